// auto-generated by cutlass_sweep.gemm — config: {"arch": "sm_90", "cluster_m": 2, "cluster_n": 1, "dtype": "fp16", "dtype_b": "fp16", "layout": "nt", "stages": 0, "tile_k": 64, "tile_m": 512, "tile_n": 176}
#include "cutlass/cutlass.h"
#include "cutlass/gemm/collective/collective_builder.hpp"
#include "cutlass/gemm/device/gemm_universal_adapter.h"
#include "cutlass/gemm/kernel/gemm_universal.hpp"
#include "cutlass/epilogue/collective/collective_builder.hpp"

using ElemA = cutlass::half_t;
using ElemB = cutlass::half_t;
using ElemCD = cutlass::half_t;
using Acc  = float;
using TileShape    = cute::Shape<cute::_512, cute::_176, cute::_64>;
using ClusterShape = cute::Shape<cute::_2, cute::_1, cute::_1>;

using CollectiveEpilogue = typename cutlass::epilogue::collective::CollectiveBuilder<
    cutlass::arch::Sm90, cutlass::arch::OpClassTensorOp,
    TileShape, ClusterShape,
    cutlass::epilogue::collective::EpilogueTileAuto,
    Acc, Acc,
    ElemCD, cutlass::layout::RowMajor, 128 / cutlass::sizeof_bits<ElemCD>::value,
    ElemCD, cutlass::layout::RowMajor, 128 / cutlass::sizeof_bits<ElemCD>::value,
    cutlass::epilogue::collective::EpilogueScheduleAuto
  >::CollectiveOp;

using CollectiveMainloop = typename cutlass::gemm::collective::CollectiveBuilder<
    cutlass::arch::Sm90, cutlass::arch::OpClassTensorOp,
    ElemA, cutlass::layout::RowMajor, 128 / cutlass::sizeof_bits<ElemA>::value,
    ElemB, cutlass::layout::ColumnMajor, 128 / cutlass::sizeof_bits<ElemB>::value,
    Acc,
    TileShape, ClusterShape,
    cutlass::gemm::collective::StageCountAutoCarveout<static_cast<int>(sizeof(typename CollectiveEpilogue::SharedStorage))>,
    cutlass::gemm::collective::KernelScheduleAuto
  >::CollectiveOp;

using GemmKernel = cutlass::gemm::kernel::GemmUniversal<
    cute::Shape<int,int,int,int>,
    CollectiveMainloop,
    CollectiveEpilogue
>;
using Gemm = cutlass::gemm::device::GemmUniversalAdapter<GemmKernel>;

// Force the device kernel symbol into the cubin without needing a host main.
auto* _anchor = &cutlass::device_kernel<GemmKernel>;


// ===== COMPILED SASS (sm_90a) =====

	.target	sm_90a

	.elftype	@"ET_EXEC"


//--------------------- .note.nv.tkinfo           --------------------------
	.section	.note.nv.tkinfo,"",@"SHT_NOTE"
	.sectionflags	@"SHF_NOTE_NV_TKINFO"
	.tkinfo
        /*0018*/ 	.word	0x00000002
        /*0030*/ 	.string	""
        /*0030*/ 	.string	"ptxas"
        /*0030*/ 	.string	"Cuda compilation tools, release 13.0, V13.0.88"
        /*0030*/ 	.string	"Build cuda_13.0.r13.0/compiler.36424714_0"
        /*0030*/ 	.string	"-arch sm_90a -m 64 "



//--------------------- .note.nv.cuinfo           --------------------------
	.section	.note.nv.cuinfo,"",@"SHT_NOTE"
	.sectionflags	@"SHF_NOTE_NV_CUINFO"
        /*0018*/ 	.short	0x0002
        /*001a*/ 	.short	0x005a
        /*001c*/ 	.short	0x0082
	.zero		2


//--------------------- .nv.info                  --------------------------
	.section	.nv.info,"",@"SHT_CUDA_INFO"
	.align	4


	//----- nvinfo : EIATTR_REGCOUNT
	.align		4
        /*0000*/ 	.byte	0x04, 0x2f
        /*0002*/ 	.short	(.L_15 - .L_14)
	.align		4
.L_14:
        /*0004*/ 	.word	index@(_ZN7cutlass13device_kernelINS_4gemm6kernel13GemmUniversalIN4cute5tupleIJiiiiEEENS1_10collective13CollectiveMmaINS1_34MainloopSm90TmaGmmaWarpSpecializedILi2ENS5_IJNS4_1CILi2EEENSA_ILi1EEESC_EEENS1_35KernelTmaWarpSpecializedCooperativeEEENS5_IJNSA_ILi512EEENSA_ILi176EEENSA_ILi64EEEEEENS_6half_tENS5_IJlSC_lEEESK_SL_NS4_8TiledMMAINS4_8MMA_AtomIJNS4_4SM904GMMA25MMA_64x16x16_F32F16F16_SSILNSP_5MajorE0ELSR_0ELNSP_7ScaleInE1ELSS_1EEEEEENS4_6LayoutISD_NS5_IJSC_NSA_ILi0EEESW_EEEEENS5_IJNS4_10UnderscoreESZ_SZ_EEEEENS4_13SM90_TMA_LOADENS4_14ComposedLayoutINS4_7SwizzleILi3ELi4ELi3EEENS4_18smem_ptr_flag_bitsILi16EEENSV_INS5_IJNSA_ILi8EEESI_EEENS5_IJSI_SC_EEEEEEEvNS4_8identityENS4_23SM90_TMA_LOAD_MULTICASTES1C_vS1D_EENS_8epilogue10collective6detail29Sm90TmaWarpSpecializedAdapterINS1H_15DefaultEpilogueISK_SL_SL_NS1G_6thread17LinearCombinationISK_Li1EffLNS1L_9ScaleType4KindE0ELNS_15FloatRoundStyleE2ESK_EENS1_15EpilogueDefaultEEEEEvvEEEEvNT_6ParamsE)
        /*0008*/ 	.word	0x000000a8


	//----- nvinfo : EIATTR_FRAME_SIZE
	.align		4
.L_15:
        /*000c*/ 	.byte	0x04, 0x11
        /*000e*/ 	.short	(.L_17 - .L_16)
	.align		4
.L_16:
        /*0010*/ 	.word	index@(_ZN7cutlass13device_kernelINS_4gemm6kernel13GemmUniversalIN4cute5tupleIJiiiiEEENS1_10collective13CollectiveMmaINS1_34MainloopSm90TmaGmmaWarpSpecializedILi2ENS5_IJNS4_1CILi2EEENSA_ILi1EEESC_EEENS1_35KernelTmaWarpSpecializedCooperativeEEENS5_IJNSA_ILi512EEENSA_ILi176EEENSA_ILi64EEEEEENS_6half_tENS5_IJlSC_lEEESK_SL_NS4_8TiledMMAINS4_8MMA_AtomIJNS4_4SM904GMMA25MMA_64x16x16_F32F16F16_SSILNSP_5MajorE0ELSR_0ELNSP_7ScaleInE1ELSS_1EEEEEENS4_6LayoutISD_NS5_IJSC_NSA_ILi0EEESW_EEEEENS5_IJNS4_10UnderscoreESZ_SZ_EEEEENS4_13SM90_TMA_LOADENS4_14ComposedLayoutINS4_7SwizzleILi3ELi4ELi3EEENS4_18smem_ptr_flag_bitsILi16EEENSV_INS5_IJNSA_ILi8EEESI_EEENS5_IJSI_SC_EEEEEEEvNS4_8identityENS4_23SM90_TMA_LOAD_MULTICASTES1C_vS1D_EENS_8epilogue10collective6detail29Sm90TmaWarpSpecializedAdapterINS1H_15DefaultEpilogueISK_SL_SL_NS1G_6thread17LinearCombinationISK_Li1EffLNS1L_9ScaleType4KindE0ELNS_15FloatRoundStyleE2ESK_EENS1_15EpilogueDefaultEEEEEvvEEEEvNT_6ParamsE)
        /*0014*/ 	.word	0x000007d0


	//----- nvinfo : EIATTR_MIN_STACK_SIZE
	.align		4
.L_17:
        /*0018*/ 	.byte	0x04, 0x12
        /*001a*/ 	.short	(.L_19 - .L_18)
	.align		4
.L_18:
        /*001c*/ 	.word	index@(_ZN7cutlass13device_kernelINS_4gemm6kernel13GemmUniversalIN4cute5tupleIJiiiiEEENS1_10collective13CollectiveMmaINS1_34MainloopSm90TmaGmmaWarpSpecializedILi2ENS5_IJNS4_1CILi2EEENSA_ILi1EEESC_EEENS1_35KernelTmaWarpSpecializedCooperativeEEENS5_IJNSA_ILi512EEENSA_ILi176EEENSA_ILi64EEEEEENS_6half_tENS5_IJlSC_lEEESK_SL_NS4_8TiledMMAINS4_8MMA_AtomIJNS4_4SM904GMMA25MMA_64x16x16_F32F16F16_SSILNSP_5MajorE0ELSR_0ELNSP_7ScaleInE1ELSS_1EEEEEENS4_6LayoutISD_NS5_IJSC_NSA_ILi0EEESW_EEEEENS5_IJNS4_10UnderscoreESZ_SZ_EEEEENS4_13SM90_TMA_LOADENS4_14ComposedLayoutINS4_7SwizzleILi3ELi4ELi3EEENS4_18smem_ptr_flag_bitsILi16EEENSV_INS5_IJNSA_ILi8EEESI_EEENS5_IJSI_SC_EEEEEEEvNS4_8identityENS4_23SM90_TMA_LOAD_MULTICASTES1C_vS1D_EENS_8epilogue10collective6detail29Sm90TmaWarpSpecializedAdapterINS1H_15DefaultEpilogueISK_SL_SL_NS1G_6thread17LinearCombinationISK_Li1EffLNS1L_9ScaleType4KindE0ELNS_15FloatRoundStyleE2ESK_EENS1_15EpilogueDefaultEEEEEvvEEEEvNT_6ParamsE)
        /*0020*/ 	.word	0x000007d0
.L_19:


//--------------------- .nv.compat                --------------------------
	.section	.nv.compat,"",@"SHT_CUDA_COMPAT_INFO"
	.align	4
        /*0000*/ 	.byte	0x02, 0x09, 0x01, 0x00, 0x02, 0x02, 0x04, 0x00, 0x02, 0x05, 0x05, 0x00, 0x03, 0x07, 0x01, 0x01
        /*0010*/ 	.byte	0x02, 0x03, 0x01, 0x00, 0x02, 0x06, 0x01, 0x00, 0x04, 0x0b, 0x08, 0x00, 0x00, 0x00, 0x00, 0x00
        /*0020*/ 	.byte	0x00, 0x00, 0x00, 0x00


//--------------------- .nv.info._ZN7cutlass13device_kernelINS_4gemm6kernel13GemmUniversalIN4cute5tupleIJiiiiEEENS1_10collective13CollectiveMmaINS1_34MainloopSm90TmaGmmaWarpSpecializedILi2ENS5_IJNS4_1CILi2EEENSA_ILi1EEESC_EEENS1_35KernelTmaWarpSpecializedCooperativeEEENS5_IJNSA_ILi512EEENSA_ILi176EEENSA_ILi64EEEEEENS_6half_tENS5_IJlSC_lEEESK_SL_NS4_8TiledMMAINS4_8MMA_AtomIJNS4_4SM904GMMA25MMA_64x16x16_F32F16F16_SSILNSP_5MajorE0ELSR_0ELNSP_7ScaleInE1ELSS_1EEEEEENS4_6LayoutISD_NS5_IJSC_NSA_ILi0EEESW_EEEEENS5_IJNS4_10UnderscoreESZ_SZ_EEEEENS4_13SM90_TMA_LOADENS4_14ComposedLayoutINS4_7SwizzleILi3ELi4ELi3EEENS4_18smem_ptr_flag_bitsILi16EEENSV_INS5_IJNSA_ILi8EEESI_EEENS5_IJSI_SC_EEEEEEEvNS4_8identityENS4_23SM90_TMA_LOAD_MULTICASTES1C_vS1D_EENS_8epilogue10collective6detail29Sm90TmaWarpSpecializedAdapterINS1H_15DefaultEpilogueISK_SL_SL_NS1G_6thread17LinearCombinationISK_Li1EffLNS1L_9ScaleType4KindE0ELNS_15FloatRoundStyleE2ESK_EENS1_15EpilogueDefaultEEEEEvvEEEEvNT_6ParamsE --------------------------
	.section	.nv.info._ZN7cutlass13device_kernelINS_4gemm6kernel13GemmUniversalIN4cute5tupleIJiiiiEEENS1_10collective13CollectiveMmaINS1_34MainloopSm90TmaGmmaWarpSpecializedILi2ENS5_IJNS4_1CILi2EEENSA_ILi1EEESC_EEENS1_35KernelTmaWarpSpecializedCooperativeEEENS5_IJNSA_ILi512EEENSA_ILi176EEENSA_ILi64EEEEEENS_6half_tENS5_IJlSC_lEEESK_SL_NS4_8TiledMMAINS4_8MMA_AtomIJNS4_4SM904GMMA25MMA_64x16x16_F32F16F16_SSILNSP_5MajorE0ELSR_0ELNSP_7ScaleInE1ELSS_1EEEEEENS4_6LayoutISD_NS5_IJSC_NSA_ILi0EEESW_EEEEENS5_IJNS4_10UnderscoreESZ_SZ_EEEEENS4_13SM90_TMA_LOADENS4_14ComposedLayoutINS4_7SwizzleILi3ELi4ELi3EEENS4_18smem_ptr_flag_bitsILi16EEENSV_INS5_IJNSA_ILi8EEESI_EEENS5_IJSI_SC_EEEEEEEvNS4_8identityENS4_23SM90_TMA_LOAD_MULTICASTES1C_vS1D_EENS_8epilogue10collective6detail29Sm90TmaWarpSpecializedAdapterINS1H_15DefaultEpilogueISK_SL_SL_NS1G_6thread17LinearCombinationISK_Li1EffLNS1L_9ScaleType4KindE0ELNS_15FloatRoundStyleE2ESK_EENS1_15EpilogueDefaultEEEEEvvEEEEvNT_6ParamsE,"",@"SHT_CUDA_INFO"
	.sectionflags	@""
	.align	4


	//----- nvinfo : EIATTR_CUDA_API_VERSION
	.align		4
        /*0000*/ 	.byte	0x04, 0x37
        /*0002*/ 	.short	(.L_21 - .L_20)
.L_20:
        /*0004*/ 	.word	0x00000082


	//----- nvinfo : EIATTR_KPARAM_INFO
	.align		4
.L_21:
        /*0008*/ 	.byte	0x04, 0x17
        /*000a*/ 	.short	(.L_23 - .L_22)
.L_22:
        /*000c*/ 	.word	0x00000000
        /*0010*/ 	.short	0x0000
        /*0012*/ 	.short	0x0070
        /*0014*/ 	.byte	0x00, 0xf0, 0x01, 0x10


	//----- nvinfo : EIATTR_SPARSE_MMA_MASK
	.align		4
.L_23:
        /*0018*/ 	.byte	0x03, 0x50
        /*001a*/ 	.short	0x0000


	//----- nvinfo : EIATTR_MAXREG_COUNT
	.align		4
        /*001c*/ 	.byte	0x03, 0x1b
        /*001e*/ 	.short	0x00a8


	//----- nvinfo : EIATTR_NUM_BARRIERS
	.align		4
        /*0020*/ 	.byte	0x02, 0x4c
        /*0022*/ 	.byte	0x01
	.zero		1


	//----- nvinfo : EIATTR_EXTERNS
	.align		4
        /*0024*/ 	.byte	0x04, 0x0f
        /*0026*/ 	.short	(.L_25 - .L_24)


	//   ....[0]....
	.align		4
.L_24:
        /*0028*/ 	.word	index@(__assertfail)


	//----- nvinfo : EIATTR_ANNOTATIONS
	.align		4
.L_25:
        /*002c*/ 	.byte	0x04, 0x55
        /*002e*/ 	.short	(.L_27 - .L_26)


	//   ....[0]....
.L_26:
        /*0030*/ 	.word	0x00000001
        /*0034*/ 	.byte	0x50, 0x02, 0x00, 0x00, 0x01, 0x00, 0x00, 0x00, 0xf0, 0x06, 0x00, 0x00, 0x01, 0x00, 0x00, 0x00
        /* <DEDUP_REMOVED lines=2043> */
        /*7ff4*/ 	.byte	0x20, 0x4e, 0x03, 0x00


	//----- nvinfo : EIATTR_MERCURY_ISA_VERSION
	.align		4
.L_27:
        /*7ff8*/ 	.byte	0x03, 0x5f
        /*7ffa*/ 	.short	0x0101


	//----- nvinfo : EIATTR_INT_WARP_WIDE_INSTR_OFFSETS
	.align		4
        /*7ffc*/ 	.byte	0x04, 0x31
        /*7ffe*/ 	.short	(.L_29 - .L_28)


	//   ....[0]....
.L_28:
        /*8000*/ 	.word	0x00000540


	//   ....[1]....
        /*8004*/ 	.word	0x00000560


	//   ....[2]....
        /*8008*/ 	.word	0x000006d0


	//----- nvinfo : EIATTR_COOP_GROUP_MASK_REGIDS
	.align		4
.L_29:
        /*800c*/ 	.byte	0x04, 0x29
        /*800e*/ 	.short	(.L_31 - .L_30)


	//   ....[0]....
.L_30:
        /*8010*/ 	.word	0xffffffff


	//   ....[1]....
        /*8014*/ 	.word	0xffffffff


	//   ....[2]....
        /*8018*/ 	.word	0xffffffff


	//   ....[3]....
        /*801c*/ 	.word	0xffffffff


	//   ....[4]....
        /*8020*/ 	.word	0xffffffff


	//   ....[5]....
        /*8024*/ 	.word	0xffffffff


	//----- nvinfo : EIATTR_COOP_GROUP_INSTR_OFFSETS
	.align		4
.L_31:
        /*8028*/ 	.byte	0x04, 0x28
        /*802a*/ 	.short	(.L_33 - .L_32)


	//   ....[0]....
.L_32:
        /*802c*/ 	.word	0x00000070


	//   ....[1]....
        /*8030*/ 	.word	0x00000080


	//   ....[2]....
        /*8034*/ 	.word	0x000001b0


	//   ....[3]....
        /*8038*/ 	.word	0x000003a0


	//   ....[4]....
        /*803c*/ 	.word	0x00000810


	//   ....[5]....
        /*8040*/ 	.word	0x00001380


	//----- nvinfo : EIATTR_REG_RECONFIG
	.align		4
.L_33:
        /*8044*/ 	.byte	0x01, 0x54
	.zero		2


	//----- nvinfo : EIATTR_SYSCALL_OFFSETS
	.align		4
        /*8048*/ 	.byte	0x04, 0x46
        /*804a*/ 	.short	(.L_35 - .L_34)


	//   ....[0]....
.L_34:
        /*804c*/ 	.word	0x00001530


	//----- nvinfo : EIATTR_MBARRIER_INSTR_OFFSETS
	.align		4
.L_35:
        /*8050*/ 	.byte	0x04, 0x39
        /*8052*/ 	.short	(.L_37 - .L_36)


	//   ....[0]....
.L_36:
        /*8054*/ 	.word	0x00000340
        /*8058*/ 	.word	0x000000ff
        /*805c*/ 	.word	0x00000000
        /*8060*/ 	.short	0x0100
        /*8062*/ 	.byte	0x09
	.zero		1


	//   ....[1]....
        /*8064*/ 	.word	0x00000350
        /*8068*/ 	.word	0x000000ff
        /*806c*/ 	.word	0x00000010
        /*8070*/ 	.short	0x0100
        /*8072*/ 	.byte	0x09
	.zero		1


	//   ....[2]....
        /*8074*/ 	.word	0x00000360
        /*8078*/ 	.word	0x000000ff
        /*807c*/ 	.word	0x00000008
        /*8080*/ 	.short	0x0100
        /*8082*/ 	.byte	0x09
	.zero		1


	//   ....[3]....
        /*8084*/ 	.word	0x00000370
        /*8088*/ 	.word	0x000000ff
        /*808c*/ 	.word	0x00000018
        /*8090*/ 	.short	0x0100
        /*8092*/ 	.byte	0x09
	.zero		1


	//   ....[4]....
        /*8094*/ 	.word	0x00000750
        /*8098*/ 	.word	0x000000ff
        /*809c*/ 	.word	0x00000030
        /*80a0*/ 	.short	0x0100
        /*80a2*/ 	.byte	0x06
	.zero		1


	//   ....[5]....
        /*80a4*/ 	.word	0x000007b0
        /*80a8*/ 	.word	0x000000ff
        /*80ac*/ 	.word	0x00000038
        /*80b0*/ 	.short	0x0100
        /*80b2*/ 	.byte	0x06
	.zero		1


	//   ....[6]....
        /*80b4*/ 	.word	0x00001610
        /*80b8*/ 	.word	0x00000003
        /*80bc*/ 	.word	0x00000000
        /*80c0*/ 	.short	0x010a
        /*80c2*/ 	.byte	0x3f
	.zero		1


	//   ....[7]....
        /*80c4*/ 	.word	0x00001650
        /*80c8*/ 	.word	0x00000003
        /*80cc*/ 	.word	0x00000000
        /*80d0*/ 	.short	0x010a
        /*80d2*/ 	.byte	0x3f
	.zero		1


	//   ....[8]....
        /*80d4*/ 	.word	0x0000aa40
        /*80d8*/ 	.word	0x000000ff
        /*80dc*/ 	.word	0x00000000
        /*80e0*/ 	.short	0x010a
        /*80e2*/ 	.byte	0x04
	.zero		1


	//   ....[9]....
        /*80e4*/ 	.word	0x0000aa80
        /*80e8*/ 	.word	0x000000ff
        /*80ec*/ 	.word	0x00000000
        /*80f0*/ 	.short	0x010a
        /*80f2*/ 	.byte	0x04
	.zero		1


	//   ....[10]....
        /*80f4*/ 	.word	0x00013840
        /*80f8*/ 	.word	0x00000000
        /*80fc*/ 	.word	0x00000000
        /*8100*/ 	.short	0x0101
        /*8102*/ 	.byte	0x3f
	.zero		1


	//   ....[11]....
        /*8104*/ 	.word	0x00013a60
        /*8108*/ 	.word	0x00000000
        /*810c*/ 	.word	0x00000000
        /*8110*/ 	.short	0x0101
        /*8112*/ 	.byte	0x3f
	.zero		1


	//   ....[12]....
        /*8114*/ 	.word	0x00034360
        /*8118*/ 	.word	0x0000000c
        /*811c*/ 	.word	0x00000010
        /*8120*/ 	.short	0x010a
        /*8122*/ 	.byte	0x3f
	.zero		1


	//   ....[13]....
        /*8124*/ 	.word	0x00034790
        /*8128*/ 	.word	0x00000002
        /*812c*/ 	.word	0x00000038
        /*8130*/ 	.short	0x0101
        /*8132*/ 	.byte	0x3f
	.zero		1


	//   ....[14]....
        /*8134*/ 	.word	0x00034ef0
        /*8138*/ 	.word	0x00000005
        /*813c*/ 	.word	0x00000000
        /*8140*/ 	.short	0x010a
        /*8142*/ 	.byte	0x3f
	.zero		1


	//   ....[15]....
        /*8144*/ 	.word	0x00034f80
        /*8148*/ 	.word	0x00000003
        /*814c*/ 	.word	0x00000000
        /*8150*/ 	.short	0x010a
        /*8152*/ 	.byte	0x3f
	.zero		1


	//   ....[16]....
        /*8154*/ 	.word	0x00034fe0
        /*8158*/ 	.word	0x00000003
        /*815c*/ 	.word	0x00000000
        /*8160*/ 	.short	0x010a
        /*8162*/ 	.byte	0x3f
	.zero		1


	//   ....[17]....
        /*8164*/ 	.word	0x00035040
        /*8168*/ 	.word	0x00000006
        /*816c*/ 	.word	0x00000000
        /*8170*/ 	.short	0x010a
        /*8172*/ 	.byte	0x3f
	.zero		1


	//   ....[18]....
        /*8174*/ 	.word	0x00035110
        /*8178*/ 	.word	0x0000000c
        /*817c*/ 	.word	0x00000010
        /*8180*/ 	.short	0x010a
        /*8182*/ 	.byte	0x3f
	.zero		1


	//   ....[19]....
        /*8184*/ 	.word	0x000351e0
        /*8188*/ 	.word	0x00000005
        /*818c*/ 	.word	0x00000000
        /*8190*/ 	.short	0x010a
        /*8192*/ 	.byte	0x3f
	.zero		1


	//----- nvinfo : EIATTR_NUM_MBARRIERS
	.align		4
.L_37:
        /*8194*/ 	.byte	0x03, 0x38
        /*8196*/ 	.short	0x0006


	//----- nvinfo : EIATTR_EXIT_INSTR_OFFSETS
	.align		4
        /*8198*/ 	.byte	0x04, 0x1c
        /*819a*/ 	.short	(.L_39 - .L_38)


	//   ....[0]....
.L_38:
        /*819c*/ 	.word	0x000009a0


	//   ....[1]....
        /*81a0*/ 	.word	0x00001260


	//   ....[2]....
        /*81a4*/ 	.word	0x00033a40


	//   ....[3]....
        /*81a8*/ 	.word	0x00033ff0


	//   ....[4]....
        /*81ac*/ 	.word	0x00034fd0


	//----- nvinfo : EIATTR_MAX_THREADS
	.align		4
.L_39:
        /*81b0*/ 	.byte	0x04, 0x05
        /*81b2*/ 	.short	(.L_41 - .L_40)
.L_40:
        /*81b4*/ 	.word	0x00000180
        /*81b8*/ 	.word	0x00000001
        /*81bc*/ 	.word	0x00000001


	//----- nvinfo : EIATTR_CRS_STACK_SIZE
	.align		4
.L_41:
        /*81c0*/ 	.byte	0x04, 0x1e
        /*81c2*/ 	.short	(.L_43 - .L_42)
.L_42:
        /*81c4*/ 	.word	0x00000000


	//----- nvinfo : EIATTR_CBANK_PARAM_SIZE
	.align		4
.L_43:
        /*81c8*/ 	.byte	0x03, 0x19
        /*81ca*/ 	.short	0x0470


	//----- nvinfo : EIATTR_PARAM_CBANK
	.align		4
        /*81cc*/ 	.byte	0x04, 0x0a
        /*81ce*/ 	.short	(.L_45 - .L_44)
	.align		4
.L_44:
        /*81d0*/ 	.word	index@(.nv.constant0._ZN7cutlass13device_kernelINS_4gemm6kernel13GemmUniversalIN4cute5tupleIJiiiiEEENS1_10collective13CollectiveMmaINS1_34MainloopSm90TmaGmmaWarpSpecializedILi2ENS5_IJNS4_1CILi2EEENSA_ILi1EEESC_EEENS1_35KernelTmaWarpSpecializedCooperativeEEENS5_IJNSA_ILi512EEENSA_ILi176EEENSA_ILi64EEEEEENS_6half_tENS5_IJlSC_lEEESK_SL_NS4_8TiledMMAINS4_8MMA_AtomIJNS4_4SM904GMMA25MMA_64x16x16_F32F16F16_SSILNSP_5MajorE0ELSR_0ELNSP_7ScaleInE1ELSS_1EEEEEENS4_6LayoutISD_NS5_IJSC_NSA_ILi0EEESW_EEEEENS5_IJNS4_10UnderscoreESZ_SZ_EEEEENS4_13SM90_TMA_LOADENS4_14ComposedLayoutINS4_7SwizzleILi3ELi4ELi3EEENS4_18smem_ptr_flag_bitsILi16EEENSV_INS5_IJNSA_ILi8EEESI_EEENS5_IJSI_SC_EEEEEEEvNS4_8identityENS4_23SM90_TMA_LOAD_MULTICASTES1C_vS1D_EENS_8epilogue10collective6detail29Sm90TmaWarpSpecializedAdapterINS1H_15DefaultEpilogueISK_SL_SL_NS1G_6thread17LinearCombinationISK_Li1EffLNS1L_9ScaleType4KindE0ELNS_15FloatRoundStyleE2ESK_EENS1_15EpilogueDefaultEEEEEvvEEEEvNT_6ParamsE)
        /*81d4*/ 	.short	0x0210
        /*81d6*/ 	.short	0x0470


	//----- nvinfo : EIATTR_SW_WAR
	.align		4
.L_45:
        /*81d8*/ 	.byte	0x04, 0x36
        /*81da*/ 	.short	(.L_47 - .L_46)
.L_46:
        /*81dc*/ 	.word	0x00000008
.L_47:


//--------------------- .nv.callgraph             --------------------------
	.section	.nv.callgraph,"",@"SHT_CUDA_CALLGRAPH"
	.align	4
	.sectionentsize	8
	.align		4
        /*0000*/ 	.word	0x00000000
	.align		4
        /*0004*/ 	.word	0xffffffff
	.align		4
        /*0008*/ 	.word	index@(_ZN7cutlass13device_kernelINS_4gemm6kernel13GemmUniversalIN4cute5tupleIJiiiiEEENS1_10collective13CollectiveMmaINS1_34MainloopSm90TmaGmmaWarpSpecializedILi2ENS5_IJNS4_1CILi2EEENSA_ILi1EEESC_EEENS1_35KernelTmaWarpSpecializedCooperativeEEENS5_IJNSA_ILi512EEENSA_ILi176EEENSA_ILi64EEEEEENS_6half_tENS5_IJlSC_lEEESK_SL_NS4_8TiledMMAINS4_8MMA_AtomIJNS4_4SM904GMMA25MMA_64x16x16_F32F16F16_SSILNSP_5MajorE0ELSR_0ELNSP_7ScaleInE1ELSS_1EEEEEENS4_6LayoutISD_NS5_IJSC_NSA_ILi0EEESW_EEEEENS5_IJNS4_10UnderscoreESZ_SZ_EEEEENS4_13SM90_TMA_LOADENS4_14ComposedLayoutINS4_7SwizzleILi3ELi4ELi3EEENS4_18smem_ptr_flag_bitsILi16EEENSV_INS5_IJNSA_ILi8EEESI_EEENS5_IJSI_SC_EEEEEEEvNS4_8identityENS4_23SM90_TMA_LOAD_MULTICASTES1C_vS1D_EENS_8epilogue10collective6detail29Sm90TmaWarpSpecializedAdapterINS1H_15DefaultEpilogueISK_SL_SL_NS1G_6thread17LinearCombinationISK_Li1EffLNS1L_9ScaleType4KindE0ELNS_15FloatRoundStyleE2ESK_EENS1_15EpilogueDefaultEEEEEvvEEEEvNT_6ParamsE)
	.align		4
        /*000c*/ 	.word	index@(__assertfail)
	.align		4
        /*0010*/ 	.word	0x00000000
	.align		4
        /*0014*/ 	.word	0xfffffffe
	.align		4
        /*0018*/ 	.word	0x00000000
	.align		4
        /*001c*/ 	.word	0xfffffffd
	.align		4
        /*0020*/ 	.word	0x00000000
	.align		4
        /*0024*/ 	.word	0xfffffffc


//--------------------- .nv.constant4             --------------------------
	.section	.nv.constant4,"a",@progbits
	.align	8
	.align		8
.nv.constant4:
        /*0000*/ 	.dword	__assertfail
	.align		8
        /*0008*/ 	.dword	__unnamed_1
	.align		8
        /*0010*/ 	.dword	_ZN39_INTERNAL_ad7af460_4_k_cu_b6e31fd7_57504cuda3std3__45__cpo5beginE
	.align		8
        /*0018*/ 	.dword	_ZN39_INTERNAL_ad7af460_4_k_cu_b6e31fd7_57504cuda3std3__45__cpo3endE
	.align		8
        /*0020*/ 	.dword	_ZN39_INTERNAL_ad7af460_4_k_cu_b6e31fd7_57504cuda3std3__45__cpo6cbeginE
	.align		8
        /*0028*/ 	.dword	_ZN39_INTERNAL_ad7af460_4_k_cu_b6e31fd7_57504cuda3std3__45__cpo4cendE
	.align		8
        /*0030*/ 	.dword	_ZN39_INTERNAL_ad7af460_4_k_cu_b6e31fd7_57504cuda3std3__441_GLOBAL__N__ad7af460_4_k_cu_b6e31fd7_57506ignoreE
	.align		8
        /*0038*/ 	.dword	_ZN39_INTERNAL_ad7af460_4_k_cu_b6e31fd7_57504cuda3std3__419piecewise_constructE
	.align		8
        /*0040*/ 	.dword	_ZN39_INTERNAL_ad7af460_4_k_cu_b6e31fd7_57504cuda3std3__48in_placeE
	.align		8
        /*0048*/ 	.dword	_ZN39_INTERNAL_ad7af460_4_k_cu_b6e31fd7_57504cuda3std6ranges3__45__cpo4swapE
	.align		8
        /*0050*/ 	.dword	_ZN39_INTERNAL_ad7af460_4_k_cu_b6e31fd7_57504cuda3std6ranges3__45__cpo9iter_moveE
	.align		8
        /*0058*/ 	.dword	_ZN39_INTERNAL_ad7af460_4_k_cu_b6e31fd7_57504cute7productE
	.align		8
        /*0060*/ 	.dword	_ZN39_INTERNAL_ad7af460_4_k_cu_b6e31fd7_57504cute1_E
	.align		8
        /*0068*/ 	.dword	$str$22
	.align		8
        /*0070*/ 	.dword	$str$23


//--------------------- .text._ZN7cutlass13device_kernelINS_4gemm6kernel13GemmUniversalIN4cute5tupleIJiiiiEEENS1_10collective13CollectiveMmaINS1_34MainloopSm90TmaGmmaWarpSpecializedILi2ENS5_IJNS4_1CILi2EEENSA_ILi1EEESC_EEENS1_35KernelTmaWarpSpecializedCooperativeEEENS5_IJNSA_ILi512EEENSA_ILi176EEENSA_ILi64EEEEEENS_6half_tENS5_IJlSC_lEEESK_SL_NS4_8TiledMMAINS4_8MMA_AtomIJNS4_4SM904GMMA25MMA_64x16x16_F32F16F16_SSILNSP_5MajorE0ELSR_0ELNSP_7ScaleInE1ELSS_1EEEEEENS4_6LayoutISD_NS5_IJSC_NSA_ILi0EEESW_EEEEENS5_IJNS4_10UnderscoreESZ_SZ_EEEEENS4_13SM90_TMA_LOADENS4_14ComposedLayoutINS4_7SwizzleILi3ELi4ELi3EEENS4_18smem_ptr_flag_bitsILi16EEENSV_INS5_IJNSA_ILi8EEESI_EEENS5_IJSI_SC_EEEEEEEvNS4_8identityENS4_23SM90_TMA_LOAD_MULTICASTES1C_vS1D_EENS_8epilogue10collective6detail29Sm90TmaWarpSpecializedAdapterINS1H_15DefaultEpilogueISK_SL_SL_NS1G_6thread17LinearCombinationISK_Li1EffLNS1L_9ScaleType4KindE0ELNS_15FloatRoundStyleE2ESK_EENS1_15EpilogueDefaultEEEEEvvEEEEvNT_6ParamsE --------------------------
	.section	.text._ZN7cutlass13device_kernelINS_4gemm6kernel13GemmUniversalIN4cute5tupleIJiiiiEEENS1_10collective13CollectiveMmaINS1_34MainloopSm90TmaGmmaWarpSpecializedILi2ENS5_IJNS4_1CILi2EEENSA_ILi1EEESC_EEENS1_35KernelTmaWarpSpecializedCooperativeEEENS5_IJNSA_ILi512EEENSA_ILi176EEENSA_ILi64EEEEEENS_6half_tENS5_IJlSC_lEEESK_SL_NS4_8TiledMMAINS4_8MMA_AtomIJNS4_4SM904GMMA25MMA_64x16x16_F32F16F16_SSILNSP_5MajorE0ELSR_0ELNSP_7ScaleInE1ELSS_1EEEEEENS4_6LayoutISD_NS5_IJSC_NSA_ILi0EEESW_EEEEENS5_IJNS4_10UnderscoreESZ_SZ_EEEEENS4_13SM90_TMA_LOADENS4_14ComposedLayoutINS4_7SwizzleILi3ELi4ELi3EEENS4_18smem_ptr_flag_bitsILi16EEENSV_INS5_IJNSA_ILi8EEESI_EEENS5_IJSI_SC_EEEEEEEvNS4_8identityENS4_23SM90_TMA_LOAD_MULTICASTES1C_vS1D_EENS_8epilogue10collective6detail29Sm90TmaWarpSpecializedAdapterINS1H_15DefaultEpilogueISK_SL_SL_NS1G_6thread17LinearCombinationISK_Li1EffLNS1L_9ScaleType4KindE0ELNS_15FloatRoundStyleE2ESK_EENS1_15EpilogueDefaultEEEEEvvEEEEvNT_6ParamsE,"ax",@progbits
	.align	128
.text._ZN7cutlass13device_kernelINS_4gemm6kernel13GemmUniversalIN4cute5tupleIJiiiiEEENS1_10collective13CollectiveMmaINS1_34MainloopSm90TmaGmmaWarpSpecializedILi2ENS5_IJNS4_1CILi2EEENSA_ILi1EEESC_EEENS1_35KernelTmaWarpSpecializedCooperativeEEENS5_IJNSA_ILi512EEENSA_ILi176EEENSA_ILi64EEEEEENS_6half_tENS5_IJlSC_lEEESK_SL_NS4_8TiledMMAINS4_8MMA_AtomIJNS4_4SM904GMMA25MMA_64x16x16_F32F16F16_SSILNSP_5MajorE0ELSR_0ELNSP_7ScaleInE1ELSS_1EEEEEENS4_6LayoutISD_NS5_IJSC_NSA_ILi0EEESW_EEEEENS5_IJNS4_10UnderscoreESZ_SZ_EEEEENS4_13SM90_TMA_LOADENS4_14ComposedLayoutINS4_7SwizzleILi3ELi4ELi3EEENS4_18smem_ptr_flag_bitsILi16EEENSV_INS5_IJNSA_ILi8EEESI_EEENS5_IJSI_SC_EEEEEEEvNS4_8identityENS4_23SM90_TMA_LOAD_MULTICASTES1C_vS1D_EENS_8epilogue10collective6detail29Sm90TmaWarpSpecializedAdapterINS1H_15DefaultEpilogueISK_SL_SL_NS1G_6thread17LinearCombinationISK_Li1EffLNS1L_9ScaleType4KindE0ELNS_15FloatRoundStyleE2ESK_EENS1_15EpilogueDefaultEEEEEvvEEEEvNT_6ParamsE:
        .type           _ZN7cutlass13device_kernelINS_4gemm6kernel13GemmUniversalIN4cute5tupleIJiiiiEEENS1_10collective13CollectiveMmaINS1_34MainloopSm90TmaGmmaWarpSpecializedILi2ENS5_IJNS4_1CILi2EEENSA_ILi1EEESC_EEENS1_35KernelTmaWarpSpecializedCooperativeEEENS5_IJNSA_ILi512EEENSA_ILi176EEENSA_ILi64EEEEEENS_6half_tENS5_IJlSC_lEEESK_SL_NS4_8TiledMMAINS4_8MMA_AtomIJNS4_4SM904GMMA25MMA_64x16x16_F32F16F16_SSILNSP_5MajorE0ELSR_0ELNSP_7ScaleInE1ELSS_1EEEEEENS4_6LayoutISD_NS5_IJSC_NSA_ILi0EEESW_EEEEENS5_IJNS4_10UnderscoreESZ_SZ_EEEEENS4_13SM90_TMA_LOADENS4_14ComposedLayoutINS4_7SwizzleILi3ELi4ELi3EEENS4_18smem_ptr_flag_bitsILi16EEENSV_INS5_IJNSA_ILi8EEESI_EEENS5_IJSI_SC_EEEEEEEvNS4_8identityENS4_23SM90_TMA_LOAD_MULTICASTES1C_vS1D_EENS_8epilogue10collective6detail29Sm90TmaWarpSpecializedAdapterINS1H_15DefaultEpilogueISK_SL_SL_NS1G_6thread17LinearCombinationISK_Li1EffLNS1L_9ScaleType4KindE0ELNS_15FloatRoundStyleE2ESK_EENS1_15EpilogueDefaultEEEEEvvEEEEvNT_6ParamsE,@function
        .size           _ZN7cutlass13device_kernelINS_4gemm6kernel13GemmUniversalIN4cute5tupleIJiiiiEEENS1_10collective13CollectiveMmaINS1_34MainloopSm90TmaGmmaWarpSpecializedILi2ENS5_IJNS4_1CILi2EEENSA_ILi1EEESC_EEENS1_35KernelTmaWarpSpecializedCooperativeEEENS5_IJNSA_ILi512EEENSA_ILi176EEENSA_ILi64EEEEEENS_6half_tENS5_IJlSC_lEEESK_SL_NS4_8TiledMMAINS4_8MMA_AtomIJNS4_4SM904GMMA25MMA_64x16x16_F32F16F16_SSILNSP_5MajorE0ELSR_0ELNSP_7ScaleInE1ELSS_1EEEEEENS4_6LayoutISD_NS5_IJSC_NSA_ILi0EEESW_EEEEENS5_IJNS4_10UnderscoreESZ_SZ_EEEEENS4_13SM90_TMA_LOADENS4_14ComposedLayoutINS4_7SwizzleILi3ELi4ELi3EEENS4_18smem_ptr_flag_bitsILi16EEENSV_INS5_IJNSA_ILi8EEESI_EEENS5_IJSI_SC_EEEEEEEvNS4_8identityENS4_23SM90_TMA_LOAD_MULTICASTES1C_vS1D_EENS_8epilogue10collective6detail29Sm90TmaWarpSpecializedAdapterINS1H_15DefaultEpilogueISK_SL_SL_NS1G_6thread17LinearCombinationISK_Li1EffLNS1L_9ScaleType4KindE0ELNS_15FloatRoundStyleE2ESK_EENS1_15EpilogueDefaultEEEEEvvEEEEvNT_6ParamsE,(.L_x_757 - _ZN7cutlass13device_kernelINS_4gemm6kernel13GemmUniversalIN4cute5tupleIJiiiiEEENS1_10collective13CollectiveMmaINS1_34MainloopSm90TmaGmmaWarpSpecializedILi2ENS5_IJNS4_1CILi2EEENSA_ILi1EEESC_EEENS1_35KernelTmaWarpSpecializedCooperativeEEENS5_IJNSA_ILi512EEENSA_ILi176EEENSA_ILi64EEEEEENS_6half_tENS5_IJlSC_lEEESK_SL_NS4_8TiledMMAINS4_8MMA_AtomIJNS4_4SM904GMMA25MMA_64x16x16_F32F16F16_SSILNSP_5MajorE0ELSR_0ELNSP_7ScaleInE1ELSS_1EEEEEENS4_6LayoutISD_NS5_IJSC_NSA_ILi0EEESW_EEEEENS5_IJNS4_10UnderscoreESZ_SZ_EEEEENS4_13SM90_TMA_LOADENS4_14ComposedLayoutINS4_7SwizzleILi3ELi4ELi3EEENS4_18smem_ptr_flag_bitsILi16EEENSV_INS5_IJNSA_ILi8EEESI_EEENS5_IJSI_SC_EEEEEEEvNS4_8identityENS4_23SM90_TMA_LOAD_MULTICASTES1C_vS1D_EENS_8epilogue10collective6detail29Sm90TmaWarpSpecializedAdapterINS1H_15DefaultEpilogueISK_SL_SL_NS1G_6thread17LinearCombinationISK_Li1EffLNS1L_9ScaleType4KindE0ELNS_15FloatRoundStyleE2ESK_EENS1_15EpilogueDefaultEEEEEvvEEEEvNT_6ParamsE)
        .other          _ZN7cutlass13device_kernelINS_4gemm6kernel13GemmUniversalIN4cute5tupleIJiiiiEEENS1_10collective13CollectiveMmaINS1_34MainloopSm90TmaGmmaWarpSpecializedILi2ENS5_IJNS4_1CILi2EEENSA_ILi1EEESC_EEENS1_35KernelTmaWarpSpecializedCooperativeEEENS5_IJNSA_ILi512EEENSA_ILi176EEENSA_ILi64EEEEEENS_6half_tENS5_IJlSC_lEEESK_SL_NS4_8TiledMMAINS4_8MMA_AtomIJNS4_4SM904GMMA25MMA_64x16x16_F32F16F16_SSILNSP_5MajorE0ELSR_0ELNSP_7ScaleInE1ELSS_1EEEEEENS4_6LayoutISD_NS5_IJSC_NSA_ILi0EEESW_EEEEENS5_IJNS4_10UnderscoreESZ_SZ_EEEEENS4_13SM90_TMA_LOADENS4_14ComposedLayoutINS4_7SwizzleILi3ELi4ELi3EEENS4_18smem_ptr_flag_bitsILi16EEENSV_INS5_IJNSA_ILi8EEESI_EEENS5_IJSI_SC_EEEEEEEvNS4_8identityENS4_23SM90_TMA_LOAD_MULTICASTES1C_vS1D_EENS_8epilogue10collective6detail29Sm90TmaWarpSpecializedAdapterINS1H_15DefaultEpilogueISK_SL_SL_NS1G_6thread17LinearCombinationISK_Li1EffLNS1L_9ScaleType4KindE0ELNS_15FloatRoundStyleE2ESK_EENS1_15EpilogueDefaultEEEEEvvEEEEvNT_6ParamsE,@"STO_CUDA_ENTRY STV_DEFAULT"
_ZN7cutlass13device_kernelINS_4gemm6kernel13GemmUniversalIN4cute5tupleIJiiiiEEENS1_10collective13CollectiveMmaINS1_34MainloopSm90TmaGmmaWarpSpecializedILi2ENS5_IJNS4_1CILi2EEENSA_ILi1EEESC_EEENS1_35KernelTmaWarpSpecializedCooperativeEEENS5_IJNSA_ILi512EEENSA_ILi176EEENSA_ILi64EEEEEENS_6half_tENS5_IJlSC_lEEESK_SL_NS4_8TiledMMAINS4_8MMA_AtomIJNS4_4SM904GMMA25MMA_64x16x16_F32F16F16_SSILNSP_5MajorE0ELSR_0ELNSP_7ScaleInE1ELSS_1EEEEEENS4_6LayoutISD_NS5_IJSC_NSA_ILi0EEESW_EEEEENS5_IJNS4_10UnderscoreESZ_SZ_EEEEENS4_13SM90_TMA_LOADENS4_14ComposedLayoutINS4_7SwizzleILi3ELi4ELi3EEENS4_18smem_ptr_flag_bitsILi16EEENSV_INS5_IJNSA_ILi8EEESI_EEENS5_IJSI_SC_EEEEEEEvNS4_8identityENS4_23SM90_TMA_LOAD_MULTICASTES1C_vS1D_EENS_8epilogue10collective6detail29Sm90TmaWarpSpecializedAdapterINS1H_15DefaultEpilogueISK_SL_SL_NS1G_6thread17LinearCombinationISK_Li1EffLNS1L_9ScaleType4KindE0ELNS_15FloatRoundStyleE2ESK_EENS1_15EpilogueDefaultEEEEEvvEEEEvNT_6ParamsE:
[----:B------:R-:W0:Y:S02]  /*0000*/  LDC R1, c[0x0][0x28] ;  /* 0x00000a00ff017b82 */ /* 0x000e240000000800 */
[----:B0-----:R-:W-:Y:S01]  /*0010*/  VIADD R1, R1, 0xfffff830 ;  /* 0xfffff83001017836 */ /* 0x001fe20000000000 */
[----:B------:R-:W0:Y:S01]  /*0020*/  S2R R4, SR_TID.X ;  /* 0x0000000000047919 */ /* 0x000e220000002100 */
[----:B------:R-:W-:Y:S01]  /*0030*/  ELECT P0, URZ, PT ;  /* 0x00000000003f782f */ /* 0x000fe20003800000 */
[----:B------:R-:W-:Y:S01]  /*0040*/  BSSY B0, `(.L_x_0) ;  /* 0x0000015000007945 */ /* 0x000fe20003800000 */
[--C-:B0-----:R-:W-:Y:S02]  /*0050*/  SHF.R.U32.HI R0, RZ, 0x5, R4.reuse ;  /* 0x00000005ff007819 */ /* 0x101fe40000011604 */
[----:B------:R-:W-:-:S03]  /*0060*/  SHF.R.U32.HI R2, RZ, 0x7, R4 ;  /* 0x00000007ff027819 */ /* 0x000fc60000011604 */
[----:B------:R-:W0:Y:S04]  /*0070*/  SHFL.IDX PT, R3, R0, RZ, 0x1f ;  /* 0x00001fff00037589 */ /* 0x000e2800000e0000 */
[----:B------:R-:W1:Y:S01]  /*0080*/  SHFL.IDX PT, R2, R2, RZ, 0x1f ;  /* 0x00001fff02027589 */ /* 0x000e6200000e0000 */
[----:B0-----:R-:W-:Y:S02]  /*0090*/  R2UR UR4, R3 ;  /* 0x00000000030472ca */ /* 0x001fe400000e0000 */
[----:B-1----:R-:W-:-:S11]  /*00a0*/  R2UR UR6, R2 ;  /* 0x00000000020672ca */ /* 0x002fd600000e0000 */
[----:B------:R-:W-:Y:S02]  /*00b0*/  USHF.R.S32.HI UR5, URZ, 0x1f, UR4 ;  /* 0x0000001f3f057899 */ /* 0x000fe40008011404 */
[----:B------:R-:W-:Y:S02]  /*00c0*/  ISETP.NE.OR P0, PT, RZ, UR4, !P0 ;  /* 0x00000004ff007c0c */ /* 0x000fe4000c705670 */
[----:B------:R-:W-:-:S04]  /*00d0*/  ULEA.HI UR5, UR5, UR4, URZ, 0x2 ;  /* 0x0000000405057291 */ /* 0x000fc8000f8f103f */
[----:B------:R-:W-:-:S04]  /*00e0*/  ULOP3.LUT UR5, UR5, 0xfffffffc, URZ, 0xc0, !UPT ;  /* 0xfffffffc05057892 */ /* 0x000fc8000f8ec03f */
[----:B------:R-:W-:-:S03]  /*00f0*/  UIADD3 UR8, UR4, -UR5, URZ ;  /* 0x8000000504087290 */ /* 0x000fc6000fffe03f */
[----:B------:R-:W-:Y:S09]  /*0100*/  @P0 BRA `(.L_x_1) ;  /* 0x0000000000200947 */ /* 0x000ff20003800000 */
[----:B------:R-:W-:Y:S02]  /*0110*/  ULDC.64 UR4, c[0x0][0x198] ;  /* 0x0000660000047ab9 */ /* 0x000fe40000000a00 */
[----:B------:R-:W-:Y:S02]  /*0120*/  UIADD3 UR10, UP0, UR4, 0xf0, URZ ;  /* 0x000000f0040a7890 */ /* 0x000fe4000ff1e03f */
[----:B------:R-:W-:Y:S02]  /*0130*/  UIADD3 UR4, UP1, UR4, 0x1f0, URZ ;  /* 0x000001f004047890 */ /* 0x000fe4000ff3e03f */
[----:B------:R-:W-:Y:S02]  /*0140*/  UIADD3.X UR11, URZ, UR5, URZ, UP0, !UPT ;  /* 0x000000053f0b7290 */ /* 0x000fe400087fe43f */
[----:B------:R-:W-:-:S07]  /*0150*/  UIADD3.X UR5, URZ, UR5, URZ, UP1, !UPT ;  /* 0x000000053f057290 */ /* 0x000fce0008ffe43f */
[----:B------:R0:W-:Y:S02]  /*0160*/  UTMACCTL.PF [UR10] ;  /* 0x000000000a0079b9 */ /* 0x0001e40008040000 */
[----:B------:R0:W-:Y:S02]  /*0170*/  UTMACCTL.PF [UR4] ;  /* 0x00000000040079b9 */ /* 0x0001e40008040000 */
[----:B0-----:R-:W-:Y:S01]  /*0180*/  NOP ;  /* 0x0000000000007918 */ /* 0x001fe20000000000 */
.L_x_1:
[----:B------:R-:W-:Y:S05]  /*0190*/  BSYNC B0 ;  /* 0x0000000000007941 */ /* 0x000fea0003800000 */
.L_x_0:
[----:B------:R-:W-:Y:S01]  /*01a0*/  UISETP.NE.AND UP0, UPT, UR8, 0x3, UPT ;  /* 0x000000030800788c */ /* 0x000fe2000bf05270 */
[----:B------:R-:W0:Y:S01]  /*01b0*/  SHFL.IDX PT, R3, R0, RZ, 0x1f ;  /* 0x00001fff00037589 */ /* 0x000e2200000e0000 */
[----:B------:R-:W-:Y:S02]  /*01c0*/  UIADD3 UR10, UR6, -0x1, URZ ;  /* 0xffffffff060a7890 */ /* 0x000fe4000fffe03f */
[----:B------:R-:W-:Y:S01]  /*01d0*/  ISETP.NE.AND P1, PT, RZ, UR6, PT ;  /* 0x00000006ff007c0c */ /* 0x000fe2000bf25270 */
[----:B------:R-:W-:Y:S02]  /*01e0*/  UISETP.EQ.OR UP0, UPT, UR8, URZ, !UP0 ;  /* 0x0000003f0800728c */ /* 0x000fe4000c702670 */
[----:B------:R-:W-:Y:S02]  /*01f0*/  UISETP.GE.U32.AND UP1, UPT, UR10, 0x2, UPT ;  /* 0x000000020a00788c */ /* 0x000fe4000bf26070 */
[----:B------:R-:W-:-:S04]  /*0200*/  UISETP.EQ.AND UP0, UPT, UR6, URZ, UP0 ;  /* 0x0000003f0600728c */ /* 0x000fc80008702270 */
[----:B------:R-:W-:-:S04]  /*0210*/  USEL UR4, URZ, 0x1, !UP0 ;  /* 0x000000013f047887 */ /* 0x000fc8000c000000 */
[----:B------:R-:W-:-:S06]  /*0220*/  USEL UR4, UR4, 0x2, UP1 ;  /* 0x0000000204047887 */ /* 0x000fcc0008800000 */
[----:B------:R-:W-:Y:S01]  /*0230*/  IMAD.U32 R2, RZ, RZ, UR4 ;  /* 0x00000004ff027e24 */ /* 0x000fe2000f8e00ff */
[----:B0-----:R-:W-:-:S04]  /*0240*/  ISETP.NE.AND P0, PT, R3, RZ, PT ;  /* 0x000000ff0300720c */ /* 0x001fc80003f05270 */
[----:B------:R0:W-:Y:S09]  /*0250*/  STL [R1+0x264], R2 ;  /* 0x0002640201007387 */ /* 0x0001f20000100800 */
[----:B0-----:R-:W-:Y:S05]  /*0260*/  @P0 BRA `(.L_x_2) ;  /* 0x0000000000480947 */ /* 0x001fea0003800000 */
[----:B------:R-:W0:Y:S01]  /*0270*/  S2UR UR9, SR_CgaCtaId ;  /* 0x00000000000979c3 */ /* 0x000e220000008800 */
[----:B------:R-:W-:Y:S01]  /*0280*/  UMOV UR4, 0x400 ;  /* 0x0000040000047882 */ /* 0x000fe20000000000 */
[----:B------:R-:W-:Y:S01]  /*0290*/  UMOV UR5, 0x1 ;  /* 0x0000000100057882 */ /* 0x000fe20000000000 */
[----:B------:R-:W-:Y:S01]  /*02a0*/  UMOV UR6, 0x4 ;  /* 0x0000000400067882 */ /* 0x000fe20000000000 */
[----:B------:R-:W-:Y:S01]  /*02b0*/  ELECT P0, URZ, PT ;  /* 0x00000000003f782f */ /* 0x000fe20003800000 */
[----:B------:R-:W-:-:S04]  /*02c0*/  UIADD3 UR6, -UR6, 0x100000, URZ ;  /* 0x0010000006067890 */ /* 0x000fc8000fffe13f */
[----:B------:R-:W-:Y:S02]  /*02d0*/  USHF.L.U32 UR7, UR6, 0xb, URZ ;  /* 0x0000000b06077899 */ /* 0x000fe4000800063f */
[----:B------:R-:W-:Y:S02]  /*02e0*/  USHF.L.U32 UR6, UR6, 0x1, URZ ;  /* 0x0000000106067899 */ /* 0x000fe4000800063f */
[----:B0-----:R-:W-:Y:S02]  /*02f0*/  ULEA UR9, UR9, UR4, 0x18 ;  /* 0x0000000409097291 */ /* 0x001fe4000f8ec03f */
[----:B------:R-:W-:-:S04]  /*0300*/  UIADD3 UR4, -UR5, 0x100000, URZ ;  /* 0x0010000005047890 */ /* 0x000fc8000fffe13f */
[----:B------:R-:W-:Y:S02]  /*0310*/  USHF.L.U32 UR5, UR4, 0xb, URZ ;  /* 0x0000000b04057899 */ /* 0x000fe4000800063f */
[----:B------:R-:W-:Y:S01]  /*0320*/  USHF.L.U32 UR4, UR4, 0x1, URZ ;  /* 0x0000000104047899 */ /* 0x000fe2000800063f */
[----:B------:R-:W0:Y:S11]  /*0330*/  FENCE.VIEW.ASYNC.S ;  /* 0x00000000000073c6 */ /* 0x000e360000000000 */
[----:B0-----:R0:W1:Y:S01]  /*0340*/  SYNCS.EXCH.64 URZ, [UR9], UR4 ;  /* 0x00000004093f75b2 */ /* 0x0010620008000100 */
[----:B------:R0:W2:Y:S01]  /*0350*/  SYNCS.EXCH.64 URZ, [UR9+0x10], UR6 ;  /* 0x00001006093f75b2 */ /* 0x0000a20008000100 */
[----:B------:R0:W3:Y:S01]  /*0360*/  SYNCS.EXCH.64 URZ, [UR9+0x8], UR4 ;  /* 0x00000804093f75b2 */ /* 0x0000e20008000100 */
[----:B------:R0:W4:Y:S01]  /*0370*/  SYNCS.EXCH.64 URZ, [UR9+0x18], UR6 ;  /* 0x00001806093f75b2 */ /* 0x0001220008000100 */
[----:B------:R-:W-:Y:S01]  /*0380*/  NOP ;  /* 0x0000000000007918 */ /* 0x000fe20000000000 */
.L_x_2:
[----:B------:R-:W-:Y:S01]  /*0390*/  SHF.R.S32.HI R2, RZ, 0x1f, R4 ;  /* 0x0000001fff027819 */ /* 0x000fe20000011404 */
[----:B------:R-:W5:Y:S01]  /*03a0*/  SHFL.IDX PT, R0, R0, RZ, 0x1f ;  /* 0x00001fff00007589 */ /* 0x000f6200000e0000 */
[----:B0-----:R-:W0:Y:S01]  /*03b0*/  S2UR UR9, SR_CTAID.X ;  /* 0x00000000000979c3 */ /* 0x001e220000002500 */
[----:B------:R-:W-:Y:S02]  /*03c0*/  ELECT P0, URZ, PT ;  /* 0x00000000003f782f */ /* 0x000fe40003800000 */
[----:B------:R-:W-:Y:S01]  /*03d0*/  LEA.HI R2, R2, R4, RZ, 0x7 ;  /* 0x0000000402027211 */ /* 0x000fe200078f38ff */
[----:B------:R-:W-:Y:S01]  /*03e0*/  ULDC UR4, c[0x0][0x150] ;  /* 0x0000540000047ab9 */ /* 0x000fe20000000800 */
[----:B------:R-:W-:Y:S01]  /*03f0*/  SHF.R.S32.HI R6, RZ, 0x1f, R3 ;  /* 0x0000001fff067819 */ /* 0x000fe20000011403 */
[----:B------:R-:W-:Y:S01]  /*0400*/  NOP ;  /* 0x0000000000007918 */ /* 0x000fe20000000000 */
[----:B------:R-:W-:Y:S01]  /*0410*/  LOP3.LUT R2, R2, 0xffffff80, RZ, 0xc0, !PT ;  /* 0xffffff8002027812 */ /* 0x000fe200078ec0ff */
[----:B------:R-:W-:Y:S01]  /*0420*/  NOP ;  /* 0x0000000000007918 */ /* 0x000fe20000000000 */
[----:B------:R-:W-:Y:S01]  /*0430*/  LEA.HI R6, R6, R3, RZ, 0x2 ;  /* 0x0000000306067211 */ /* 0x000fe200078f10ff */
[----:B------:R-:W1:Y:S01]  /*0440*/  LDC R8, c[0x0][0x144] ;  /* 0x00005100ff087b82 */ /* 0x000e620000000800 */
[----:B------:R-:W-:-:S02]  /*0450*/  IMAD.MOV.U32 R17, RZ, RZ, 0x1 ;  /* 0x00000001ff117424 */ /* 0x000fc400078e00ff */
[----:B------:R-:W-:Y:S01]  /*0460*/  IMAD.IADD R4, R4, 0x1, -R2 ;  /* 0x0000000104047824 */ /* 0x000fe200078e0a02 */
[----:B------:R-:W-:Y:S01]  /*0470*/  LOP3.LUT R6, R6, 0x3ffffffc, RZ, 0xc0, !PT ;  /* 0x3ffffffc06067812 */ /* 0x000fe200078ec0ff */
[----:B------:R-:W2:Y:S03]  /*0480*/  S2R R2, SR_CTAID.Y ;  /* 0x0000000000027919 */ /* 0x000ea60000002600 */
[----:B------:R-:W-:Y:S01]  /*0490*/  SHF.R.S32.HI R5, RZ, 0x1f, R4 ;  /* 0x0000001fff057819 */ /* 0x000fe20000011404 */
[----:B------:R-:W-:Y:S01]  /*04a0*/  IMAD.IADD R6, R3, 0x1, -R6 ;  /* 0x0000000103067824 */ /* 0x000fe200078e0a06 */
[----:B------:R-:W3:Y:S02]  /*04b0*/  LDC R11, c[0x0][0x148] ;  /* 0x00005200ff0b7b82 */ /* 0x000ee40000000800 */
[----:B------:R-:W-:Y:S02]  /*04c0*/  LEA.HI R5, R5, R4, RZ, 0x3 ;  /* 0x0000000405057211 */ /* 0x000fe400078f18ff */
[----:B-----5:R-:W-:-:S02]  /*04d0*/  ISETP.NE.OR P0, PT, R0, RZ, !P0 ;  /* 0x000000ff0000720c */ /* 0x020fc40004705670 */
[--C-:B------:R-:W-:Y:S02]  /*04e0*/  SHF.R.S32.HI R0, RZ, 0x3, R5.reuse ;  /* 0x00000003ff007819 */ /* 0x100fe40000011405 */
[----:B------:R-:W-:Y:S02]  /*04f0*/  SHF.R.S32.HI R5, RZ, 0x1f, R5 ;  /* 0x0000001fff057819 */ /* 0x000fe40000011405 */
[----:B0-----:R-:W-:Y:S02]  /*0500*/  I2FP.F32.U32 R7, UR9 ;  /* 0x0000000900077c45 */ /* 0x001fe40008201000 */
[----:B------:R-:W-:-:S03]  /*0510*/  LEA.HI R5, R5, R0, RZ, 0x2 ;  /* 0x0000000005057211 */ /* 0x000fc600078f10ff */
[----:B------:R-:W-:Y:S01]  /*0520*/  FMUL R7, R7, UR4 ;  /* 0x0000000407077c20 */ /* 0x000fe20008400000 */
[----:B------:R-:W-:Y:S01]  /*0530*/  LOP3.LUT R5, R5, 0xfffffffc, RZ, 0xc0, !PT ;  /* 0xfffffffc05057812 */ /* 0x000fe200078ec0ff */
[----:B------:R-:W-:Y:S01]  /*0540*/  VOTEU.ALL UP0, P0 ;  /* 0x00000000003f7886 */ /* 0x000fe20000000000 */
[----:B------:R-:W-:Y:S01]  /*0550*/  ULDC UR4, c[0x0][0x154] ;  /* 0x0000550000047ab9 */ /* 0x000fe20000000800 */
[----:B------:R-:W-:Y:S02]  /*0560*/  VOTEU.ALL UP1, P0 ;  /* 0x00000000003f7886 */ /* 0x000fe40000020000 */
[----:B------:R-:W0:Y:S01]  /*0570*/  F2I.U32.TRUNC.NTZ R7, R7 ;  /* 0x0000000700077305 */ /* 0x000e22000020f000 */
[----:B------:R-:W-:Y:S01]  /*0580*/  IMAD.IADD R5, R0, 0x1, -R5 ;  /* 0x0000000100057824 */ /* 0x000fe200078e0a05 */
[----:B------:R-:W5:Y:S01]  /*0590*/  @!UP0 S2UR UR7, SR_CgaCtaId ;  /* 0x00000000000789c3 */ /* 0x000f620000008800 */
[----:B------:R-:W-:-:S03]  /*05a0*/  @!UP0 UMOV UR6, 0x400 ;  /* 0x0000040000068882 */ /* 0x000fc60000000000 */
[----:B------:R-:W-:Y:S02]  /*05b0*/  LEA R5, R6, R5, 0x2 ;  /* 0x0000000506057211 */ /* 0x000fe400078e10ff */
[----:B--2---:R-:W-:Y:S02]  /*05c0*/  I2FP.F32.U32 R9, R2 ;  /* 0x0000000200097245 */ /* 0x004fe40000201000 */
[----:B------:R-:W-:-:S03]  /*05d0*/  LEA.HI R0, R5, R5, RZ, 0x1 ;  /* 0x0000000505007211 */ /* 0x000fc600078f08ff */
[----:B------:R-:W-:Y:S01]  /*05e0*/  FMUL R9, R9, UR4 ;  /* 0x0000000409097c20 */ /* 0x000fe20008400000 */
[----:B------:R-:W-:Y:S01]  /*05f0*/  LOP3.LUT R6, R0, 0xfffffffe, RZ, 0xc0, !PT ;  /* 0xfffffffe00067812 */ /* 0x000fe200078ec0ff */
[----:B0-----:R-:W-:Y:S01]  /*0600*/  IMAD.MOV R13, RZ, RZ, -R7 ;  /* 0x000000ffff0d7224 */ /* 0x001fe200078e0a07 */
[----:B------:R-:W-:Y:S02]  /*0610*/  UMOV UR4, 0x20 ;  /* 0x0000002000047882 */ /* 0x000fe40000000000 */
[----:B------:R-:W-:-:S04]  /*0620*/  @!UP0 UIADD3 UR4, -UR4, 0x100000, URZ ;  /* 0x0010000004048890 */ /* 0x000fc8000fffe13f */
[----:B------:R-:W-:Y:S02]  /*0630*/  @!UP0 USHF.L.U32 UR5, UR4, 0xb, URZ ;  /* 0x0000000b04058899 */ /* 0x000fe4000800063f */
[----:B------:R-:W-:Y:S01]  /*0640*/  @!UP0 USHF.L.U32 UR4, UR4, 0x1, URZ ;  /* 0x0000000104048899 */ /* 0x000fe2000800063f */
[----:B-1----:R-:W-:Y:S01]  /*0650*/  IMAD R0, R8, R13, UR9 ;  /* 0x0000000908007e24 */ /* 0x002fe2000f8e020d */
[----:B------:R-:W0:Y:S01]  /*0660*/  F2I.U32.TRUNC.NTZ R9, R9 ;  /* 0x0000000900097305 */ /* 0x000e22000020f000 */
[C---:B------:R-:W-:Y:S02]  /*0670*/  IMAD.IADD R7, R5.reuse, 0x1, -R6 ;  /* 0x0000000105077824 */ /* 0x040fe400078e0a06 */
[----:B------:R-:W-:-:S03]  /*0680*/  IMAD.SHL.U32 R6, R5, 0x4, RZ ;  /* 0x0000000405067824 */ /* 0x000fc600078e00ff */
[----:B------:R-:W-:Y:S01]  /*0690*/  ISETP.NE.AND P2, PT, R7, R0, PT ;  /* 0x000000000700720c */ /* 0x000fe20003f45270 */
[----:B-----5:R-:W-:Y:S01]  /*06a0*/  @!UP0 ULEA UR6, UR7, UR6, 0x18 ;  /* 0x0000000607068291 */ /* 0x020fe2000f8ec03f */
[----:B------:R-:W1:Y:S01]  /*06b0*/  LDC R7, c[0x0][0x140] ;  /* 0x00005000ff077b82 */ /* 0x000e620000000800 */
[----:B------:R-:W-:Y:S01]  /*06c0*/  LOP3.LUT R10, R5, 0xc, R6, 0x78, !PT ;  /* 0x0000000c050a7812 */ /* 0x000fe200078e7806 */
[----:B------:R-:W-:Y:S01]  /*06d0*/  VOTEU.ALL UP0, P0 ;  /* 0x00000000003f7886 */ /* 0x000fe20000000000 */
[----:B------:R-:W-:-:S03]  /*06e0*/  LOP3.LUT P0, RZ, R4, 0x7, RZ, 0xc0, !PT ;  /* 0x0000000704ff7812 */ /* 0x000fc6000780c0ff */
[----:B------:R2:W-:Y:S01]  /*06f0*/  STL [R1+0x25c], R10 ;  /* 0x00025c0a01007387 */ /* 0x0005e20000100800 */
[----:B0-----:R-:W-:Y:S01]  /*0700*/  IMAD.MOV R12, RZ, RZ, -R9 ;  /* 0x000000ffff0c7224 */ /* 0x001fe200078e0a09 */
[----:B------:R-:W-:-:S03]  /*0710*/  ISETP.LT.U32.AND P0, PT, R10, 0x2, !P0 ;  /* 0x000000020a00780c */ /* 0x000fc60004701070 */
[----:B------:R-:W-:Y:S01]  /*0720*/  @P2 LEA.HI R5, R10, R10, RZ, 0x1 ;  /* 0x0000000a0a052211 */ /* 0x000fe200078f08ff */
[----:B---3--:R-:W-:Y:S01]  /*0730*/  IMAD R6, R11, R12, R2 ;  /* 0x0000000c0b067224 */ /* 0x008fe200078e0202 */
[----:B------:R-:W0:Y:S02]  /*0740*/  FENCE.VIEW.ASYNC.S ;  /* 0x00000000000073c6 */ /* 0x000e240000000000 */
[----:B0-----:R2:W0:Y:S01]  /*0750*/  @!UP0 SYNCS.EXCH.64 URZ, [UR6+0x30], UR4 ;  /* 0x00003004063f85b2 */ /* 0x0014220008000100 */
[----:B------:R-:W-:Y:S02]  /*0760*/  SEL R4, RZ, 0x1, !P0 ;  /* 0x00000001ff047807 */ /* 0x000fe40004000000 */
[----:B------:R-:W-:-:S04]  /*0770*/  @P2 SHF.R.S32.HI R5, RZ, 0x1, R5 ;  /* 0x00000001ff052819 */ /* 0x000fc80000011405 */
[----:B------:R-:W-:Y:S02]  /*0780*/  @P2 ISETP.NE.AND P3, PT, R5, R6, PT ;  /* 0x000000060500220c */ /* 0x000fe40003f65270 */
[----:B-1----:R-:W-:Y:S02]  /*0790*/  ISETP.EQ.U32.AND P4, PT, R7, 0x1, PT ;  /* 0x000000010700780c */ /* 0x002fe40003f82070 */
[----:B------:R-:W-:Y:S01]  /*07a0*/  @P2 SEL R17, RZ, 0x1, P3 ;  /* 0x00000001ff112807 */ /* 0x000fe20001800000 */
[----:B------:R2:W1:Y:S03]  /*07b0*/  @!UP1 SYNCS.EXCH.64 URZ, [UR6+0x38], UR4 ;  /* 0x00003804063f95b2 */ /* 0x0004660008000100 */
[----:B------:R-:W-:Y:S01]  /*07c0*/  LOP3.LUT R17, R17, R4, RZ, 0xc0, !PT ;  /* 0x0000000411117212 */ /* 0x000fe200078ec0ff */
[----:B------:R-:W-:-:S06]  /*07d0*/  NOP ;  /* 0x0000000000007918 */ /* 0x000fcc0000000000 */
[----:B0-2---:R-:W-:Y:S05]  /*07e0*/  @!P4 BRA `(.L_x_3) ;  /* 0x000000000008c947 */ /* 0x005fea0003800000 */
[----:B-1--4-:R-:W-:Y:S01]  /*07f0*/  UCGABAR_ARV ;  /* 0x00000000000079c7 */ /* 0x012fe20008000000 */
[----:B------:R-:W-:Y:S05]  /*0800*/  BRA `(.L_x_4) ;  /* 0x0000000000047947 */ /* 0x000fea0003800000 */
.L_x_3:
[----:B-1--4-:R-:W-:Y:S01]  /*0810*/  NOP ;  /* 0x0000000000007918 */ /* 0x012fe20000000000 */
.L_x_4:
[----:B------:R-:W0:Y:S01]  /*0820*/  LDC R4, c[0x0][0x65c] ;  /* 0x00019700ff047b82 */ /* 0x000e220000000800 */
[----:B------:R-:W-:Y:S01]  /*0830*/  IMAD.MOV.U32 R5, RZ, RZ, RZ ;  /* 0x000000ffff057224 */ /* 0x000fe200078e00ff */
[----:B0-----:R-:W-:Y:S02]  /*0840*/  ISETP.NE.AND P2, PT, R4, 0x1, PT ;  /* 0x000000010400780c */ /* 0x001fe40003f45270 */
[----:B------:R-:W-:-:S11]  /*0850*/  MOV R4, UR9 ;  /* 0x0000000900047c02 */ /* 0x000fd60008000f00 */
[----:B------:R-:W0:Y:S01]  /*0860*/  @P2 LDC R7, c[0x0][0x10] ;  /* 0x00000400ff072b82 */ /* 0x000e220000000800 */
[----:B------:R-:W-:Y:S02]  /*0870*/  @P2 IMAD.MOV.U32 R3, RZ, RZ, RZ ;  /* 0x000000ffff032224 */ /* 0x000fe400078e00ff */
[----:B------:R-:W-:-:S05]  /*0880*/  @P2 IMAD.MOV.U32 R13, RZ, RZ, RZ ;  /* 0x000000ffff0d2224 */ /* 0x000fca00078e00ff */
[----:B------:R-:W1:Y:S01]  /*0890*/  @!P2 LDC R9, c[0x0][0xc] ;  /* 0x00000300ff09ab82 */ /* 0x000e620000000800 */
[----:B0-----:R-:W-:-:S04]  /*08a0*/  @P2 IMAD.WIDE.U32 R6, R7, UR9, R2 ;  /* 0x0000000907062c25 */ /* 0x001fc8000f8e0002 */
[----:B------:R-:W-:Y:S02]  /*08b0*/  @P2 IMAD.MOV.U32 R23, RZ, RZ, R6 ;  /* 0x000000ffff172224 */ /* 0x000fe400078e0006 */
[----:B------:R-:W-:Y:S02]  /*08c0*/  @P2 IMAD.IADD R24, R7, 0x1, R13 ;  /* 0x0000000107182824 */ /* 0x000fe400078e020d */
[----:B-1----:R-:W-:-:S04]  /*08d0*/  @!P2 IMAD.WIDE.U32 R4, R2, R9, R4 ;  /* 0x000000090204a225 */ /* 0x002fc800078e0004 */
[----:B------:R-:W-:Y:S01]  /*08e0*/  @!P2 IMAD.MOV.U32 R24, RZ, RZ, R5 ;  /* 0x000000ffff18a224 */ /* 0x000fe200078e0005 */
[----:B------:R-:W-:-:S05]  /*08f0*/  @!P2 MOV R23, R4 ;  /* 0x000000040017a202 */ /* 0x000fca0000000f00 */
[----:B------:R0:W-:Y:S04]  /*0900*/  STL [R1+0x288], R23 ;  /* 0x0002881701007387 */ /* 0x0001e80000100800 */
[----:B------:R0:W-:Y:S01]  /*0910*/  STL [R1+0x274], R24 ;  /* 0x0002741801007387 */ /* 0x0001e20000100800 */
[----:B------:R-:W-:Y:S05]  /*0920*/  @!P4 BRA `(.L_x_5) ;  /* 0x00000000000cc947 */ /* 0x000fea0003800000 */
[----:B------:R-:W-:Y:S01]  /*0930*/  UCGABAR_WAIT ;  /* 0x0000000000007dc7 */ /* 0x000fe20008000000 */
[----:B------:R-:W-:Y:S01]  /*0940*/  CCTL.IVALL ;  /* 0x00000000ff00798f */ /* 0x000fe20002000000 */
[----:B------:R-:W-:Y:S05]  /*0950*/  BRA `(.L_x_6) ;  /* 0x0000000000047947 */ /* 0x000fea0003800000 */
.L_x_5:
[----:B------:R-:W-:Y:S06]  /*0960*/  BAR.SYNC.DEFER_BLOCKING 0x0 ;  /* 0x0000000000007b1d */ /* 0x000fec0000010000 */
.L_x_6:
[----:B------:R-:W-:Y:S05]  /*0970*/  @!P1 BRA `(.L_x_7) ;  /* 0x0000033000349947 */ /* 0x000fea0003800000 */
[----:B------:R-:W-:-:S06]  /*0980*/  UISETP.GT.U32.AND UP0, UPT, UR10, 0x1, UPT ;  /* 0x000000010a00788c */ /* 0x000fcc000bf04070 */
[----:B------:R-:W-:-:S13]  /*0990*/  PLOP3.LUT P0, PT, PT, PT, UP0, 0x80, 0x0 ;  /* 0x000000000000781c */ /* 0x000fda0003f0f008 */
[----:B------:R-:W-:Y:S05]  /*09a0*/  @P0 EXIT ;  /* 0x000000000000094d */ /* 0x000fea0003800000 */
[----:B------:R-:W-:Y:S01]  /*09b0*/  ULDC.64 UR4, c[0x0][0x650] ;  /* 0x0001940000047ab9 */ /* 0x000fe20000000a00 */
[----:B------:R-:W-:Y:S02]  /*09c0*/  PRMT R6, RZ, 0x7610, R6 ;  /* 0x00007610ff067816 */ /* 0x000fe40000000006 */
[----:B------:R-:W-:Y:S01]  /*09d0*/  ISETP.GE.U32.AND P0, PT, R23, UR4, PT ;  /* 0x0000000417007c0c */ /* 0x000fe2000bf06070 */
[----:B------:R-:W-:Y:S02]  /*09e0*/  UMOV UR4, 0xffffffff ;  /* 0xffffffff00047882 */ /* 0x000fe40000000000 */
[----:B------:R-:W-:Y:S01]  /*09f0*/  IMAD.U32 R4, RZ, RZ, UR4 ;  /* 0x00000004ff047e24 */ /* 0x000fe2000f8e00ff */
[----:B------:R-:W-:Y:S01]  /*0a00*/  ISETP.GE.U32.AND.EX P0, PT, R24, UR5, PT, P0 ;  /* 0x0000000518007c0c */ /* 0x000fe2000bf06100 */
[----:B------:R-:W-:Y:S01]  /*0a10*/  UMOV UR5, 0xffffffff ;  /* 0xffffffff00057882 */ /* 0x000fe20000000000 */
[----:B------:R-:W-:Y:S02]  /*0a20*/  IMAD.U32 R19, RZ, RZ, UR4 ;  /* 0x00000004ff137e24 */ /* 0x000fe4000f8e00ff */
[----:B------:R1:W-:Y:S01]  /*0a30*/  STL [R1+0x268], R4 ;  /* 0x0002680401007387 */ /* 0x0003e20000100800 */
[----:B------:R-:W-:-:S08]  /*0a40*/  IMAD.U32 R18, RZ, RZ, UR5 ;  /* 0x00000005ff127e24 */ /* 0x000fd0000f8e00ff */
[----:B------:R-:W-:Y:S05]  /*0a50*/  @P0 BRA `(.L_x_8) ;  /* 0x0000000400480947 */ /* 0x000fea0003800000 */
[----:B------:R-:W2:Y:S01]  /*0a60*/  LDC.64 R14, c[0x0][0x628] ;  /* 0x00018a00ff0e7b82 */ /* 0x000ea20000000a00 */
[----:B-1----:R-:W-:Y:S01]  /*0a70*/  IMAD.MOV.U32 R4, RZ, RZ, R23 ;  /* 0x000000ffff047224 */ /* 0x002fe200078e0017 */
[----:B------:R-:W-:-:S06]  /*0a80*/  MOV R5, R24 ;  /* 0x0000001800057202 */ /* 0x000fcc0000000f00 */
[----:B------:R-:W1:Y:S08]  /*0a90*/  LDC R10, c[0x0][0x630] ;  /* 0x00018c00ff0a7b82 */ /* 0x000e700000000800 */
[----:B------:R-:W3:Y:S01]  /*0aa0*/  LDC.64 R18, c[0x0][0x620] ;  /* 0x00018800ff127b82 */ /* 0x000ee20000000a00 */
[----:B--2---:R-:W-:-:S04]  /*0ab0*/  ISETP.NE.U32.AND P0, PT, R14, RZ, PT ;  /* 0x000000ff0e00720c */ /* 0x004fc80003f05070 */
[----:B------:R-:W-:-:S13]  /*0ac0*/  ISETP.NE.AND.EX P0, PT, R15, RZ, PT, P0 ;  /* 0x000000ff0f00720c */ /* 0x000fda0003f05300 */
[----:B-1-3--:R-:W-:Y:S05]  /*0ad0*/  @!P0 BRA `(.L_x_9) ;  /* 0x0000000000288947 */ /* 0x00afea0003800000 */
[----:B------:R-:W1:Y:S02]  /*0ae0*/  LDC R9, c[0x0][0x634] ;  /* 0x00018d00ff097b82 */ /* 0x000e640000000800 */
[----:B-1----:R-:W-:-:S05]  /*0af0*/  IADD3 R9, P0, R23, R9, RZ ;  /* 0x0000000917097210 */ /* 0x002fca0007f1e0ff */
[----:B------:R-:W-:-:S04]  /*0b00*/  IMAD.X R13, RZ, RZ, R24, P0 ;  /* 0x000000ffff0d7224 */ /* 0x000fc800000e0618 */
[----:B------:R-:W-:-:S04]  /*0b10*/  IMAD.WIDE.U32 R4, R13, R14, RZ ;  /* 0x0000000e0d047225 */ /* 0x000fc800078e00ff */
[----:B------:R-:W-:-:S04]  /*0b20*/  IMAD.WIDE.U32 R6, P0, R9, R15, R4 ;  /* 0x0000000f09067225 */ /* 0x000fc80007800004 */
[----:B------:R-:W-:-:S04]  /*0b30*/  IMAD.WIDE.U32 R4, R9, R14, RZ ;  /* 0x0000000e09047225 */ /* 0x000fc800078e00ff */
[----:B------:R-:W-:Y:S01]  /*0b40*/  IMAD.X R9, RZ, RZ, RZ, P0 ;  /* 0x000000ffff097224 */ /* 0x000fe200000e06ff */
[----:B------:R-:W-:Y:S01]  /*0b50*/  IADD3 RZ, P0, R5, R6, RZ ;  /* 0x0000000605ff7210 */ /* 0x000fe20007f1e0ff */
[----:B------:R-:W-:-:S04]  /*0b60*/  IMAD.MOV.U32 R8, RZ, RZ, R7 ;  /* 0x000000ffff087224 */ /* 0x000fc800078e0007 */
[----:B------:R-:W-:-:S08]  /*0b70*/  IMAD.WIDE.U32.X R4, R13, R15, R8, P0 ;  /* 0x0000000f0d047225 */ /* 0x000fd000000e0408 */
.L_x_9:
[----:B------:R-:W1:Y:S01]  /*0b80*/  LDC.64 R20, c[0x0][0x640] ;  /* 0x00019000ff147b82 */ /* 0x000e620000000a00 */
[-C--:B------:R-:W-:Y:S01]  /*0b90*/  SHF.R.U64 R22, R4, R10.reuse, R5 ;  /* 0x0000000a04167219 */ /* 0x080fe20000001205 */
[----:B------:R-:W-:Y:S01]  /*0ba0*/  IMAD.MOV.U32 R4, RZ, RZ, R23 ;  /* 0x000000ffff047224 */ /* 0x000fe200078e0017 */
[----:B------:R-:W-:Y:S01]  /*0bb0*/  SHF.R.U32.HI R3, RZ, R10, R5 ;  /* 0x0000000aff037219 */ /* 0x000fe20000011605 */
[----:B------:R-:W-:Y:S01]  /*0bc0*/  IMAD R25, R11, R12, R2 ;  /* 0x0000000c0b197224 */ /* 0x000fe200078e0202 */
[----:B------:R-:W-:Y:S01]  /*0bd0*/  IADD3 R7, P0, RZ, -R22, RZ ;  /* 0x80000016ff077210 */ /* 0x000fe20007f1e0ff */
[----:B------:R-:W-:Y:S01]  /*0be0*/  IMAD.MOV.U32 R11, RZ, RZ, 0x1 ;  /* 0x00000001ff0b7424 */ /* 0x000fe200078e00ff */
[----:B------:R-:W-:Y:S01]  /*0bf0*/  MOV R5, R24 ;  /* 0x0000001800057202 */ /* 0x000fe20000000f00 */
[----:B------:R-:W2:Y:S02]  /*0c00*/  LDC R8, c[0x0][0x618] ;  /* 0x00018600ff087b82 */ /* 0x000ea40000000800 */
[----:B------:R-:W-:-:S02]  /*0c10*/  IMAD.X R3, RZ, RZ, ~R3, P0 ;  /* 0x000000ffff037224 */ /* 0x000fc400000e0e03 */
[----:B------:R-:W-:-:S04]  /*0c20*/  IMAD.WIDE.U32 R4, R7, R18, R4 ;  /* 0x0000001207047225 */ /* 0x000fc800078e0004 */
[----:B------:R-:W0:Y:S01]  /*0c30*/  LDC R14, c[0x0][0x608] ;  /* 0x00018200ff0e7b82 */ /* 0x000e220000000800 */
[----:B------:R-:W-:-:S04]  /*0c40*/  IMAD R6, R3, R18, RZ ;  /* 0x0000001203067224 */ /* 0x000fc800078e02ff */
[----:B------:R-:W-:-:S03]  /*0c50*/  IMAD R3, R7, R19, R6 ;  /* 0x0000001307037224 */ /* 0x000fc600078e0206 */
[----:B------:R-:W3:Y:S01]  /*0c60*/  LDC R16, c[0x0][0x658] ;  /* 0x00019600ff107b82 */ /* 0x000ee20000000800 */
[----:B------:R-:W-:Y:S01]  /*0c70*/  IMAD.IADD R3, R5, 0x1, R3 ;  /* 0x0000000105037824 */ /* 0x000fe200078e0203 */
[----:B-1----:R-:W-:Y:S01]  /*0c80*/  ISETP.NE.U32.AND P0, PT, R20, RZ, PT ;  /* 0x000000ff1400720c */ /* 0x002fe20003f05070 */
[----:B------:R-:W-:-:S03]  /*0c90*/  IMAD.MOV.U32 R5, RZ, RZ, -0x1 ;  /* 0xffffffffff057424 */ /* 0x000fc600078e00ff */
[----:B------:R-:W-:Y:S02]  /*0ca0*/  ISETP.NE.AND.EX P0, PT, R21, RZ, PT, P0 ;  /* 0x000000ff1500720c */ /* 0x000fe40003f05300 */
[----:B------:R-:W1:Y:S01]  /*0cb0*/  LDC R13, c[0x0][0x600] ;  /* 0x00018000ff0d7b82 */ /* 0x000e620000000800 */
[-CC-:B--2---:R-:W-:Y:S02]  /*0cc0*/  SHF.R.U64 R10, R4, R8.reuse, R3.reuse ;  /* 0x00000008040a7219 */ /* 0x184fe40000001203 */
[----:B------:R-:W-:-:S05]  /*0cd0*/  SHF.R.U32.HI R3, RZ, R8, R3 ;  /* 0x00000008ff037219 */ /* 0x000fca0000011603 */
[----:B------:R-:W2:Y:S01]  /*0ce0*/  LDC R15, c[0x0][0x648] ;  /* 0x00019200ff0f7b82 */ /* 0x000ea20000000800 */
[-CC-:B0-----:R-:W-:Y:S02]  /*0cf0*/  SHF.R.U64 R23, R10, R14.reuse, R3.reuse ;  /* 0x0000000e0a177219 */ /* 0x181fe40000001203 */
[----:B------:R-:W-:-:S05]  /*0d00*/  SHF.R.U32.HI R3, RZ, R14, R3 ;  /* 0x0000000eff037219 */ /* 0x000fca0000011603 */
[----:B------:R-:W0:Y:S01]  /*0d10*/  LDC R19, c[0x0][0x638] ;  /* 0x00018e00ff137b82 */ /* 0x000e220000000800 */
[-C--:B---3--:R-:W-:Y:S02]  /*0d20*/  SHF.L.U32 R2, R5, R16.reuse, RZ ;  /* 0x0000001005027219 */ /* 0x088fe400000006ff */
[--C-:B------:R-:W-:Y:S02]  /*0d30*/  SHF.R.U64 R12, R23, R16, R3.reuse ;  /* 0x00000010170c7219 */ /* 0x100fe40000001203 */
[----:B------:R-:W-:Y:S02]  /*0d40*/  LOP3.LUT R8, RZ, R2, RZ, 0x33, !PT ;  /* 0x00000002ff087212 */ /* 0x000fe400078e33ff */
[----:B------:R-:W-:Y:S01]  /*0d50*/  SHF.R.U32.HI R3, RZ, R16, R3 ;  /* 0x00000010ff037219 */ /* 0x000fe20000011603 */
[----:B------:R-:W3:Y:S01]  /*0d60*/  LDC R18, c[0x0][0x610] ;  /* 0x00018400ff127b82 */ /* 0x000ee20000000800 */
[----:B------:R-:W-:Y:S01]  /*0d70*/  IMAD.MOV.U32 R2, RZ, RZ, R12 ;  /* 0x000000ffff027224 */ /* 0x000fe200078e000c */
[----:B------:R-:W-:Y:S06]  /*0d80*/  @!P0 BRA `(.L_x_10) ;  /* 0x0000000000288947 */ /* 0x000fec0003800000 */
[----:B------:R-:W4:Y:S02]  /*0d90*/  LDC R7, c[0x0][0x64c] ;  /* 0x00019300ff077b82 */ /* 0x000f240000000800 */
[----:B----4-:R-:W-:-:S05]  /*0da0*/  IADD3 R7, P0, R12, R7, RZ ;  /* 0x000000070c077210 */ /* 0x010fca0007f1e0ff */
[----:B------:R-:W-:-:S04]  /*0db0*/  IMAD.X R9, RZ, RZ, R3, P0 ;  /* 0x000000ffff097224 */ /* 0x000fc800000e0603 */
[----:B------:R-:W-:-:S04]  /*0dc0*/  IMAD.WIDE.U32 R2, R9, R20, RZ ;  /* 0x0000001409027225 */ /* 0x000fc800078e00ff */
[----:B------:R-:W-:-:S04]  /*0dd0*/  IMAD.WIDE.U32 R4, P0, R7, R21, R2 ;  /* 0x0000001507047225 */ /* 0x000fc80007800002 */
[----:B------:R-:W-:Y:S01]  /*0de0*/  IMAD.WIDE.U32 R2, R7, R20, RZ ;  /* 0x0000001407027225 */ /* 0x000fe200078e00ff */
[----:B------:R-:W-:-:S03]  /*0df0*/  IADD3.X R7, RZ, RZ, RZ, P0, !PT ;  /* 0x000000ffff077210 */ /* 0x000fc600007fe4ff */
[----:B------:R-:W-:Y:S01]  /*0e00*/  IMAD.MOV.U32 R6, RZ, RZ, R5 ;  /* 0x000000ffff067224 */ /* 0x000fe200078e0005 */
[----:B------:R-:W-:-:S05]  /*0e10*/  IADD3 RZ, P0, R3, R4, RZ ;  /* 0x0000000403ff7210 */ /* 0x000fca0007f1e0ff */
[----:B------:R-:W-:-:S08]  /*0e20*/  IMAD.WIDE.U32.X R2, R9, R21, R6, P0 ;  /* 0x0000001509027225 */ /* 0x000fd000000e0406 */
.L_x_10:
[----:B--2---:R-:W-:Y:S01]  /*0e30*/  SHF.R.U64 R4, R2, R15, R3 ;  /* 0x0000000f02047219 */ /* 0x004fe20000001203 */
[----:B-1----:R-:W-:Y:S01]  /*0e40*/  VIADD R5, R13, 0xffffffff ;  /* 0xffffffff0d057836 */ /* 0x002fe20000000000 */
[----:B------:R-:W-:Y:S02]  /*0e50*/  SHF.L.U32 R2, R11, R16, RZ ;  /* 0x000000100b027219 */ /* 0x000fe400000006ff */
[----:B------:R-:W-:Y:S01]  /*0e60*/  LOP3.LUT R3, R23, R8, RZ, 0xc0, !PT ;  /* 0x0000000817037212 */ /* 0x000fe200078ec0ff */
[----:B------:R-:W-:Y:S01]  /*0e70*/  IMAD.MOV R6, RZ, RZ, -R4 ;  /* 0x000000ffff067224 */ /* 0x000fe200078e0a04 */
[----:B------:R-:W-:Y:S02]  /*0e80*/  SEL R0, R0, R25, !P2 ;  /* 0x0000001900007207 */ /* 0x000fe40005000000 */
[----:B------:R-:W-:Y:S01]  /*0e90*/  LOP3.LUT R5, R10, R5, RZ, 0xc0, !PT ;  /* 0x000000050a057212 */ /* 0x000fe200078ec0ff */
[----:B------:R-:W-:Y:S01]  /*0ea0*/  IMAD R3, R2, R4, R3 ;  /* 0x0000000402037224 */ /* 0x000fe200078e0203 */
[----:B------:R-:W-:Y:S01]  /*0eb0*/  R2UR UR6, R22 ;  /* 0x00000000160672ca */ /* 0x000fe200000e0000 */
[----:B0-----:R-:W-:-:S02]  /*0ec0*/  IMAD R2, R6, R19, R12 ;  /* 0x0000001306027224 */ /* 0x001fc400078e020c */
[----:B---3--:R-:W-:Y:S02]  /*0ed0*/  IMAD R0, R3, R18, R0 ;  /* 0x0000001203007224 */ /* 0x008fe400078e0200 */
[----:B------:R-:W-:Y:S02]  /*0ee0*/  IMAD R3, R2, R13, R5 ;  /* 0x0000000d02037224 */ /* 0x000fe400078e0205 */
[----:B------:R-:W-:-:S03]  /*0ef0*/  IMAD.MOV.U32 R6, RZ, RZ, 0x1 ;  /* 0x00000001ff067424 */ /* 0x000fc600078e00ff */
[----:B------:R-:W-:Y:S02]  /*0f00*/  SEL R2, R3, R0, !P2 ;  /* 0x0000000003027207 */ /* 0x000fe40005000000 */
[----:B------:R-:W-:Y:S02]  /*0f10*/  SEL R0, R0, R3, !P2 ;  /* 0x0000000300007207 */ /* 0x000fe40005000000 */
[----:B------:R-:W-:Y:S02]  /*0f20*/  R2UR UR5, R2 ;  /* 0x00000000020572ca */ /* 0x000fe400000e0000 */
[----:B------:R-:W-:Y:S01]  /*0f30*/  R2UR UR4, R0 ;  /* 0x00000000000472ca */ /* 0x000fe200000e0000 */
[----:B------:R-:W-:-:S05]  /*0f40*/  IMAD.U32 R0, RZ, RZ, UR6 ;  /* 0x00000006ff007e24 */ /* 0x000fca000f8e00ff */
[----:B------:R2:W-:Y:S05]  /*0f50*/  STL [R1+0x268], R0 ;  /* 0x0002680001007387 */ /* 0x0005ea0000100800 */
[----:B------:R-:W-:Y:S02]  /*0f60*/  MOV R18, UR5 ;  /* 0x0000000500127c02 */ /* 0x000fe40008000f00 */
[----:B------:R-:W-:-:S07]  /*0f70*/  IMAD.U32 R19, RZ, RZ, UR4 ;  /* 0x00000004ff137e24 */ /* 0x000fce000f8e00ff */
.L_x_8:
[----:B------:R-:W-:-:S08]  /*0f80*/  NOP ;  /* 0x0000000000007918 */ /* 0x000fd00000000000 */
[----:B------:R-:W3:Y:S02]  /*0f90*/  USETMAXREG.TRY_ALLOC.CTAPOOL UP0, 0xf0 ;  /* 0x000000f0000079c8 */ /* 0x000ee40008000600 */
[----:B---3--:R-:W-:-:S13]  /*0fa0*/  PLOP3.LUT P0, PT, PT, PT, UP0, 0x80, 0x0 ;  /* 0x000000000000781c */ /* 0x008fda0003f0f008 */
[----:B------:R-:W-:Y:S05]  /*0fb0*/  @!P0 BRA `(.L_x_8) ;  /* 0xfffffffc00f08947 */ /* 0x000fea000383ffff */
[----:B------:R-:W-:Y:S01]  /*0fc0*/  ULDC.64 UR4, c[0x0][0x598] ;  /* 0x0001660000047ab9 */ /* 0x000fe20000000a00 */
[----:B------:R-:W-:Y:S01]  /*0fd0*/  ULDC.64 UR36, c[0x0][0x208] ;  /* 0x0000820000247ab9 */ /* 0x000fe20000000a00 */
[----:B------:R-:W-:-:S04]  /*0fe0*/  ISETP.NE.U32.AND P0, PT, RZ, UR4, PT ;  /* 0x00000004ff007c0c */ /* 0x000fc8000bf05070 */
[----:B------:R-:W-:-:S13]  /*0ff0*/  ISETP.NE.AND.EX P0, PT, RZ, UR5, PT, P0 ;  /* 0x00000005ff007c0c */ /* 0x000fda000bf05300 */
[----:B------:R-:W-:Y:S05]  /*1000*/  @!P0 BRA `(.L_x_11) ;  /* 0x00000000001c8947 */ /* 0x000fea0003800000 */
[----:B------:R-:W3:Y:S02]  /*1010*/  LDC.64 R2, c[0x0][0x598] ;  /* 0x00016600ff027b82 */ /* 0x000ee40000000a00 */
[----:B---3--:R-:W3:Y:S02]  /*1020*/  LDG.E.64 R2, desc[UR36][R2.64] ;  /* 0x0000002402027981 */ /* 0x008ee4000c1e1b00 */
[----:B---3--:R-:W-:-:S04]  /*1030*/  ISETP.NE.U32.AND P0, PT, R2, RZ, PT ;  /* 0x000000ff0200720c */ /* 0x008fc80003f05070 */
[----:B------:R-:W-:-:S13]  /*1040*/  ISETP.NE.AND.EX P0, PT, R3, RZ, PT, P0 ;  /* 0x000000ff0300720c */ /* 0x000fda0003f05300 */
[----:B------:R-:W-:Y:S05]  /*1050*/  @!P0 BRA `(.L_x_11) ;  /* 0x0000000000088947 */ /* 0x000fea0003800000 */
[----:B------:R3:W5:Y:S01]  /*1060*/  LD.E R2, desc[UR36][R2.64] ;  /* 0x0000002402027980 */ /* 0x000762000c101900 */
[----:B------:R-:W-:Y:S05]  /*1070*/  BRA `(.L_x_12) ;  /* 0x0000000000247947 */ /* 0x000fea0003800000 */
.L_x_11:
[----:B------:R-:W-:Y:S02]  /*1080*/  ULDC.64 UR4, c[0x0][0x588] ;  /* 0x0001620000047ab9 */ /* 0x000fe40000000a00 */
[----:B------:R-:W-:-:S04]  /*1090*/  ISETP.NE.U32.AND P0, PT, RZ, UR4, PT ;  /* 0x00000004ff007c0c */ /* 0x000fc8000bf05070 */
[----:B------:R-:W-:-:S13]  /*10a0*/  ISETP.NE.AND.EX P0, PT, RZ, UR5, PT, P0 ;  /* 0x00000005ff007c0c */ /* 0x000fda000bf05300 */
[----:B------:R-:W-:Y:S05]  /*10b0*/  @!P0 BRA `(.L_x_13) ;  /* 0x00000000000c8947 */ /* 0x000fea0003800000 */
[----:B------:R-:W3:Y:S02]  /*10c0*/  LDC.64 R2, c[0x0][0x588] ;  /* 0x00016200ff027b82 */ /* 0x000ee40000000a00 */
[----:B---3--:R4:W5:Y:S01]  /*10d0*/  LDG.E R2, desc[UR36][R2.64] ;  /* 0x0000002402027981 */ /* 0x008962000c1e1900 */
[----:B------:R-:W-:Y:S05]  /*10e0*/  BRA `(.L_x_12) ;  /* 0x0000000000087947 */ /* 0x000fea0003800000 */
.L_x_13:
[----:B------:R-:W-:Y:S02]  /*10f0*/  ULDC UR4, c[0x0][0x580] ;  /* 0x0001600000047ab9 */ /* 0x000fe40000000800 */
[----:B------:R-:W-:-:S07]  /*1100*/  IMAD.U32 R2, RZ, RZ, UR4 ;  /* 0x00000004ff027e24 */ /* 0x000fce000f8e00ff */
.L_x_12:
[----:B------:R-:W-:Y:S02]  /*1110*/  ULDC.64 UR4, c[0x0][0x5a0] ;  /* 0x0001680000047ab9 */ /* 0x000fe40000000a00 */
[----:B------:R-:W-:-:S04]  /*1120*/  ISETP.NE.U32.AND P0, PT, RZ, UR4, PT ;  /* 0x00000004ff007c0c */ /* 0x000fc8000bf05070 */
[----:B------:R-:W-:-:S13]  /*1130*/  ISETP.NE.AND.EX P0, PT, RZ, UR5, PT, P0 ;  /* 0x00000005ff007c0c */ /* 0x000fda000bf05300 */
[----:B------:R-:W-:Y:S05]  /*1140*/  @!P0 BRA `(.L_x_14) ;  /* 0x00000000001c8947 */ /* 0x000fea0003800000 */
[----:B-1----:R-:W1:Y:S02]  /*1150*/  LDC.64 R4, c[0x0][0x5a0] ;  /* 0x00016800ff047b82 */ /* 0x002e640000000a00 */
[----:B-1----:R-:W2:Y:S02]  /*1160*/  LDG.E.64 R4, desc[UR36][R4.64] ;  /* 0x0000002404047981 */ /* 0x002ea4000c1e1b00 */
[----:B--2---:R-:W-:-:S04]  /*1170*/  ISETP.NE.U32.AND P0, PT, R4, RZ, PT ;  /* 0x000000ff0400720c */ /* 0x004fc80003f05070 */
[----:B------:R-:W-:-:S13]  /*1180*/  ISETP.NE.AND.EX P0, PT, R5, RZ, PT, P0 ;  /* 0x000000ff0500720c */ /* 0x000fda0003f05300 */
[----:B------:R-:W-:Y:S05]  /*1190*/  @!P0 BRA `(.L_x_14) ;  /* 0x0000000000088947 */ /* 0x000fea0003800000 */
[----:B------:R1:W5:Y:S01]  /*11a0*/  LD.E R16, desc[UR36][R4.64] ;  /* 0x0000002404107980 */ /* 0x000362000c101900 */
[----:B------:R-:W-:Y:S05]  /*11b0*/  BRA `(.L_x_15) ;  /* 0x0000000000247947 */ /* 0x000fea0003800000 */
.L_x_14:
[----:B------:R-:W-:Y:S02]  /*11c0*/  ULDC.64 UR4, c[0x0][0x590] ;  /* 0x0001640000047ab9 */ /* 0x000fe40000000a00 */
[----:B------:R-:W-:-:S04]  /*11d0*/  ISETP.NE.U32.AND P0, PT, RZ, UR4, PT ;  /* 0x00000004ff007c0c */ /* 0x000fc8000bf05070 */
[----:B------:R-:W-:-:S13]  /*11e0*/  ISETP.NE.AND.EX P0, PT, RZ, UR5, PT, P0 ;  /* 0x00000005ff007c0c */ /* 0x000fda000bf05300 */
[----:B------:R-:W-:Y:S05]  /*11f0*/  @!P0 BRA `(.L_x_16) ;  /* 0x00000000000c8947 */ /* 0x000fea0003800000 */
[----:B-1----:R-:W1:Y:S02]  /*1200*/  LDC.64 R4, c[0x0][0x590] ;  /* 0x00016400ff047b82 */ /* 0x002e640000000a00 */
[----:B-1----:R1:W5:Y:S01]  /*1210*/  LDG.E R16, desc[UR36][R4.64] ;  /* 0x0000002404107981 */ /* 0x002362000c1e1900 */
[----:B------:R-:W-:Y:S05]  /*1220*/  BRA `(.L_x_15) ;  /* 0x0000000000087947 */ /* 0x000fea0003800000 */
.L_x_16:
[----:B------:R-:W-:Y:S02]  /*1230*/  ULDC UR4, c[0x0][0x584] ;  /* 0x0001610000047ab9 */ /* 0x000fe40000000800 */
[----:B------:R-:W-:-:S07]  /*1240*/  IMAD.U32 R16, RZ, RZ, UR4 ;  /* 0x00000004ff107e24 */ /* 0x000fce000f8e00ff */
.L_x_15:
[----:B------:R-:W-:-:S13]  /*1250*/  LOP3.LUT P0, RZ, R6, 0xff, RZ, 0xc0, !PT ;  /* 0x000000ff06ff7812 */ /* 0x000fda000780c0ff */
[----:B------:R-:W-:Y:S05]  /*1260*/  @!P0 EXIT ;  /* 0x000000000000894d */ /* 0x000fea0003800000 */
[----:B------:R-:W-:Y:S01]  /*1270*/  ULDC UR4, c[0x0][0x28c] ;  /* 0x0000a30000047ab9 */ /* 0x000fe20000000800 */
[----:B------:R-:W-:Y:S01]  /*1280*/  UMOV UR61, URZ ;  /* 0x0000003f003d7c82 */ /* 0x000fe20008000000 */
[----:B------:R-:W-:-:S04]  /*1290*/  UIADD3 UR4, UR4, 0x3f, URZ ;  /* 0x0000003f04047890 */ /* 0x000fc8000fffe03f */
[----:B------:R-:W-:-:S04]  /*12a0*/  USHF.R.S32.HI UR5, URZ, 0x1f, UR4 ;  /* 0x0000001f3f057899 */ /* 0x000fc80008011404 */
[----:B------:R-:W-:-:S03]  /*12b0*/  ULEA.HI UR5, UR5, UR4, URZ, 0x6 ;  /* 0x0000000405057291 */ /* 0x000fc6000f8f303f */
[----:B------:R-:W-:Y:S01]  /*12c0*/  UMOV UR4, URZ ;  /* 0x0000003f00047c82 */ /* 0x000fe20008000000 */
[----:B------:R-:W-:Y:S01]  /*12d0*/  USHF.R.S32.HI UR5, URZ, 0x6, UR5 ;  /* 0x000000063f057899 */ /* 0x000fe20008011405 */
[----:B--2---:R-:W-:-:S05]  /*12e0*/  IMAD.U32 R0, RZ, RZ, UR4 ;  /* 0x00000004ff007e24 */ /* 0x004fca000f8e00ff */
[----:B---34-:R-:W-:Y:S01]  /*12f0*/  IMAD.U32 R3, RZ, RZ, UR5 ;  /* 0x00000005ff037e24 */ /* 0x018fe2000f8e00ff */
[----:B------:R2:W-:Y:S04]  /*1300*/  STL [R1+0x290], R0 ;  /* 0x0002900001007387 */ /* 0x0005e80000100800 */
[----:B------:R2:W-:Y:S02]  /*1310*/  STL [R1+0x294], R3 ;  /* 0x0002940301007387 */ /* 0x0005e40000100800 */
.L_x_726:
[----:B--2---:R-:W2:Y:S01]  /*1320*/  S2R R0, SR_TID.X ;  /* 0x0000000000007919 */ /* 0x004ea20000002100 */
[----:B---3--:R-:W3:Y:S01]  /*1330*/  S2UR UR6, SR_CgaCtaId ;  /* 0x00000000000679c3 */ /* 0x008ee20000008800 */
[----:B------:R-:W-:Y:S02]  /*1340*/  UMOV UR60, 0x400 ;  /* 0x00000400003c7882 */ /* 0x000fe40000000000 */
[----:B---3--:R-:W-:Y:S01]  /*1350*/  ULEA UR60, UR6, UR60, 0x18 ;  /* 0x0000003c063c7291 */ /* 0x008fe2000f8ec03f */
[----:B--2---:R-:W-:-:S04]  /*1360*/  LOP3.LUT R0, R0, 0x80, RZ, 0xc0, !PT ;  /* 0x0000008000007812 */ /* 0x004fc800078ec0ff */
[----:B------:R-:W-:-:S06]  /*1370*/  SHF.R.U32.HI R0, RZ, 0x7, R0 ;  /* 0x00000007ff007819 */ /* 0x000fcc0000011600 */
[----:B------:R-:W2:Y:S02]  /*1380*/  SHFL.IDX PT, R0, R0, RZ, 0x1f ;  /* 0x00001fff00007589 */ /* 0x000ea400000e0000 */
[----:B--2---:R-:W-:-:S13]  /*1390*/  R2UR UR4, R0 ;  /* 0x00000000000472ca */ /* 0x004fda00000e0000 */
[----:B------:R-:W-:-:S04]  /*13a0*/  ULEA.HI UR5, UR4, UR4, URZ, 0x1 ;  /* 0x0000000404057291 */ /* 0x000fc8000f8f083f */
[----:B------:R-:W-:-:S04]  /*13b0*/  ULOP3.LUT UR5, UR5, 0x7fffe, URZ, 0xc0, !UPT ;  /* 0x0007fffe05057892 */ /* 0x000fc8000f8ec03f */
[----:B------:R-:W-:-:S03]  /*13c0*/  UIADD3 UR5, UR4, -UR5, URZ ;  /* 0x8000000504057290 */ /* 0x000fc6000fffe03f */
[----:B------:R-:W-:Y:S01]  /*13d0*/  ULDC UR4, c[0x0][0x28c] ;  /* 0x0000a30000047ab9 */ /* 0x000fe20000000800 */
[----:B------:R-:W-:Y:S01]  /*13e0*/  ULEA UR5, UR5, UR60, 0xd ;  /* 0x0000003c05057291 */ /* 0x000fe2000f8e683f */
[----:B------:R-:W-:-:S03]  /*13f0*/  ISETP.LT.AND P0, PT, RZ, UR4, PT ;  /* 0x00000004ff007c0c */ /* 0x000fc6000bf01270 */
[----:B------:R-:W-:-:S04]  /*1400*/  UIADD3 UR5, UR5, 0x100, URZ ;  /* 0x0000010005057890 */ /* 0x000fc8000fffe03f */
[----:B------:R-:W-:-:S04]  /*1410*/  USHF.R.U32.HI UR5, URZ, 0x4, UR5 ;  /* 0x000000043f057899 */ /* 0x000fc80008011605 */
[----:B------:R-:W-:Y:S02]  /*1420*/  ULOP3.LUT UR38, UR5, 0x3fff, URZ, 0xc0, !UPT ;  /* 0x00003fff05267892 */ /* 0x000fe4000f8ec03f */
[----:B01--45:R-:W-:Y:S10]  /*1430*/  @P0 BRA `(.L_x_17) ;  /* 0x0000000000400947 */ /* 0x033ff40003800000 */
[----:B------:R-:W-:Y:S01]  /*1440*/  MOV R0, 0x0 ;  /* 0x0000000000007802 */ /* 0x000fe20000000f00 */
[----:B------:R-:W-:Y:S01]  /*1450*/  ULDC.64 UR4, c[0x4][0x68] ;  /* 0x01001a0000047ab9 */ /* 0x000fe20000000a00 */
[----:B------:R-:W-:Y:S01]  /*1460*/  ULDC.64 UR6, c[0x4][0x8] ;  /* 0x0100020000067ab9 */ /* 0x000fe20000000a00 */
[----:B-1----:R-:W-:Y:S01]  /*1470*/  MOV R4, UR4 ;  /* 0x0000000400047c02 */ /* 0x002fe20008000f00 */
[----:B------:R1:W2:Y:S01]  /*1480*/  LDC.64 R14, c[0x4][R0] ;  /* 0x01000000000e7b82 */ /* 0x0002a20000000a00 */
[----:B------:R-:W-:Y:S01]  /*1490*/  IMAD.U32 R5, RZ, RZ, UR5 ;  /* 0x00000005ff057e24 */ /* 0x000fe2000f8e00ff */
[----:B------:R-:W-:Y:S01]  /*14a0*/  ULDC.64 UR4, c[0x4][0x70] ;  /* 0x01001c0000047ab9 */ /* 0x000fe20000000a00 */
[----:B------:R-:W-:Y:S01]  /*14b0*/  IMAD.U32 R10, RZ, RZ, UR6 ;  /* 0x00000006ff0a7e24 */ /* 0x000fe2000f8e00ff */
[----:B------:R-:W-:Y:S01]  /*14c0*/  MOV R8, 0x1e1 ;  /* 0x000001e100087802 */ /* 0x000fe20000000f00 */
[----:B------:R-:W-:Y:S02]  /*14d0*/  IMAD.U32 R6, RZ, RZ, UR4 ;  /* 0x00000004ff067e24 */ /* 0x000fe4000f8e00ff */
[----:B------:R-:W-:-:S02]  /*14e0*/  IMAD.U32 R7, RZ, RZ, UR5 ;  /* 0x00000005ff077e24 */ /* 0x000fc4000f8e00ff */
[----:B------:R-:W-:Y:S02]  /*14f0*/  IMAD.U32 R11, RZ, RZ, UR7 ;  /* 0x00000007ff0b7e24 */ /* 0x000fe4000f8e00ff */
[----:B------:R-:W-:Y:S02]  /*1500*/  IMAD.MOV.U32 R12, RZ, RZ, 0x1 ;  /* 0x00000001ff0c7424 */ /* 0x000fe400078e00ff */
[----:B-1----:R-:W-:-:S07]  /*1510*/  IMAD.MOV.U32 R13, RZ, RZ, RZ ;  /* 0x000000ffff0d7224 */ /* 0x002fce00078e00ff */
[----:B------:R-:W-:-:S07]  /*1520*/  LEPC R20, `(.L_x_17) ;  /* 0x000000001014794e */ /* 0x000fce0000000000 */
[----:B0-2--5:R-:W-:Y:S05]  /*1530*/  CALL.ABS.NOINC R14 ;  /* 0x000000000e007343 */ /* 0x025fea0003c00000 */
.L_x_17:
[----:B------:R-:W2:Y:S02]  /*1540*/  LDL R20, [R1+0x264] ;  /* 0x0002640001147983 */ /* 0x000ea40000100800 */
[----:B--2---:R-:W-:-:S13]  /*1550*/  R2UR UR4, R20 ;  /* 0x00000000140472ca */ /* 0x004fda00000e0000 */
[----:B------:R-:W-:-:S06]  /*1560*/  ULOP3.LUT UR4, UR4, 0x1, URZ, 0xfc, !UPT ;  /* 0x0000000104047892 */ /* 0x000fcc000f8efc3f */
[----:B------:R-:W-:-:S05]  /*1570*/  IMAD.U32 R0, RZ, RZ, UR4 ;  /* 0x00000004ff007e24 */ /* 0x000fca000f8e00ff */
[----:B------:R-:W-:-:S13]  /*1580*/  ISETP.NE.AND P0, PT, R0, 0x3, PT ;  /* 0x000000030000780c */ /* 0x000fda0003f05270 */
[----:B------:R-:W-:Y:S05]  /*1590*/  @!P0 BRA `(.L_x_18) ;  /* 0x0000000000048947 */ /* 0x000fea0003800000 */
[----:B------:R-:W-:Y:S01]  /*15a0*/  BPT.TRAP 0x1 ;  /* 0x000000040000795c */ /* 0x000fe20000300000 */
.L_x_18:
[----:B------:R-:W2:Y:S01]  /*15b0*/  LDL R0, [R1+0x290] ;  /* 0x0002900001007983 */ /* 0x000ea20000100800 */
[----:B------:R-:W-:-:S05]  /*15c0*/  IMAD.U32 R3, RZ, RZ, UR61 ;  /* 0x0000003dff037e24 */ /* 0x000fca000f8e00ff */
[----:B------:R-:W-:Y:S02]  /*15d0*/  LEA R3, R3, UR60, 0x3 ;  /* 0x0000003c03037c11 */ /* 0x000fe4000f8e18ff */
[----:B--2---:R-:W-:-:S13]  /*15e0*/  R2UR UR4, R0 ;  /* 0x00000000000472ca */ /* 0x004fda00000e0000 */
[----:B------:R-:W-:-:S05]  /*15f0*/  IMAD.U32 R0, RZ, RZ, UR4 ;  /* 0x00000004ff007e24 */ /* 0x000fca000f8e00ff */
[----:B------:R-:W-:-:S04]  /*1600*/  SHF.L.U32 R0, R0, 0x1f, RZ ;  /* 0x0000001f00007819 */ /* 0x000fc800000006ff */
[----:B------:R2:W3:Y:S01]  /*1610*/  SYNCS.PHASECHK.TRANS64.TRYWAIT P1, [R3+URZ], R0 ;  /* 0x00000000030075a7 */ /* 0x0004e2000802017f */
[----:B------:R-:W-:Y:S05]  /*1620*/  @!P0 BRA `(.L_x_19) ;  /* 0x0000000000048947 */ /* 0x000fea0003800000 */
[----:B------:R-:W-:Y:S01]  /*1630*/  BPT.TRAP 0x1 ;  /* 0x000000040000795c */ /* 0x000fe20000300000 */
.L_x_19:
[----:B---3--:R-:W-:Y:S05]  /*1640*/  @P1 BRA `(.L_x_20) ;  /* 0x0000000000081947 */ /* 0x008fea0003800000 */
[----:B------:R-:W3:Y:S02]  /*1650*/  SYNCS.PHASECHK.TRANS64.TRYWAIT P1, [R3+URZ], R0 ;  /* 0x00000000030075a7 */ /* 0x000ee4000802017f */
[----:B---3--:R-:W-:Y:S05]  /*1660*/  @!P1 BRA `(.L_x_21) ;  /* 0x00000338005c9947 */ /* 0x008fea0003800000 */
.L_x_20:
[----:B-1----:R-:W4:Y:S02]  /*1670*/  LDL R4, [R1+0x294] ;  /* 0x0002940001047983 */ /* 0x002f240000100800 */
[----:B----4-:R-:W-:-:S13]  /*1680*/  R2UR UR5, R4 ;  /* 0x00000000040572ca */ /* 0x010fda00000e0000 */
[----:B------:R-:W-:-:S04]  /*1690*/  UISETP.LT.AND UP0, UPT, UR5, 0x1, UPT ;  /* 0x000000010500788c */ /* 0x000fc8000bf01270 */
[----:B------:R-:W-:-:S06]  /*16a0*/  USEL UR4, UR5, 0x1, UP0 ;  /* 0x0000000105047887 */ /* 0x000fcc0008000000 */
[----:B------:R-:W-:-:S04]  /*16b0*/  MOV R5, UR4 ;  /* 0x0000000400057c02 */ /* 0x000fc80008000f00 */
[----:B------:R-:W-:Y:S01]  /*16c0*/  IADD3 R5, -R5, UR5, RZ ;  /* 0x0000000505057c10 */ /* 0x000fe2000fffe1ff */
[----:B------:R-:W-:Y:S05]  /*16d0*/  WARPSYNC.ALL ;  /* 0x0000000000007948 */ /* 0x000fea0003800000 */
[----:B------:R-:W-:Y:S01]  /*16e0*/  ISETP.GE.AND P1, PT, R5, 0x1, PT ;  /* 0x000000010500780c */ /* 0x000fe20003f26270 */
[----:B------:R-:W-:Y:S01]  /*16f0*/  UIADD3 UR4, UR60, 0x20100, URZ ;  /* 0x000201003c047890 */ /* 0x000fe2000fffe03f */
[----:B0-----:R-:W-:Y:S01]  /*1700*/  WARPGROUP.ARRIVE ;  /* 0x00000000000079c5 */ /* 0x001fe20000000000 */
[----:B------:R-:W-:Y:S01]  /*1710*/  ULOP3.LUT UR5, UR38, 0x10000, URZ, 0xfc, !UPT ;  /* 0x0001000026057892 */ /* 0x000fe2000f8efc3f */
[----:B------:R-:W-:Y:S01]  /*1720*/  STL [R1+0x32c], R19 ;  /* 0x00032c1301007387 */ /* 0x000fe20000100800 */
[----:B------:R-:W-:Y:S01]  /*1730*/  USHF.R.U32.HI UR4, URZ, 0x4, UR4 ;  /* 0x000000043f047899 */ /* 0x000fe20008011604 */
[----:B------:R-:W-:Y:S01]  /*1740*/  MOV R10, UR37 ;  /* 0x00000025000a7c02 */ /* 0x000fe20008000f00 */
[----:B------:R-:W-:Y:S01]  /*1750*/  UMOV UR33, 0x40000040 ;  /* 0x4000004000217882 */ /* 0x000fe20000000000 */
[----:B------:R-:W-:Y:S01]  /*1760*/  UMOV UR35, 0x40000040 ;  /* 0x4000004000237882 */ /* 0x000fe20000000000 */
[----:B------:R-:W-:Y:S01]  /*1770*/  ULOP3.LUT UR4, UR4, 0x3fff, URZ, 0xc0, !UPT ;  /* 0x00003fff04047892 */ /* 0x000fe2000f8ec03f */
[----:B--23--:R-:W-:Y:S01]  /*1780*/  IMAD.U32 R3, RZ, RZ, UR5 ;  /* 0x00000005ff037e24 */ /* 0x00cfe2000f8e00ff */
[----:B------:R-:W-:Y:S01]  /*1790*/  ULEA UR5, UR61, UR5, 0xc ;  /* 0x000000053d057291 */ /* 0x000fe2000f8e603f */
[----:B------:R-:W-:Y:S01]  /*17a0*/  STL [R1+0x328], R18 ;  /* 0x0003281201007387 */ /* 0x000fe20000100800 */
[----:B------:R-:W-:Y:S01]  /*17b0*/  ULOP3.LUT UR6, UR4, 0x10000, URZ, 0xfc, !UPT ;  /* 0x0001000004067892 */ /* 0x000fe2000f8efc3f */
[----:B------:R-:W-:Y:S01]  /*17c0*/  MOV R9, UR36 ;  /* 0x0000002400097c02 */ /* 0x000fe20008000f00 */
[----:B------:R-:W-:Y:S01]  /*17d0*/  UMOV UR41, UR33 ;  /* 0x0000002100297c82 */ /* 0x000fe20008000000 */
[----:B------:R-:W-:Y:S01]  /*17e0*/  UMOV UR43, 0x40000040 ;  /* 0x40000040002b7882 */ /* 0x000fe20000000000 */
[----:B------:R-:W-:Y:S01]  /*17f0*/  UIMAD UR4, UR61, 0x580, UR6 ;  /* 0x000005803d0478a4 */ /* 0x000fe2000f8e0206 */
[----:B------:R-:W-:Y:S01]  /*1800*/  STL [R1+0x324], R17 ;  /* 0x0003241101007387 */ /* 0x000fe20000100800 */
[----:B------:R-:W-:Y:S01]  /*1810*/  UMOV UR32, UR5 ;  /* 0x0000000500207c82 */ /* 0x000fe20008000000 */
[----:B------:R-:W-:Y:S01]  /*1820*/  UMOV UR9, UR33 ;  /* 0x0000002100097c82 */ /* 0x000fe20008000000 */
[----:B------:R-:W-:Y:S01]  /*1830*/  UIADD3 UR42, UR4, 0x80, URZ ;  /* 0x00000080042a7890 */ /* 0x000fe2000fffe03f */
[----:B-----5:R0:W-:Y:S01]  /*1840*/  STL [R1+0x320], R16 ;  /* 0x0003201001007387 */ /* 0x0201e20000100800 */
[----:B------:R-:W-:Y:S01]  /*1850*/  UMOV UR40, UR32 ;  /* 0x0000002000287c82 */ /* 0x000fe20008000000 */
[----:B------:R-:W-:Y:S01]  /*1860*/  UMOV UR34, UR4 ;  /* 0x0000000400227c82 */ /* 0x000fe20008000000 */
[----:B------:R-:W-:Y:S01]  /*1870*/  UIADD3 UR10, UR4, 0x100, URZ ;  /* 0x00000100040a7890 */ /* 0x000fe2000fffe03f */
[----:B------:R-:W-:Y:S01]  /*1880*/  HGMMA.64x16x16.F32 R20, gdesc[UR32], RZ, !UPT, gsb0 ;  /* 0x00200000201479f0 */ /* 0x000fe2000c0008ff */
[----:B------:R-:W-:Y:S01]  /*1890*/  UMOV UR8, UR32 ;  /* 0x0000002000087c82 */ /* 0x000fe20008000000 */
[----:B------:R-:W-:Y:S01]  /*18a0*/  UMOV UR11, 0x40000040 ;  /* 0x40000040000b7882 */ /* 0x000fe20000000000 */
[----:B------:R-:W-:Y:S01]  /*18b0*/  UIADD3 UR18, UR4, 0x180, URZ ;  /* 0x0000018004127890 */ /* 0x000fe2000fffe03f */
[----:B------:R-:W-:Y:S01]  /*18c0*/  IMAD.U32 R4, RZ, RZ, UR6 ;  /* 0x00000006ff047e24 */ /* 0x000fe2000f8e00ff */
[----:B------:R-:W-:Y:S01]  /*18d0*/  UMOV UR16, UR32 ;  /* 0x0000002000107c82 */ /* 0x000fe20008000000 */
[----:B------:R-:W-:Y:S01]  /*18e0*/  UMOV UR17, UR33 ;  /* 0x0000002100117c82 */ /* 0x000fe20008000000 */
[----:B------:R-:W-:Y:S01]  /*18f0*/  UMOV UR19, 0x40000040 ;  /* 0x4000004000137882 */ /* 0x000fe20000000000 */
[----:B------:R-:W-:Y:S01]  /*1900*/  STL [R1+0x31c], R5 ;  /* 0x00031c0501007387 */ /* 0x000fe20000100800 */
[----:B------:R-:W-:Y:S01]  /*1910*/  UIADD3 UR46, UR4, 0x200, URZ ;  /* 0x00000200042e7890 */ /* 0x000fe2000fffe03f */
[----:B------:R-:W-:Y:S01]  /*1920*/  MOV R6, UR5 ;  /* 0x0000000500067c02 */ /* 0x000fe20008000f00 */
[----:B------:R-:W-:Y:S01]  /*1930*/  UMOV UR44, UR32 ;  /* 0x00000020002c7c82 */ /* 0x000fe20008000000 */
[----:B------:R-:W-:Y:S01]  /*1940*/  STL [R1+0x318], R2 ;  /* 0x0003180201007387 */ /* 0x000fe20000100800 */
[----:B------:R-:W-:Y:S01]  /*1950*/  UMOV UR45, UR33 ;  /* 0x00000021002d7c82 */ /* 0x000fe20008000000 */
[----:B------:R-:W-:Y:S01]  /*1960*/  UMOV UR47, 0x40000040 ;  /* 0x40000040002f7882 */ /* 0x000fe20000000000 */
[----:B------:R-:W-:Y:S01]  /*1970*/  UIADD3 UR30, UR4, 0x280, URZ ;  /* 0x00000280041e7890 */ /* 0x000fe2000fffe03f */
[----:B------:R-:W-:Y:S01]  /*1980*/  STL [R1+0x330], R3 ;  /* 0x0003300301007387 */ /* 0x000fe20000100800 */
[----:B------:R-:W-:Y:S01]  /*1990*/  UMOV UR28, UR32 ;  /* 0x00000020001c7c82 */ /* 0x000fe20008000000 */
[----:B------:R-:W-:Y:S01]  /*19a0*/  UMOV UR29, UR33 ;  /* 0x00000021001d7c82 */ /* 0x000fe20008000000 */
[----:B------:R-:W-:Y:S01]  /*19b0*/  UMOV UR31, 0x40000040 ;  /* 0x40000040001f7882 */ /* 0x000fe20000000000 */
[----:B------:R-:W-:Y:S01]  /*19c0*/  STL [R1+0x334], R4 ;  /* 0x0003340401007387 */ /* 0x000fe20000100800 */
[----:B------:R-:W-:-:S02]  /*19d0*/  UIADD3 UR26, UR4, 0x300, URZ ;  /* 0x00000300041a7890 */ /* 0x000fc4000fffe03f */
[----:B------:R-:W-:Y:S01]  /*19e0*/  MOV R0, UR4 ;  /* 0x0000000400007c02 */ /* 0x000fe20008000f00 */
[----:B------:R-:W-:Y:S01]  /*19f0*/  UMOV UR24, UR32 ;  /* 0x0000002000187c82 */ /* 0x000fe20008000000 */
[----:B------:R-:W-:Y:S01]  /*1a00*/  UMOV UR25, UR33 ;  /* 0x0000002100197c82 */ /* 0x000fe20008000000 */
[----:B------:R-:W-:Y:S01]  /*1a10*/  UMOV UR27, 0x40000040 ;  /* 0x40000040001b7882 */ /* 0x000fe20000000000 */
[----:B------:R-:W-:Y:S01]  /*1a20*/  UIADD3 UR14, UR4, 0x380, URZ ;  /* 0x00000380040e7890 */ /* 0x000fe2000fffe03f */
        /* <DEDUP_REMOVED lines=18> */
[----:B------:R-:W-:Y:S01]  /*1b50*/  UMOV UR38, UR14 ;  /* 0x0000000e00267c82 */ /* 0x000fe20008000000 */
[----:B------:R-:W-:Y:S01]  /*1b60*/  UMOV UR39, UR15 ;  /* 0x0000000f00277c82 */ /* 0x000fe20008000000 */
[----:B------:R-:W-:-:S02]  /*1b70*/  WARPGROUP.DEPBAR.LE gsb0, 0x0 ;  /* 0x00008000000079c5 */ /* 0x000fc40000010000 */
[----:B------:R-:W-:Y:S01]  /*1b80*/  IMAD.MOV.U32 R14, RZ, RZ, R24 ;  /* 0x000000ffff0e7224 */ /* 0x000fe200078e0018 */
[----:B------:R-:W-:Y:S01]  /*1b90*/  MOV R15, R23 ;  /* 0x00000017000f7202 */ /* 0x000fe20000000f00 */
[----:B------:R-:W-:Y:S02]  /*1ba0*/  IMAD.MOV.U32 R13, RZ, RZ, R25 ;  /* 0x000000ffff0d7224 */ /* 0x000fe400078e0019 */
[----:B------:R-:W-:Y:S02]  /*1bb0*/  IMAD.MOV.U32 R12, RZ, RZ, R26 ;  /* 0x000000ffff0c7224 */ /* 0x000fe400078e001a */
[----:B------:R-:W-:Y:S02]  /*1bc0*/  IMAD.MOV.U32 R11, RZ, RZ, R27 ;  /* 0x000000ffff0b7224 */ /* 0x000fe400078e001b */
[----:B------:R-:W-:Y:S01]  /*1bd0*/  WARPGROUP.ARRIVE ;  /* 0x00000000000079c5 */ /* 0x000fe20000000000 */
[----:B------:R-:W-:Y:S02]  /*1be0*/  IMAD.MOV.U32 R59, RZ, RZ, R21 ;  /* 0x000000ffff3b7224 */ /* 0x000fe400078e0015 */
[----:B------:R-:W-:-:S02]  /*1bf0*/  IMAD.MOV.U32 R58, RZ, RZ, R22 ;  /* 0x000000ffff3a7224 */ /* 0x000fc400078e0016 */
[----:B------:R-:W-:Y:S01]  /*1c00*/  IMAD.MOV.U32 R57, RZ, RZ, R20 ;  /* 0x000000ffff397224 */ /* 0x000fe200078e0014 */
[----:B------:R-:W-:Y:S03]  /*1c10*/  HGMMA.64x16x16.F32 R24, gdesc[UR40], RZ, !UPT, gsb0 ;  /* 0x00200000281879f0 */ /* 0x000fe6000c0008ff */
[----:B------:R-:W-:Y:S02]  /*1c20*/  WARPGROUP.DEPBAR.LE gsb0, 0x0 ;  /* 0x00008000000079c5 */ /* 0x000fe40000010000 */
[----:B0-----:R-:W-:Y:S01]  /*1c30*/  WARPGROUP.ARRIVE ;  /* 0x00000000000079c5 */ /* 0x001fe20000000000 */
[----:B------:R-:W-:Y:S04]  /*1c40*/  STL.64 [R1+0x1a0], R24 ;  /* 0x0001a01801007387 */ /* 0x000fe80000100a00 */
[----:B------:R-:W-:Y:S01]  /*1c50*/  STL.64 [R1+0x1a8], R26 ;  /* 0x0001a81a01007387 */ /* 0x000fe20000100a00 */
[----:B------:R-:W-:Y:S03]  /*1c60*/  HGMMA.64x16x16.F32 R16, gdesc[UR8], RZ, !UPT, gsb0 ;  /* 0x00200000081079f0 */ /* 0x000fe6000c0008ff */
[----:B------:R0:W-:Y:S04]  /*1c70*/  STL.64 [R1+0x1b0], R28 ;  /* 0x0001b01c01007387 */ /* 0x0001e80000100a00 */
[----:B------:R1:W-:Y:S01]  /*1c80*/  STL.64 [R1+0x1b8], R30 ;  /* 0x0001b81e01007387 */ /* 0x0003e20000100a00 */
[----:B------:R-:W-:-:S02]  /*1c90*/  WARPGROUP.DEPBAR.LE gsb0, 0x0 ;  /* 0x00008000000079c5 */ /* 0x000fc40000010000 */
[----:B------:R-:W-:Y:S01]  /*1ca0*/  IMAD.MOV.U32 R56, RZ, RZ, R17 ;  /* 0x000000ffff387224 */ /* 0x000fe200078e0011 */
[----:B------:R-:W-:Y:S01]  /*1cb0*/  MOV R39, R18 ;  /* 0x0000001200277202 */ /* 0x000fe20000000f00 */
[----:B------:R-:W-:Y:S01]  /*1cc0*/  IMAD.MOV.U32 R38, RZ, RZ, R19 ;  /* 0x000000ffff267224 */ /* 0x000fe200078e0013 */
[----:B------:R-:W-:Y:S01]  /*1cd0*/  MOV R33, R16 ;  /* 0x0000001000217202 */ /* 0x000fe20000000f00 */
[----:B------:R-:W-:Y:S02]  /*1ce0*/  IMAD.MOV.U32 R37, RZ, RZ, R20 ;  /* 0x000000ffff257224 */ /* 0x000fe400078e0014 */
[----:B------:R-:W-:Y:S02]  /*1cf0*/  IMAD.MOV.U32 R36, RZ, RZ, R21 ;  /* 0x000000ffff247224 */ /* 0x000fe400078e0015 */
[----:B------:R-:W-:Y:S02]  /*1d00*/  IMAD.MOV.U32 R35, RZ, RZ, R22 ;  /* 0x000000ffff237224 */ /* 0x000fe400078e0016 */
[----:B------:R-:W-:-:S02]  /*1d10*/  IMAD.MOV.U32 R34, RZ, RZ, R23 ;  /* 0x000000ffff227224 */ /* 0x000fc400078e0017 */
[----:B------:R-:W-:-:S06]  /*1d20*/  WARPGROUP.ARRIVE ;  /* 0x00000000000079c5 */ /* 0x000fcc0000000000 */
[----:B------:R-:W-:Y:S03]  /*1d30*/  HGMMA.64x16x16.F32 R16, gdesc[UR16], RZ, !UPT, gsb0 ;  /* 0x00200000101079f0 */ /* 0x000fe6000c0008ff */
[----:B------:R-:W-:Y:S02]  /*1d40*/  WARPGROUP.DEPBAR.LE gsb0, 0x0 ;  /* 0x00008000000079c5 */ /* 0x000fe40000010000 */
[----:B0-----:R-:W-:Y:S01]  /*1d50*/  IMAD.MOV.U32 R29, RZ, RZ, R18 ;  /* 0x000000ffff1d7224 */ /* 0x001fe200078e0012 */
[----:B------:R-:W-:Y:S01]  /*1d60*/  MOV R24, R23 ;  /* 0x0000001700187202 */ /* 0x000fe20000000f00 */
[----:B------:R-:W-:Y:S02]  /*1d70*/  IMAD.MOV.U32 R28, RZ, RZ, R19 ;  /* 0x000000ffff1c7224 */ /* 0x000fe400078e0013 */
[----:B------:R-:W-:Y:S02]  /*1d80*/  IMAD.MOV.U32 R27, RZ, RZ, R20 ;  /* 0x000000ffff1b7224 */ /* 0x000fe400078e0014 */
[----:B------:R-:W-:-:S02]  /*1d90*/  IMAD.MOV.U32 R26, RZ, RZ, R21 ;  /* 0x000000ffff1a7224 */ /* 0x000fc400078e0015 */
[----:B------:R-:W-:Y:S02]  /*1da0*/  IMAD.MOV.U32 R25, RZ, RZ, R22 ;  /* 0x000000ffff197224 */ /* 0x000fe400078e0016 */
[----:B------:R-:W-:Y:S02]  /*1db0*/  IMAD.MOV.U32 R8, RZ, RZ, R16 ;  /* 0x000000ffff087224 */ /* 0x000fe400078e0010 */
[----:B------:R-:W-:Y:S02]  /*1dc0*/  IMAD.MOV.U32 R7, RZ, RZ, R17 ;  /* 0x000000ffff077224 */ /* 0x000fe400078e0011 */
[----:B------:R-:W-:-:S06]  /*1dd0*/  WARPGROUP.ARRIVE ;  /* 0x00000000000079c5 */ /* 0x000fcc0000000000 */
[----:B------:R-:W-:Y:S03]  /*1de0*/  HGMMA.64x16x16.F32 R16, gdesc[UR44], RZ, !UPT, gsb0 ;  /* 0x002000002c1079f0 */ /* 0x000fe6000c0008ff */
[----:B------:R-:W-:Y:S02]  /*1df0*/  WARPGROUP.DEPBAR.LE gsb0, 0x0 ;  /* 0x00008000000079c5 */ /* 0x000fe40000010000 */
[----:B------:R-:W-:Y:S01]  /*1e00*/  WARPGROUP.ARRIVE ;  /* 0x00000000000079c5 */ /* 0x000fe20000000000 */
[----:B------:R-:W-:Y:S01]  /*1e10*/  STL [R1+0x2c], R19 ;  /* 0x00002c1301007387 */ /* 0x000fe20000100800 */
[----:B------:R-:W-:Y:S02]  /*1e20*/  IMAD.MOV.U32 R32, RZ, RZ, R16 ;  /* 0x000000ffff207224 */ /* 0x000fe400078e0010 */
[----:B-1----:R-:W-:Y:S01]  /*1e30*/  IMAD.MOV.U32 R31, RZ, RZ, R17 ;  /* 0x000000ffff1f7224 */ /* 0x002fe200078e0011 */
[----:B------:R-:W-:Y:S01]  /*1e40*/  STL.64 [R1+0x30], R20 ;  /* 0x0000301401007387 */ /* 0x000fe20000100a00 */
[----:B------:R-:W-:Y:S01]  /*1e50*/  HGMMA.64x16x16.F32 R208, gdesc[UR28], RZ, !UPT, gsb0 ;  /* 0x002000001cd079f0 */ /* 0x000fe2000c0008ff */
[----:B------:R-:W-:-:S02]  /*1e60*/  IMAD.MOV.U32 R30, RZ, RZ, R18 ;  /* 0x000000ffff1e7224 */ /* 0x000fc400078e0012 */
[----:B------:R-:W-:Y:S01]  /*1e70*/  STL.64 [R1+0x38], R22 ;  /* 0x0000381601007387 */ /* 0x000fe20000100a00 */
[----:B------:R-:W-:Y:S02]  /*1e80*/  WARPGROUP.DEPBAR.LE gsb0, 0x0 ;  /* 0x00008000000079c5 */ /* 0x000fe40000010000 */
[----:B------:R-:W-:Y:S01]  /*1e90*/  WARPGROUP.ARRIVE ;  /* 0x00000000000079c5 */ /* 0x000fe20000000000 */
[----:B------:R0:W-:Y:S04]  /*1ea0*/  STL.64 [R1+0x758], R214 ;  /* 0x000758d601007387 */ /* 0x0001e80000100a00 */
[----:B------:R1:W-:Y:S01]  /*1eb0*/  STL.64 [R1+0x750], R212 ;  /* 0x000750d401007387 */ /* 0x0003e20000100a00 */
[----:B------:R-:W-:Y:S03]  /*1ec0*/  HGMMA.64x16x16.F32 R176, gdesc[UR24], RZ, !UPT, gsb0 ;  /* 0x0020000018b079f0 */ /* 0x000fe6000c0008ff */
[----:B------:R2:W-:Y:S04]  /*1ed0*/  STL.64 [R1+0x748], R210 ;  /* 0x000748d201007387 */ /* 0x0005e80000100a00 */
[----:B------:R3:W-:Y:S01]  /*1ee0*/  STL.64 [R1+0x740], R208 ;  /* 0x000740d001007387 */ /* 0x0007e20000100a00 */
[----:B0-----:R-:W-:-:S02]  /*1ef0*/  IMAD.MOV.U32 R214, RZ, RZ, R31 ;  /* 0x000000ffffd67224 */ /* 0x001fc400078e001f */
[----:B------:R-:W-:Y:S01]  /*1f00*/  IMAD.MOV.U32 R215, RZ, RZ, R30 ;  /* 0x000000ffffd77224 */ /* 0x000fe200078e001e */
[----:B-1----:R-:W-:Y:S01]  /*1f10*/  MOV R213, R32 ;  /* 0x0000002000d57202 */ /* 0x002fe20000000f00 */
[----:B------:R-:W-:Y:S02]  /*1f20*/  IMAD.MOV.U32 R212, RZ, RZ, R24 ;  /* 0x000000ffffd47224 */ /* 0x000fe400078e0018 */
[----:B--2---:R-:W-:Y:S02]  /*1f30*/  IMAD.MOV.U32 R210, RZ, RZ, R26 ;  /* 0x000000ffffd27224 */ /* 0x004fe400078e001a */
[----:B------:R-:W-:Y:S02]  /*1f40*/  IMAD.MOV.U32 R211, RZ, RZ, R25 ;  /* 0x000000ffffd37224 */ /* 0x000fe400078e0019 */
[----:B---3--:R-:W-:Y:S01]  /*1f50*/  IMAD.MOV.U32 R208, RZ, RZ, R28 ;  /* 0x000000ffffd07224 */ /* 0x008fe200078e001c */
[----:B------:R-:W-:Y:S01]  /*1f60*/  MOV R209, R27 ;  /* 0x0000001b00d17202 */ /* 0x000fe20000000f00 */
[----:B------:R-:W-:-:S02]  /*1f70*/  WARPGROUP.DEPBAR.LE gsb0, 0x0 ;  /* 0x00008000000079c5 */ /* 0x000fc40000010000 */
[----:B------:R-:W-:Y:S01]  /*1f80*/  WARPGROUP.ARRIVE ;  /* 0x00000000000079c5 */ /* 0x000fe20000000000 */
[----:B------:R0:W-:Y:S04]  /*1f90*/  STL.64 [R1+0x778], R182 ;  /* 0x000778b601007387 */ /* 0x0001e80000100a00 */
[----:B------:R1:W-:Y:S01]  /*1fa0*/  STL.64 [R1+0x770], R180 ;  /* 0x000770b401007387 */ /* 0x0003e20000100a00 */
[----:B------:R-:W-:Y:S03]  /*1fb0*/  HGMMA.64x16x16.F32 R144, gdesc[UR12], RZ, !UPT, gsb0 ;  /* 0x002000000c9079f0 */ /* 0x000fe6000c0008ff */
[----:B------:R2:W-:Y:S04]  /*1fc0*/  STL.64 [R1+0x768], R178 ;  /* 0x000768b201007387 */ /* 0x0005e80000100a00 */
[----:B------:R3:W-:Y:S01]  /*1fd0*/  STL.64 [R1+0x760], R176 ;  /* 0x000760b001007387 */ /* 0x0007e20000100a00 */
[----:B0-----:R-:W-:Y:S01]  /*1fe0*/  IMAD.MOV.U32 R183, RZ, RZ, R29 ;  /* 0x000000ffffb77224 */ /* 0x001fe200078e001d */
[----:B------:R-:W-:Y:S01]  /*1ff0*/  MOV R182, R7 ;  /* 0x0000000700b67202 */ /* 0x000fe20000000f00 */
[----:B-1----:R-:W-:-:S02]  /*2000*/  IMAD.MOV.U32 R180, RZ, RZ, R34 ;  /* 0x000000ffffb47224 */ /* 0x002fc400078e0022 */
[----:B------:R-:W-:Y:S02]  /*2010*/  IMAD.MOV.U32 R181, RZ, RZ, R8 ;  /* 0x000000ffffb57224 */ /* 0x000fe400078e0008 */
[----:B--2---:R-:W-:Y:S02]  /*2020*/  IMAD.MOV.U32 R178, RZ, RZ, R36 ;  /* 0x000000ffffb27224 */ /* 0x004fe400078e0024 */
[----:B------:R-:W-:Y:S02]  /*2030*/  IMAD.MOV.U32 R179, RZ, RZ, R35 ;  /* 0x000000ffffb37224 */ /* 0x000fe400078e0023 */
[----:B---3--:R-:W-:Y:S01]  /*2040*/  IMAD.MOV.U32 R176, RZ, RZ, R38 ;  /* 0x000000ffffb07224 */ /* 0x008fe200078e0026 */
[----:B------:R-:W-:Y:S01]  /*2050*/  MOV R177, R37 ;  /* 0x0000002500b17202 */ /* 0x000fe20000000f00 */
[----:B------:R-:W-:Y:S02]  /*2060*/  WARPGROUP.DEPBAR.LE gsb0, 0x0 ;  /* 0x00008000000079c5 */ /* 0x000fe40000010000 */
[----:B------:R-:W-:Y:S01]  /*2070*/  WARPGROUP.ARRIVE ;  /* 0x00000000000079c5 */ /* 0x000fe20000000000 */
[----:B------:R0:W-:Y:S04]  /*2080*/  STL.64 [R1+0x798], R150 ;  /* 0x0007989601007387 */ /* 0x0001e80000100a00 */
[----:B------:R1:W-:Y:S01]  /*2090*/  STL.64 [R1+0x790], R148 ;  /* 0x0007909401007387 */ /* 0x0003e20000100a00 */
[----:B------:R-:W-:Y:S03]  /*20a0*/  HGMMA.64x16x16.F32 R112, gdesc[UR20], RZ, !UPT, gsb0 ;  /* 0x00200000147079f0 */ /* 0x000fe6000c0008ff */
[----:B------:R2:W-:Y:S04]  /*20b0*/  STL.64 [R1+0x788], R146 ;  /* 0x0007889201007387 */ /* 0x0005e80000100a00 */
[----:B------:R-:W-:Y:S01]  /*20c0*/  STL.64 [R1+0x780], R144 ;  /* 0x0007809001007387 */ /* 0x000fe20000100a00 */
[----:B0-----:R-:W-:-:S02]  /*20d0*/  IMAD.MOV.U32 R151, RZ, RZ, R39 ;  /* 0x000000ffff977224 */ /* 0x001fc400078e0027 */
[----:B------:R-:W-:Y:S01]  /*20e0*/  IMAD.MOV.U32 R150, RZ, RZ, R56 ;  /* 0x000000ffff967224 */ /* 0x000fe200078e0038 */
[----:B-1----:R-:W-:Y:S01]  /*20f0*/  MOV R148, R58 ;  /* 0x0000003a00947202 */ /* 0x002fe20000000f00 */
[----:B------:R-:W-:Y:S02]  /*2100*/  IMAD.MOV.U32 R149, RZ, RZ, R33 ;  /* 0x000000ffff957224 */ /* 0x000fe400078e0021 */
[----:B--2---:R-:W-:Y:S01]  /*2110*/  IMAD.MOV.U32 R147, RZ, RZ, R59 ;  /* 0x000000ffff937224 */ /* 0x004fe200078e003b */
[----:B------:R-:W-:Y:S02]  /*2120*/  WARPGROUP.DEPBAR.LE gsb0, 0x0 ;  /* 0x00008000000079c5 */ /* 0x000fe40000010000 */
[----:B------:R-:W-:Y:S01]  /*2130*/  WARPGROUP.ARRIVE ;  /* 0x00000000000079c5 */ /* 0x000fe20000000000 */
[----:B------:R-:W-:Y:S04]  /*2140*/  STL [R1+0x73c], R118 ;  /* 0x00073c7601007387 */ /* 0x000fe80000100800 */
[----:B------:R-:W-:Y:S01]  /*2150*/  STL [R1+0x738], R119 ;  /* 0x0007387701007387 */ /* 0x000fe20000100800 */
[----:B------:R-:W-:Y:S03]  /*2160*/  HGMMA.64x16x16.F32 R80, gdesc[UR56], RZ, !UPT, gsb0 ;  /* 0x00200000385079f0 */ /* 0x000fe6000c0008ff */
[----:B------:R-:W-:-:S02]  /*2170*/  WARPGROUP.DEPBAR.LE gsb0, 0x0 ;  /* 0x00008000000079c5 */ /* 0x000fc40000010000 */
[----:B------:R-:W-:Y:S01]  /*2180*/  WARPGROUP.ARRIVE ;  /* 0x00000000000079c5 */ /* 0x000fe20000000000 */
[----:B------:R-:W-:Y:S04]  /*2190*/  STL [R1+0x734], R81 ;  /* 0x0007345101007387 */ /* 0x000fe80000100800 */
[----:B------:R-:W-:Y:S01]  /*21a0*/  STL [R1+0x730], R82 ;  /* 0x0007305201007387 */ /* 0x000fe20000100800 */
[----:B------:R-:W-:Y:S01]  /*21b0*/  HGMMA.64x16x16.F32 R48, gdesc[UR48], RZ, !UPT, gsb0 ;  /* 0x00200000303079f0 */ /* 0x000fe2000c0008ff */
[----:B------:R-:W-:Y:S01]  /*21c0*/  UMOV UR48, UR6 ;  /* 0x0000000600307c82 */ /* 0x000fe20008000000 */
[----:B------:R-:W-:Y:S01]  /*21d0*/  UMOV UR49, 0x40000040 ;  /* 0x4000004000317882 */ /* 0x000fe20000000000 */
[----:B------:R-:W-:Y:S01]  /*21e0*/  UMOV UR52, UR48 ;  /* 0x0000003000347c82 */ /* 0x000fe20008000000 */
        /* <DEDUP_REMOVED lines=9> */
[----:B------:R-:W-:Y:S01]  /*2280*/  STL [R1+0x72c], R83 ;  /* 0x00072c5301007387 */ /* 0x000fe20000100800 */
        /* <DEDUP_REMOVED lines=13> */
[----:B------:R-:W-:-:S02]  /*2360*/  UIADD3 UR6, UR5, 0x800, URZ ;  /* 0x0000080005067890 */ /* 0x000fc4000fffe03f */
[----:B------:R-:W-:Y:S01]  /*2370*/  STL [R1+0x71c], R87 ;  /* 0x00071c5701007387 */ /* 0x000fe20000100800 */
[----:B------:R-:W-:Y:S02]  /*2380*/  WARPGROUP.DEPBAR.LE gsb0, 0x0 ;  /* 0x00008000000079c5 */ /* 0x000fe40000010000 */
[----:B------:R-:W-:Y:S01]  /*2390*/  WARPGROUP.ARRIVE ;  /* 0x00000000000079c5 */ /* 0x000fe20000000000 */
[----:B------:R-:W-:Y:S04]  /*23a0*/  STL [R1+0x6e4], R48 ;  /* 0x0006e43001007387 */ /* 0x000fe80000100800 */
[----:B------:R-:W-:Y:S01]  /*23b0*/  STL [R1+0x6e0], R49 ;  /* 0x0006e03101007387 */ /* 0x000fe20000100800 */
[----:B------:R-:W-:Y:S01]  /*23c0*/  HGMMA.64x16x16.F32 R40, gdesc[UR48], RZ, !UPT, gsb0 ;  /* 0x00200000302879f0 */ /* 0x000fe2000c0008ff */
[----:B------:R-:W-:-:S02]  /*23d0*/  UIADD3 UR48, UR5, 0xc00, URZ ;  /* 0x00000c0005307890 */ /* 0x000fc4000fffe03f */
[----:B------:R-:W-:Y:S01]  /*23e0*/  STL [R1+0x6dc], R50 ;  /* 0x0006dc3201007387 */ /* 0x000fe20000100800 */
[----:B------:R-:W-:Y:S02]  /*23f0*/  UMOV UR49, 0x40000040 ;  /* 0x4000004000317882 */ /* 0x000fe40000000000 */
[----:B------:R-:W-:Y:S01]  /*2400*/  UMOV UR7, UR49 ;  /* 0x0000003100077c82 */ /* 0x000fe20008000000 */
[----:B------:R-:W-:Y:S01]  /*2410*/  STL [R1+0x6d8], R51 ;  /* 0x0006d83301007387 */ /* 0x000fe20000100800 */
[----:B------:R-:W-:-:S03]  /*2420*/  UMOV UR4, UR48 ;  /* 0x0000003000047c82 */ /* 0x000fc60008000000 */
[----:B------:R-:W-:Y:S04]  /*2430*/  STL [R1+0x6d4], R52 ;  /* 0x0006d43401007387 */ /* 0x000fe80000100800 */
[----:B------:R-:W-:Y:S04]  /*2440*/  STL [R1+0x6d0], R53 ;  /* 0x0006d03501007387 */ /* 0x000fe80000100800 */
[----:B------:R-:W-:Y:S04]  /*2450*/  STL [R1+0x6cc], R54 ;  /* 0x0006cc3601007387 */ /* 0x000fe80000100800 */
[----:B------:R-:W-:Y:S01]  /*2460*/  STL [R1+0x6c8], R55 ;  /* 0x0006c83701007387 */ /* 0x000fe20000100800 */
[----:B------:R-:W-:-:S02]  /*2470*/  WARPGROUP.DEPBAR.LE gsb0, 0x0 ;  /* 0x00008000000079c5 */ /* 0x000fc40000010000 */
[----:B------:R-:W-:Y:S01]  /*2480*/  WARPGROUP.ARRIVE ;  /* 0x00000000000079c5 */ /* 0x000fe20000000000 */
[----:B------:R-:W-:Y:S04]  /*2490*/  STL [R1+0x6fc], R40 ;  /* 0x0006fc2801007387 */ /* 0x000fe80000100800 */
[----:B------:R-:W-:Y:S01]  /*24a0*/  STL [R1+0x6f8], R41 ;  /* 0x0006f82901007387 */ /* 0x000fe20000100800 */
[----:B------:R-:W-:Y:S01]  /*24b0*/  HGMMA.64x16x16.F32 R72, gdesc[UR52], RZ, !UPT, gsb0 ;  /* 0x00200000344879f0 */ /* 0x000fe2000c0008ff */
[----:B------:R-:W-:Y:S01]  /*24c0*/  UMOV UR54, UR50 ;  /* 0x0000003200367c82 */ /* 0x000fe20008000000 */
[----:B------:R-:W-:Y:S01]  /*24d0*/  UMOV UR55, UR51 ;  /* 0x0000003300377c82 */ /* 0x000fe20008000000 */
[----:B------:R-:W-:Y:S04]  /*24e0*/  STL [R1+0x6f4], R42 ;  /* 0x0006f42a01007387 */ /* 0x000fe80000100800 */
[----:B------:R-:W-:Y:S04]  /*24f0*/  STL [R1+0x6f0], R43 ;  /* 0x0006f02b01007387 */ /* 0x000fe80000100800 */
[----:B------:R-:W-:Y:S04]  /*2500*/  STL [R1+0x6ec], R44 ;  /* 0x0006ec2c01007387 */ /* 0x000fe80000100800 */
[----:B------:R-:W-:Y:S04]  /*2510*/  STL [R1+0x6e8], R45 ;  /* 0x0006e82d01007387 */ /* 0x000fe80000100800 */
[----:B------:R-:W-:Y:S04]  /*2520*/  STL [R1+0x6c4], R46 ;  /* 0x0006c42e01007387 */ /* 0x000fe80000100800 */
[----:B------:R0:W-:Y:S01]  /*2530*/  STL [R1+0x6c0], R47 ;  /* 0x0006c02f01007387 */ /* 0x0001e20000100800 */
[----:B------:R-:W-:-:S02]  /*2540*/  WARPGROUP.DEPBAR.LE gsb0, 0x0 ;  /* 0x00008000000079c5 */ /* 0x000fc40000010000 */
[----:B------:R-:W-:Y:S01]  /*2550*/  WARPGROUP.ARRIVE ;  /* 0x00000000000079c5 */ /* 0x000fe20000000000 */
[----:B------:R-:W-:Y:S04]  /*2560*/  STL [R1+0x718], R73 ;  /* 0x0007184901007387 */ /* 0x000fe80000100800 */
[----:B------:R-:W-:Y:S01]  /*2570*/  STL [R1+0x714], R74 ;  /* 0x0007144a01007387 */ /* 0x000fe20000100800 */
[----:B------:R-:W-:Y:S03]  /*2580*/  HGMMA.64x16x16.F32 R104, gdesc[UR20], RZ, !UPT, gsb0 ;  /* 0x00200000146879f0 */ /* 0x000fe6000c0008ff */
[----:B------:R-:W-:Y:S04]  /*2590*/  STL [R1+0x710], R75 ;  /* 0x0007104b01007387 */ /* 0x000fe80000100800 */
[----:B------:R-:W-:Y:S04]  /*25a0*/  STL [R1+0x70c], R76 ;  /* 0x00070c4c01007387 */ /* 0x000fe80000100800 */
[----:B------:R-:W-:Y:S04]  /*25b0*/  STL [R1+0x708], R77 ;  /* 0x0007084d01007387 */ /* 0x000fe80000100800 */
[----:B------:R-:W-:Y:S04]  /*25c0*/  STL [R1+0x704], R78 ;  /* 0x0007044e01007387 */ /* 0x000fe80000100800 */
[----:B------:R-:W-:Y:S04]  /*25d0*/  STL [R1+0x700], R79 ;  /* 0x0007004f01007387 */ /* 0x000fe80000100800 */
[----:B------:R-:W-:Y:S04]  /*25e0*/  STL.64 [R1+0x7b8], R114 ;  /* 0x0007b87201007387 */ /* 0x000fe80000100a00 */
[----:B------:R-:W-:Y:S01]  /*25f0*/  STL.64 [R1+0x7b0], R112 ;  /* 0x0007b07001007387 */ /* 0x000fe20000100a00 */
[----:B------:R-:W-:-:S02]  /*2600*/  WARPGROUP.DEPBAR.LE gsb0, 0x0 ;  /* 0x00008000000079c5 */ /* 0x000fc40000010000 */
[----:B------:R-:W-:Y:S01]  /*2610*/  WARPGROUP.ARRIVE ;  /* 0x00000000000079c5 */ /* 0x000fe20000000000 */
[----:B------:R-:W-:Y:S04]  /*2620*/  STL.64 [R1+0x7a8], R110 ;  /* 0x0007a86e01007387 */ /* 0x000fe80000100a00 */
[----:B------:R-:W-:Y:S01]  /*2630*/  STL.64 [R1+0x7a0], R108 ;  /* 0x0007a06c01007387 */ /* 0x000fe20000100a00 */
[----:B------:R-:W-:Y:S01]  /*2640*/  HGMMA.64x16x16.F32 R136, gdesc[UR12], RZ, !UPT, gsb0 ;  /* 0x002000000c8879f0 */ /* 0x000fe2000c0008ff */
[----:B------:R-:W-:Y:S01]  /*2650*/  UIADD3 UR12, UR5, 0x2, URZ ;  /* 0x00000002050c7890 */ /* 0x000fe2000fffe03f */
[----:B------:R-:W-:Y:S02]  /*2660*/  UMOV UR13, 0x40000040 ;  /* 0x40000040000d7882 */ /* 0x000fe40000000000 */
[----:B------:R-:W-:Y:S01]  /*2670*/  UMOV UR5, UR49 ;  /* 0x0000003100057c82 */ /* 0x000fe20008000000 */
[----:B------:R-:W-:-:S02]  /*2680*/  WARPGROUP.DEPBAR.LE gsb0, 0x0 ;  /* 0x00008000000079c5 */ /* 0x000fc40000010000 */
[----:B------:R-:W-:-:S06]  /*2690*/  WARPGROUP.ARRIVE ;  /* 0x00000000000079c5 */ /* 0x000fcc0000000000 */
[----:B------:R-:W-:Y:S03]  /*26a0*/  HGMMA.64x16x16.F32 R168, gdesc[UR24], RZ, !UPT, gsb0 ;  /* 0x0020000018a879f0 */ /* 0x000fe6000c0008ff */
[----:B------:R-:W-:Y:S02]  /*26b0*/  WARPGROUP.DEPBAR.LE gsb0, 0x0 ;  /* 0x00008000000079c5 */ /* 0x000fe40000010000 */
[----:B------:R-:W-:-:S06]  /*26c0*/  WARPGROUP.ARRIVE ;  /* 0x00000000000079c5 */ /* 0x000fcc0000000000 */
[----:B------:R-:W-:Y:S03]  /*26d0*/  HGMMA.64x16x16.F32 R200, gdesc[UR28], RZ, !UPT, gsb0 ;  /* 0x002000001cc879f0 */ /* 0x000fe6000c0008ff */
[----:B------:R-:W-:Y:S02]  /*26e0*/  WARPGROUP.DEPBAR.LE gsb0, 0x0 ;  /* 0x00008000000079c5 */ /* 0x000fe40000010000 */
[----:B0-----:R-:W-:-:S06]  /*26f0*/  WARPGROUP.ARRIVE ;  /* 0x00000000000079c5 */ /* 0x001fcc0000000000 */
[----:B------:R-:W-:Y:S03]  /*2700*/  HGMMA.64x16x16.F32 R40, gdesc[UR44], RZ, !UPT, gsb0 ;  /* 0x002000002c2879f0 */ /* 0x000fe6000c0008ff */
[----:B------:R-:W-:Y:S02]  /*2710*/  WARPGROUP.DEPBAR.LE gsb0, 0x0 ;  /* 0x00008000000079c5 */ /* 0x000fe40000010000 */
[----:B------:R-:W-:Y:S01]  /*2720*/  WARPGROUP.ARRIVE ;  /* 0x00000000000079c5 */ /* 0x000fe20000000000 */
[----:B------:R-:W-:Y:S04]  /*2730*/  STL.64 [R1], R40 ;  /* 0x0000002801007387 */ /* 0x000fe80000100a00 */
[----:B------:R-:W-:Y:S01]  /*2740*/  STL.64 [R1+0x8], R42 ;  /* 0x0000082a01007387 */ /* 0x000fe20000100a00 */
[----:B------:R-:W-:Y:S03]  /*2750*/  HGMMA.64x16x16.F32 R60, gdesc[UR16], RZ, !UPT, gsb0 ;  /* 0x00200000103c79f0 */ /* 0x000fe6000c0008ff */
[----:B------:R-:W-:Y:S04]  /*2760*/  STL.64 [R1+0x10], R44 ;  /* 0x0000102c01007387 */ /* 0x000fe80000100a00 */
[----:B------:R0:W-:Y:S01]  /*2770*/  STL.64 [R1+0x18], R46 ;  /* 0x0000182e01007387 */ /* 0x0001e20000100a00 */
[----:B------:R-:W-:-:S02]  /*2780*/  WARPGROUP.DEPBAR.LE gsb0, 0x0 ;  /* 0x00008000000079c5 */ /* 0x000fc40000010000 */
[----:B------:R-:W-:Y:S01]  /*2790*/  MOV R55, R60 ;  /* 0x0000003c00377202 */ /* 0x000fe20000000f00 */
[----:B0-----:R-:W-:Y:S01]  /*27a0*/  IMAD.MOV.U32 R46, RZ, RZ, R61 ;  /* 0x000000ffff2e7224 */ /* 0x001fe200078e003d */
[----:B------:R-:W-:Y:S01]  /*27b0*/  MOV R21, R66 ;  /* 0x0000004200157202 */ /* 0x000fe20000000f00 */
[----:B------:R-:W-:Y:S02]  /*27c0*/  IMAD.MOV.U32 R47, RZ, RZ, R62 ;  /* 0x000000ffff2f7224 */ /* 0x000fe400078e003e */
[----:B------:R-:W-:Y:S02]  /*27d0*/  IMAD.MOV.U32 R232, RZ, RZ, R63 ;  /* 0x000000ffffe87224 */ /* 0x000fe400078e003f */
[----:B------:R-:W-:Y:S02]  /*27e0*/  IMAD.MOV.U32 R23, RZ, RZ, R64 ;  /* 0x000000ffff177224 */ /* 0x000fe400078e0040 */
[----:B------:R-:W-:Y:S02]  /*27f0*/  IMAD.MOV.U32 R22, RZ, RZ, R65 ;  /* 0x000000ffff167224 */ /* 0x000fe400078e0041 */
[----:B------:R-:W-:-:S02]  /*2800*/  IMAD.MOV.U32 R20, RZ, RZ, R67 ;  /* 0x000000ffff147224 */ /* 0x000fc400078e0043 */
[----:B------:R-:W-:-:S06]  /*2810*/  WARPGROUP.ARRIVE ;  /* 0x00000000000079c5 */ /* 0x000fcc0000000000 */
[----:B------:R-:W-:Y:S03]  /*2820*/  HGMMA.64x16x16.F32 R60, gdesc[UR8], RZ, !UPT, gsb0 ;  /* 0x00200000083c79f0 */ /* 0x000fe6000c0008ff */
[----:B------:R-:W-:Y:S02]  /*2830*/  WARPGROUP.DEPBAR.LE gsb0, 0x0 ;  /* 0x00008000000079c5 */ /* 0x000fe40000010000 */
[----:B------:R-:W-:Y:S01]  /*2840*/  IMAD.MOV.U32 R45, RZ, RZ, R60 ;  /* 0x000000ffff2d7224 */ /* 0x000fe200078e003c */
        /* <DEDUP_REMOVED lines=10> */
[----:B------:R-:W-:Y:S01]  /*28f0*/  IMAD.MOV.U32 R77, RZ, RZ, R60 ;  /* 0x000000ffff4d7224 */ /* 0x000fe200078e003c */
[----:B------:R-:W-:Y:S01]  /*2900*/  MOV R78, R61 ;  /* 0x0000003d004e7202 */ /* 0x000fe20000000f00 */
[----:B------:R-:W-:Y:S01]  /*2910*/  IMAD.MOV.U32 R79, RZ, RZ, R62 ;  /* 0x000000ffff4f7224 */ /* 0x000fe200078e003e */
[----:B------:R-:W-:Y:S01]  /*2920*/  MOV R43, R66 ;  /* 0x00000042002b7202 */ /* 0x000fe20000000f00 */
[----:B------:R-:W-:Y:S02]  /*2930*/  IMAD.MOV.U32 R40, RZ, RZ, R63 ;  /* 0x000000ffff287224 */ /* 0x000fe400078e003f */
[----:B------:R-:W-:-:S02]  /*2940*/  IMAD.MOV.U32 R41, RZ, RZ, R64 ;  /* 0x000000ffff297224 */ /* 0x000fc400078e0040 */
[----:B------:R-:W-:Y:S02]  /*2950*/  IMAD.MOV.U32 R42, RZ, RZ, R65 ;  /* 0x000000ffff2a7224 */ /* 0x000fe400078e0041 */
[----:B------:R-:W-:Y:S02]  /*2960*/  IMAD.MOV.U32 R44, RZ, RZ, R67 ;  /* 0x000000ffff2c7224 */ /* 0x000fe400078e0043 */
[----:B------:R-:W-:-:S06]  /*2970*/  WARPGROUP.ARRIVE ;  /* 0x00000000000079c5 */ /* 0x000fcc0000000000 */
        /* <DEDUP_REMOVED lines=30> */
[----:B------:R-:W-:Y:S02]  /*2b60*/  IMAD.MOV.U32 R74, RZ, RZ, R65 ;  /* 0x000000ffff4a7224 */ /* 0x000fe400078e0041 */
[----:B------:R-:W-:-:S02]  /*2b70*/  IMAD.MOV.U32 R75, RZ, RZ, R66 ;  /* 0x000000ffff4b7224 */ /* 0x000fc400078e0042 */
[----:B------:R-:W-:Y:S02]  /*2b80*/  IMAD.MOV.U32 R76, RZ, RZ, R67 ;  /* 0x000000ffff4c7224 */ /* 0x000fe400078e0043 */
[----:B------:R-:W-:-:S06]  /*2b90*/  WARPGROUP.ARRIVE ;  /* 0x00000000000079c5 */ /* 0x000fcc0000000000 */
[----:B------:R-:W-:Y:S01]  /*2ba0*/  HGMMA.64x16x16.F32 R60, gdesc[UR32], RZ, !UPT, gsb0 ;  /* 0x00200000203c79f0 */ /* 0x000fe2000c0008ff */
[----:B------:R-:W-:Y:S01]  /*2bb0*/  UMOV UR32, UR12 ;  /* 0x0000000c00207c82 */ /* 0x000fe20008000000 */
[----:B------:R-:W-:Y:S01]  /*2bc0*/  UMOV UR33, UR13 ;  /* 0x0000000d00217c82 */ /* 0x000fe20008000000 */
[----:B------:R-:W-:Y:S02]  /*2bd0*/  WARPGROUP.DEPBAR.LE gsb0, 0x0 ;  /* 0x00008000000079c5 */ /* 0x000fe40000010000 */
[----:B------:R-:W-:Y:S01]  /*2be0*/  MOV R146, R66 ;  /* 0x0000004200927202 */ /* 0x000fe20000000f00 */
[----:B------:R-:W-:Y:S01]  /*2bf0*/  IMAD.MOV.U32 R145, RZ, RZ, R67 ;  /* 0x000000ffff917224 */ /* 0x000fe200078e0043 */
[----:B------:R-:W-:Y:S01]  /*2c00*/  MOV R81, R62 ;  /* 0x0000003e00517202 */ /* 0x000fe20000000f00 */
[----:B------:R-:W-:Y:S02]  /*2c10*/  IMAD.MOV.U32 R144, RZ, RZ, R65 ;  /* 0x000000ffff907224 */ /* 0x000fe400078e0041 */
[----:B------:R-:W-:-:S02]  /*2c20*/  IMAD.MOV.U32 R118, RZ, RZ, R60 ;  /* 0x000000ffff767224 */ /* 0x000fc400078e003c */
[----:B------:R-:W-:Y:S02]  /*2c30*/  IMAD.MOV.U32 R119, RZ, RZ, R61 ;  /* 0x000000ffff777224 */ /* 0x000fe400078e003d */
[----:B------:R-:W-:Y:S02]  /*2c40*/  IMAD.MOV.U32 R82, RZ, RZ, R63 ;  /* 0x000000ffff527224 */ /* 0x000fe400078e003f */
[----:B------:R-:W-:Y:S02]  /*2c50*/  IMAD.MOV.U32 R83, RZ, RZ, R64 ;  /* 0x000000ffff537224 */ /* 0x000fe400078e0040 */
[----:B------:R-:W-:-:S06]  /*2c60*/  WARPGROUP.ARRIVE ;  /* 0x00000000000079c5 */ /* 0x000fcc0000000000 */
[----:B------:R-:W-:Y:S01]  /*2c70*/  HGMMA.64x16x16.F32 R60, gdesc[UR40], RZ, !UPT, gsb0 ;  /* 0x00200000283c79f0 */ /* 0x000fe2000c0008ff */
[----:B------:R-:W-:Y:S01]  /*2c80*/  UMOV UR40, UR48 ;  /* 0x0000003000287c82 */ /* 0x000fe20008000000 */
[----:B------:R-:W-:Y:S01]  /*2c90*/  UMOV UR41, UR49 ;  /* 0x0000003100297c82 */ /* 0x000fe20008000000 */
        /* <DEDUP_REMOVED lines=27> */
[----:B------:R-:W-:Y:S01]  /*2e50*/  WARPGROUP.ARRIVE ;  /* 0x00000000000079c5 */ /* 0x000fe20000000000 */
[----:B------:R-:W-:Y:S04]  /*2e60*/  STL.64 [R1+0x60], R60 ;  /* 0x0000603c01007387 */ /* 0x000fe80000100a00 */
[----:B------:R-:W-:Y:S01]  /*2e70*/  STL.64 [R1+0x68], R62 ;  /* 0x0000683e01007387 */ /* 0x000fe20000100a00 */
[----:B------:R-:W-:Y:S01]  /*2e80*/  HGMMA.64x16x16.F32 R224, gdesc[UR44], RZ, !UPT, gsb0 ;  /* 0x002000002ce079f0 */ /* 0x000fe2000c0008ff */
[----:B------:R-:W-:Y:S01]  /*2e90*/  UMOV UR44, UR12 ;  /* 0x0000000c002c7c82 */ /* 0x000fe20008000000 */
[----:B------:R-:W-:Y:S01]  /*2ea0*/  UMOV UR45, UR13 ;  /* 0x0000000d002d7c82 */ /* 0x000fe20008000000 */
[----:B------:R-:W-:Y:S04]  /*2eb0*/  STL.64 [R1+0x70], R64 ;  /* 0x0000704001007387 */ /* 0x000fe80000100a00 */
[----:B------:R-:W-:Y:S01]  /*2ec0*/  STL.64 [R1+0x78], R66 ;  /* 0x0000784201007387 */ /* 0x000fe20000100a00 */
[----:B------:R-:W-:-:S02]  /*2ed0*/  WARPGROUP.DEPBAR.LE gsb0, 0x0 ;  /* 0x00008000000079c5 */ /* 0x000fc40000010000 */
[----:B------:R-:W-:Y:S01]  /*2ee0*/  WARPGROUP.ARRIVE ;  /* 0x00000000000079c5 */ /* 0x000fe20000000000 */
[----:B------:R0:W-:Y:S04]  /*2ef0*/  STL [R1+0x61c], R224 ;  /* 0x00061ce001007387 */ /* 0x0001e80000100800 */
[----:B------:R-:W-:Y:S01]  /*2f00*/  STL [R1+0x618], R225 ;  /* 0x000618e101007387 */ /* 0x000fe20000100800 */
[----:B------:R-:W-:Y:S01]  /*2f10*/  HGMMA.64x16x16.F32 R192, gdesc[UR28], RZ, !UPT, gsb0 ;  /* 0x002000001cc079f0 */ /* 0x000fe2000c0008ff */
[----:B------:R-:W-:Y:S01]  /*2f20*/  UMOV UR28, UR12 ;  /* 0x0000000c001c7c82 */ /* 0x000fe20008000000 */
[----:B------:R-:W-:Y:S01]  /*2f30*/  UMOV UR29, UR13 ;  /* 0x0000000d001d7c82 */ /* 0x000fe20008000000 */
[----:B------:R-:W-:Y:S01]  /*2f40*/  STL [R1+0x614], R226 ;  /* 0x000614e201007387 */ /* 0x000fe20000100800 */
[----:B0-----:R-:W-:-:S03]  /*2f50*/  IMAD.MOV.U32 R224, RZ, RZ, R57 ;  /* 0x000000ffffe07224 */ /* 0x001fc600078e0039 */
[----:B------:R-:W-:Y:S04]  /*2f60*/  STL [R1+0x610], R227 ;  /* 0x000610e301007387 */ /* 0x000fe80000100800 */
        /* <DEDUP_REMOVED lines=24> */
[----:B------:R-:W-:Y:S01]  /*30f0*/  MOV R7, UR36 ;  /* 0x0000002400077c02 */ /* 0x000fe20008000f00 */
[----:B------:R-:W-:Y:S01]  /*3100*/  UMOV UR36, UR8 ;  /* 0x0000000800247c82 */ /* 0x000fe20008000000 */
[----:B------:R-:W-:Y:S01]  /*3110*/  MOV R8, UR37 ;  /* 0x0000002500087c02 */ /* 0x000fe20008000f00 */
[----:B------:R-:W-:Y:S01]  /*3120*/  UMOV UR37, UR9 ;  /* 0x0000000900257c82 */ /* 0x000fe20008000000 */
[----:B------:R-:W-:Y:S01]  /*3130*/  UMOV UR8, UR48 ;  /* 0x0000003000087c82 */ /* 0x000fe20008000000 */
[----:B------:R-:W-:Y:S01]  /*3140*/  UMOV UR9, UR49 ;  /* 0x0000003100097c82 */ /* 0x000fe20008000000 */
        /* <DEDUP_REMOVED lines=19> */
[----:B------:R0:W-:Y:S04]  /*3280*/  STL.64 [R1+0x698], R102 ;  /* 0x0006986601007387 */ /* 0x0001e80000100a00 */
[----:B------:R1:W-:Y:S01]  /*3290*/  STL.64 [R1+0x690], R100 ;  /* 0x0006906401007387 */ /* 0x0003e20000100a00 */
[----:B------:R-:W-:Y:S01]  /*32a0*/  HGMMA.64x16x16.F32 R64, gdesc[UR56], RZ, !UPT, gsb0 ;  /* 0x00200000384079f0 */ /* 0x000fe2000c0008ff */
[----:B------:R-:W-:Y:S01]  /*32b0*/  UMOV UR56, UR16 ;  /* 0x0000001000387c82 */ /* 0x000fe20008000000 */
[----:B------:R-:W-:Y:S01]  /*32c0*/  UMOV UR57, UR17 ;  /* 0x0000001100397c82 */ /* 0x000fe20008000000 */
[----:B------:R-:W-:Y:S01]  /*32d0*/  UMOV UR16, UR48 ;  /* 0x0000003000107c82 */ /* 0x000fe20008000000 */
[----:B------:R-:W-:Y:S01]  /*32e0*/  UMOV UR17, UR49 ;  /* 0x0000003100117c82 */ /* 0x000fe20008000000 */
[----:B------:R-:W-:Y:S04]  /*32f0*/  STL.64 [R1+0x688], R98 ;  /* 0x0006886201007387 */ /* 0x000fe80000100a00 */
[----:B------:R2:W-:Y:S01]  /*3300*/  STL.64 [R1+0x680], R96 ;  /* 0x0006806001007387 */ /* 0x0005e20000100a00 */
[----:B------:R-:W-:-:S02]  /*3310*/  WARPGROUP.DEPBAR.LE gsb0, 0x0 ;  /* 0x00008000000079c5 */ /* 0x000fc40000010000 */
[----:B------:R-:W-:Y:S01]  /*3320*/  WARPGROUP.ARRIVE ;  /* 0x00000000000079c5 */ /* 0x000fe20000000000 */
[----:B------:R-:W-:Y:S04]  /*3330*/  STL.64 [R1+0x6b8], R70 ;  /* 0x0006b84601007387 */ /* 0x000fe80000100a00 */
[----:B------:R-:W-:Y:S01]  /*3340*/  STL.64 [R1+0x6b0], R68 ;  /* 0x0006b04401007387 */ /* 0x000fe20000100a00 */
[----:B------:R-:W-:Y:S01]  /*3350*/  HGMMA.64x16x16.F32 R32, gdesc[UR52], RZ, !UPT, gsb0 ;  /* 0x00200000342079f0 */ /* 0x000fe2000c0008ff */
[----:B------:R-:W-:Y:S01]  /*3360*/  UMOV UR52, UR24 ;  /* 0x0000001800347c82 */ /* 0x000fe20008000000 */
[----:B------:R-:W-:Y:S01]  /*3370*/  UMOV UR53, UR25 ;  /* 0x0000001900357c82 */ /* 0x000fe20008000000 */
[----:B------:R-:W-:Y:S01]  /*3380*/  UMOV UR54, UR26 ;  /* 0x0000001a00367c82 */ /* 0x000fe20008000000 */
[----:B------:R-:W-:Y:S01]  /*3390*/  UMOV UR55, UR27 ;  /* 0x0000001b00377c82 */ /* 0x000fe20008000000 */
[----:B------:R-:W-:Y:S01]  /*33a0*/  STL.64 [R1+0x6a8], R66 ;  /* 0x0006a84201007387 */ /* 0x000fe20000100a00 */
[----:B0-----:R-:W-:Y:S01]  /*33b0*/  IMAD.MOV.U32 R103, RZ, RZ, R113 ;  /* 0x000000ffff677224 */ /* 0x001fe200078e0071 */
[----:B-1----:R-:W-:Y:S01]  /*33c0*/  MOV R101, R115 ;  /* 0x0000007300657202 */ /* 0x002fe20000000f00 */
[----:B------:R-:W-:Y:S01]  /*33d0*/  IMAD.MOV.U32 R102, RZ, RZ, R114 ;  /* 0x000000ffff667224 */ /* 0x000fe200078e0072 */
[----:B------:R0:W-:Y:S01]  /*33e0*/  STL.64 [R1+0x6a0], R64 ;  /* 0x0006a04001007387 */ /* 0x0001e20000100a00 */
[----:B------:R-:W-:Y:S01]  /*33f0*/  UMOV UR24, UR12 ;  /* 0x0000000c00187c82 */ /* 0x000fe20008000000 */
[----:B------:R-:W-:Y:S01]  /*3400*/  UMOV UR25, UR13 ;  /* 0x0000000d00197c82 */ /* 0x000fe20008000000 */
[----:B------:R-:W-:-:S02]  /*3410*/  WARPGROUP.DEPBAR.LE gsb0, 0x0 ;  /* 0x00008000000079c5 */ /* 0x000fc40000010000 */
[----:B------:R-:W-:-:S06]  /*3420*/  WARPGROUP.ARRIVE ;  /* 0x00000000000079c5 */ /* 0x000fcc0000000000 */
[----:B------:R-:W-:Y:S01]  /*3430*/  HGMMA.64x16x16.F32 R24, gdesc[UR48], RZ, !UPT, gsb0 ;  /* 0x00200000301879f0 */ /* 0x000fe2000c0008ff */
[----:B------:R-:W-:Y:S01]  /*3440*/  UMOV UR50, UR58 ;  /* 0x0000003a00327c82 */ /* 0x000fe20008000000 */
[----:B------:R-:W-:Y:S01]  /*3450*/  UMOV UR51, UR59 ;  /* 0x0000003b00337c82 */ /* 0x000fe20008000000 */
[----:B------:R-:W-:Y:S01]  /*3460*/  UMOV UR58, UR14 ;  /* 0x0000000e003a7c82 */ /* 0x000fe20008000000 */
[----:B------:R-:W-:Y:S01]  /*3470*/  UMOV UR59, UR15 ;  /* 0x0000000f003b7c82 */ /* 0x000fe20008000000 */
[----:B------:R-:W-:Y:S02]  /*3480*/  WARPGROUP.DEPBAR.LE gsb0, 0x0 ;  /* 0x00008000000079c5 */ /* 0x000fe40000010000 */
[----:B------:R-:W-:-:S06]  /*3490*/  WARPGROUP.ARRIVE ;  /* 0x00000000000079c5 */ /* 0x000fcc0000000000 */
[----:B------:R-:W-:Y:S01]  /*34a0*/  HGMMA.64x16x16.F32 R56, gdesc[UR48], RZ, !UPT, gsb0 ;  /* 0x00200000303879f0 */ /* 0x000fe2000c0008ff */
[----:B------:R-:W-:Y:S01]  /*34b0*/  UMOV UR48, UR6 ;  /* 0x0000000600307c82 */ /* 0x000fe20008000000 */
[----:B------:R-:W-:Y:S01]  /*34c0*/  UMOV UR49, UR7 ;  /* 0x0000000700317c82 */ /* 0x000fe20008000000 */
[----:B------:R-:W-:Y:S01]  /*34d0*/  UMOV UR50, UR22 ;  /* 0x0000001600327c82 */ /* 0x000fe20008000000 */
[----:B------:R-:W-:Y:S01]  /*34e0*/  UMOV UR51, UR23 ;  /* 0x0000001700337c82 */ /* 0x000fe20008000000 */
[----:B------:R-:W-:Y:S01]  /*34f0*/  UMOV UR6, UR30 ;  /* 0x0000001e00067c82 */ /* 0x000fe20008000000 */
[----:B------:R-:W-:Y:S01]  /*3500*/  UMOV UR7, UR31 ;  /* 0x0000001f00077c82 */ /* 0x000fe20008000000 */
[----:B------:R-:W-:Y:S02]  /*3510*/  WARPGROUP.DEPBAR.LE gsb0, 0x0 ;  /* 0x00008000000079c5 */ /* 0x000fe40000010000 */
[----:B------:R-:W-:-:S06]  /*3520*/  WARPGROUP.ARRIVE ;  /* 0x00000000000079c5 */ /* 0x000fcc0000000000 */
[----:B------:R-:W-:Y:S01]  /*3530*/  HGMMA.64x16x16.F32 R88, gdesc[UR48], RZ, !UPT, gsb0 ;  /* 0x00200000305879f0 */ /* 0x000fe2000c0008ff */
[----:B------:R-:W-:Y:S01]  /*3540*/  UMOV UR15, 0x40000040 ;  /* 0x40000040000f7882 */ /* 0x000fe20000000000 */
[----:B------:R-:W-:Y:S01]  /*3550*/  UMOV UR23, 0x40000040 ;  /* 0x4000004000177882 */ /* 0x000fe20000000000 */
[----:B------:R-:W-:Y:S01]  /*3560*/  UMOV UR27, 0x40000040 ;  /* 0x40000040001b7882 */ /* 0x000fe20000000000 */
[----:B------:R-:W-:Y:S01]  /*3570*/  UMOV UR31, 0x40000040 ;  /* 0x40000040001f7882 */ /* 0x000fe20000000000 */
[----:B--2---:R-:W-:Y:S01]  /*3580*/  IMAD.MOV.U32 R96, RZ, RZ, R103 ;  /* 0x000000ffff607224 */ /* 0x004fe200078e0067 */
[----:B------:R-:W-:Y:S01]  /*3590*/  UMOV UR47, 0x40000040 ;  /* 0x40000040002f7882 */ /* 0x000fe20000000000 */
[----:B------:R-:W-:Y:S01]  /*35a0*/  UMOV UR48, UR12 ;  /* 0x0000000c00307c82 */ /* 0x000fe20008000000 */
[----:B------:R-:W-:Y:S01]  /*35b0*/  UMOV UR49, UR13 ;  /* 0x0000000d00317c82 */ /* 0x000fe20008000000 */
[----:B------:R-:W-:Y:S02]  /*35c0*/  WARPGROUP.DEPBAR.LE gsb0, 0x0 ;  /* 0x00008000000079c5 */ /* 0x000fe40000010000 */
[----:B------:R-:W-:-:S06]  /*35d0*/  WARPGROUP.ARRIVE ;  /* 0x00000000000079c5 */ /* 0x000fcc0000000000 */
[----:B------:R-:W-:Y:S01]  /*35e0*/  HGMMA.64x16x16.F32 R120, gdesc[UR56], RZ, !UPT, gsb0 ;  /* 0x00200000387879f0 */ /* 0x000fe2000c0008ff */
[----:B------:R-:W-:Y:S01]  /*35f0*/  IMAD.MOV.U32 R103, RZ, RZ, R17 ;  /* 0x000000ffff677224 */ /* 0x000fe200078e0011 */
[----:B------:R-:W-:Y:S01]  /*3600*/  UMOV UR51, 0x40000040 ;  /* 0x4000004000337882 */ /* 0x000fe20000000000 */
[----:B------:R-:W-:Y:S01]  /*3610*/  UMOV UR56, UR12 ;  /* 0x0000000c00387c82 */ /* 0x000fe20008000000 */
[----:B------:R-:W-:Y:S01]  /*3620*/  UMOV UR57, UR13 ;  /* 0x0000000d00397c82 */ /* 0x000fe20008000000 */
[----:B------:R-:W-:Y:S02]  /*3630*/  WARPGROUP.DEPBAR.LE gsb0, 0x0 ;  /* 0x00008000000079c5 */ /* 0x000fe40000010000 */
[----:B------:R-:W-:-:S06]  /*3640*/  WARPGROUP.ARRIVE ;  /* 0x00000000000079c5 */ /* 0x000fcc0000000000 */
[----:B------:R-:W-:Y:S01]  /*3650*/  HGMMA.64x16x16.F32 R152, gdesc[UR52], RZ, !UPT, gsb0 ;  /* 0x00200000349879f0 */ /* 0x000fe2000c0008ff */
[----:B------:R-:W-:Y:S01]  /*3660*/  UMOV UR52, UR12 ;  /* 0x0000000c00347c82 */ /* 0x000fe20008000000 */
[----:B------:R-:W-:Y:S01]  /*3670*/  UMOV UR53, UR13 ;  /* 0x0000000d00357c82 */ /* 0x000fe20008000000 */
[----:B------:R-:W-:Y:S02]  /*3680*/  WARPGROUP.DEPBAR.LE gsb0, 0x0 ;  /* 0x00008000000079c5 */ /* 0x000fe40000010000 */
[----:B------:R-:W-:-:S06]  /*3690*/  WARPGROUP.ARRIVE ;  /* 0x00000000000079c5 */ /* 0x000fcc0000000000 */
[----:B------:R-:W-:Y:S01]  /*36a0*/  HGMMA.64x16x16.F32 R184, gdesc[UR4], RZ, !UPT, gsb0 ;  /* 0x0020000004b879f0 */ /* 0x000fe2000c0008ff */
[----:B------:R-:W-:Y:S01]  /*36b0*/  R2UR UR4, R0 ;  /* 0x00000000000472ca */ /* 0x000fe200000e0000 */
[----:B------:R-:W-:Y:S01]  /*36c0*/  UMOV UR55, 0x40000040 ;  /* 0x4000004000377882 */ /* 0x000fe20000000000 */
[----:B------:R-:W-:Y:S01]  /*36d0*/  UMOV UR59, 0x40000040 ;  /* 0x40000040003b7882 */ /* 0x000fe20000000000 */
[----:B------:R-:W-:-:S10]  /*36e0*/  R2UR UR5, R6 ;  /* 0x00000000060572ca */ /* 0x000fd400000e0000 */
[----:B------:R-:W-:Y:S02]  /*36f0*/  UIADD3 UR14, UR4, 0x2, URZ ;  /* 0x00000002040e7890 */ /* 0x000fe4000fffe03f */
[----:B------:R-:W-:Y:S02]  /*3700*/  UIADD3 UR22, UR4, 0x82, URZ ;  /* 0x0000008204167890 */ /* 0x000fe4000fffe03f */
[----:B------:R-:W-:Y:S01]  /*3710*/  UIADD3 UR26, UR4, 0x102, URZ ;  /* 0x00000102041a7890 */ /* 0x000fe2000fffe03f */
[----:B------:R-:W-:Y:S02]  /*3720*/  WARPGROUP.DEPBAR.LE gsb0, 0x0 ;  /* 0x00008000000079c5 */ /* 0x000fe40000010000 */
[----:B------:R-:W-:-:S06]  /*3730*/  WARPGROUP.ARRIVE ;  /* 0x00000000000079c5 */ /* 0x000fcc0000000000 */
[----:B------:R-:W-:Y:S01]  /*3740*/  HGMMA.64x16x16.F32 R216, gdesc[UR36], RZ, !UPT, gsb0 ;  /* 0x0020000024d879f0 */ /* 0x000fe2000c0008ff */
[----:B------:R-:W-:Y:S01]  /*3750*/  R2UR UR37, R8 ;  /* 0x00000000082572ca */ /* 0x000fe200000e0000 */
[----:B------:R-:W-:Y:S01]  /*3760*/  UMOV UR38, UR18 ;  /* 0x0000001200267c82 */ /* 0x000fe20008000000 */
[----:B------:R-:W-:Y:S01]  /*3770*/  R2UR UR36, R7 ;  /* 0x00000000072472ca */ /* 0x000fe200000e0000 */
[----:B------:R-:W-:Y:S01]  /*3780*/  UMOV UR39, UR19 ;  /* 0x0000001300277c82 */ /* 0x000fe20008000000 */
[----:B------:R-:W-:Y:S01]  /*3790*/  UMOV UR18, UR34 ;  /* 0x0000002200127c82 */ /* 0x000fe20008000000 */
[----:B------:R-:W-:Y:S01]  /*37a0*/  UMOV UR19, UR35 ;  /* 0x0000002300137c82 */ /* 0x000fe20008000000 */
[----:B------:R-:W-:Y:S02]  /*37b0*/  WARPGROUP.DEPBAR.LE gsb0, 0x0 ;  /* 0x00008000000079c5 */ /* 0x000fe40000010000 */
[----:B------:R-:W-:-:S07]  /*37c0*/  WARPGROUP.ARRIVE ;  /* 0x00000000000079c5 */ /* 0x000fce0000000000 */
[----:B------:R-:W-:Y:S01]  /*37d0*/  HGMMA.64x16x16.F32 R192, gdesc[UR36], RZ, !UPT, gsb0 ;  /* 0x0020000024c079f0 */ /* 0x000fe2000c0008ff */
[----:B------:R-:W-:Y:S02]  /*37e0*/  R2UR UR36, R9 ;  /* 0x00000000092472ca */ /* 0x000fe400000e0000 */
[----:B------:R-:W-:Y:S01]  /*37f0*/  R2UR UR37, R10 ;  /* 0x000000000a2572ca */ /* 0x000fe200000e0000 */
[----:B------:R-:W-:Y:S02]  /*3800*/  WARPGROUP.DEPBAR.LE gsb0, 0x0 ;  /* 0x00008000000079c5 */ /* 0x000fe40000010000 */
[----:B0-----:R-:W-:Y:S01]  /*3810*/  WARPGROUP.ARRIVE ;  /* 0x00000000000079c5 */ /* 0x001fe20000000000 */
[----:B------:R-:W-:Y:S01]  /*3820*/  IMAD.MOV.U32 R235, RZ, RZ, R197 ;  /* 0x000000ffffeb7224 */ /* 0x000fe200078e00c5 */
[----:B------:R0:W-:Y:S01]  /*3830*/  STL.64 [R1+0x40], R192 ;  /* 0x000040c001007387 */ /* 0x0001e20000100a00 */
[----:B------:R-:W-:Y:S02]  /*3840*/  IMAD.MOV.U32 R197, RZ, RZ, R224 ;  /* 0x000000ffffc57224 */ /* 0x000fe400078e00e0 */
[----:B------:R-:W-:Y:S01]  /*3850*/  IMAD.MOV.U32 R234, RZ, RZ, R198 ;  /* 0x000000ffffea7224 */ /* 0x000fe200078e00c6 */
[----:B------:R-:W-:Y:S01]  /*3860*/  HGMMA.64x16x16.F32 R64, gdesc[UR8], RZ, !UPT, gsb0 ;  /* 0x00200000084079f0 */ /* 0x000fe2000c0008ff */
[----:B------:R1:W-:Y:S01]  /*3870*/  STL.64 [R1+0x48], R194 ;  /* 0x000048c201007387 */ /* 0x0003e20000100a00 */
[----:B------:R-:W-:-:S03]  /*3880*/  IMAD.MOV.U32 R233, RZ, RZ, R199 ;  /* 0x000000ffffe97224 */ /* 0x000fc600078e00c7 */
[----:B------:R2:W-:Y:S01]  /*3890*/  STL [R1+0x50], R196 ;  /* 0x000050c401007387 */ /* 0x0005e20000100800 */
[----:B0-----:R-:W-:Y:S02]  /*38a0*/  IMAD.MOV.U32 R192, RZ, RZ, R13 ;  /* 0x000000ffffc07224 */ /* 0x001fe400078e000d */
[----:B------:R-:W-:Y:S01]  /*38b0*/  IMAD.MOV.U32 R193, RZ, RZ, R14 ;  /* 0x000000ffffc17224 */ /* 0x000fe200078e000e */
[----:B------:R-:W-:Y:S01]  /*38c0*/  MOV R128, R197 ;  /* 0x000000c500807202 */ /* 0x000fe20000000f00 */
[----:B------:R-:W3:Y:S01]  /*38d0*/  LDL.LU.64 R8, [R1+0x60] ;  /* 0x0000600001087983 */ /* 0x000ee20000300a00 */
[----:B-1----:R-:W-:Y:S01]  /*38e0*/  IMAD.MOV.U32 R195, RZ, RZ, R148 ;  /* 0x000000ffffc37224 */ /* 0x002fe200078e0094 */
[----:B--2---:R-:W-:Y:S01]  /*38f0*/  MOV R196, R147 ;  /* 0x0000009300c47202 */ /* 0x004fe20000000f00 */
[----:B------:R-:W-:Y:S01]  /*3900*/  IMAD.MOV.U32 R194, RZ, RZ, R15 ;  /* 0x000000ffffc27224 */ /* 0x000fe200078e000f */
[----:B------:R-:W-:Y:S02]  /*3910*/  WARPGROUP.DEPBAR.LE gsb0, 0x0 ;  /* 0x00008000000079c5 */ /* 0x000fe40000010000 */
[----:B------:R-:W-:Y:S01]  /*3920*/  IMAD.MOV.U32 R224, RZ, RZ, R64 ;  /* 0x000000ffffe07224 */ /* 0x000fe200078e0040 */
[----:B------:R-:W-:Y:S01]  /*3930*/  MOV R227, R67 ;  /* 0x0000004300e37202 */ /* 0x000fe20000000f00 */
[----:B------:R-:W-:Y:S01]  /*3940*/  IMAD.MOV.U32 R225, RZ, RZ, R65 ;  /* 0x000000ffffe17224 */ /* 0x000fe200078e0041 */
[----:B------:R-:W-:Y:S01]  /*3950*/  MOV R133, R192 ;  /* 0x000000c000857202 */ /* 0x000fe20000000f00 */
[----:B------:R-:W-:Y:S01]  /*3960*/  IMAD.MOV.U32 R226, RZ, RZ, R66 ;  /* 0x000000ffffe27224 */ /* 0x000fe200078e0042 */
[----:B------:R-:W-:Y:S01]  /*3970*/  MOV R147, R12 ;  /* 0x0000000c00937202 */ /* 0x000fe20000000f00 */
[----:B------:R-:W-:-:S02]  /*3980*/  IMAD.MOV.U32 R228, RZ, RZ, R68 ;  /* 0x000000ffffe47224 */ /* 0x000fc400078e0044 */
[----:B------:R-:W-:Y:S02]  /*3990*/  IMAD.MOV.U32 R229, RZ, RZ, R69 ;  /* 0x000000ffffe57224 */ /* 0x000fe400078e0045 */
[----:B------:R-:W-:Y:S02]  /*39a0*/  IMAD.MOV.U32 R230, RZ, RZ, R70 ;  /* 0x000000ffffe67224 */ /* 0x000fe400078e0046 */
[----:B------:R-:W-:Y:S02]  /*39b0*/  IMAD.MOV.U32 R231, RZ, RZ, R71 ;  /* 0x000000ffffe77224 */ /* 0x000fe400078e0047 */
[----:B------:R-:W-:Y:S01]  /*39c0*/  WARPGROUP.ARRIVE ;  /* 0x00000000000079c5 */ /* 0x000fe20000000000 */
[----:B------:R-:W-:Y:S02]  /*39d0*/  IMAD.MOV.U32 R132, RZ, RZ, R193 ;  /* 0x000000ffff847224 */ /* 0x000fe400078e00c1 */
[----:B------:R-:W-:Y:S02]  /*39e0*/  IMAD.MOV.U32 R148, RZ, RZ, R11 ;  /* 0x000000ffff947224 */ /* 0x000fe400078e000b */
[----:B------:R-:W-:Y:S01]  /*39f0*/  IMAD.MOV.U32 R129, RZ, RZ, R196 ;  /* 0x000000ffff817224 */ /* 0x000fe200078e00c4 */
[----:B------:R-:W-:Y:S01]  /*3a00*/  HGMMA.64x16x16.F32 R64, gdesc[UR40], RZ, !UPT, gsb0 ;  /* 0x00200000284079f0 */ /* 0x000fe2000c0008ff */
[----:B------:R-:W-:Y:S01]  /*3a10*/  IMAD.MOV.U32 R130, RZ, RZ, R195 ;  /* 0x000000ffff827224 */ /* 0x000fe200078e00c3 */
[----:B------:R-:W3:Y:S01]  /*3a20*/  LDL.LU.64 R10, [R1+0x68] ;  /* 0x00006800010a7983 */ /* 0x000ee20000300a00 */
[----:B------:R-:W-:-:S02]  /*3a30*/  IMAD.MOV.U32 R131, RZ, RZ, R194 ;  /* 0x000000ffff837224 */ /* 0x000fc400078e00c2 */
[----:B------:R-:W-:Y:S01]  /*3a40*/  IMAD.MOV.U32 R134, RZ, RZ, R147 ;  /* 0x000000ffff867224 */ /* 0x000fe200078e0093 */
[----:B------:R-:W3:Y:S01]  /*3a50*/  LDL.LU.64 R12, [R1+0x70] ;  /* 0x00007000010c7983 */ /* 0x000ee20000300a00 */
[----:B------:R-:W-:-:S03]  /*3a60*/  IMAD.MOV.U32 R135, RZ, RZ, R148 ;  /* 0x000000ffff877224 */ /* 0x000fc600078e0094 */
[----:B------:R-:W3:Y:S01]  /*3a70*/  LDL.LU.64 R14, [R1+0x78] ;  /* 0x00007800010e7983 */ /* 0x000ee20000300a00 */
[----:B------:R-:W-:Y:S02]  /*3a80*/  WARPGROUP.DEPBAR.LE gsb0, 0x0 ;  /* 0x00008000000079c5 */ /* 0x000fe40000010000 */
[----:B------:R-:W-:Y:S01]  /*3a90*/  IMAD.MOV.U32 R192, RZ, RZ, R64 ;  /* 0x000000ffffc07224 */ /* 0x000fe200078e0040 */
[----:B------:R-:W-:Y:S01]  /*3aa0*/  MOV R194, R66 ;  /* 0x0000004200c27202 */ /* 0x000fe20000000f00 */
[----:B------:R-:W-:Y:S01]  /*3ab0*/  IMAD.MOV.U32 R193, RZ, RZ, R65 ;  /* 0x000000ffffc17224 */ /* 0x000fe200078e0041 */
[----:B------:R-:W-:Y:S01]  /*3ac0*/  MOV R199, R71 ;  /* 0x0000004700c77202 */ /* 0x000fe20000000f00 */
[----:B------:R-:W-:Y:S02]  /*3ad0*/  IMAD.MOV.U32 R195, RZ, RZ, R67 ;  /* 0x000000ffffc37224 */ /* 0x000fe400078e0043 */
[----:B------:R-:W-:Y:S02]  /*3ae0*/  IMAD.MOV.U32 R196, RZ, RZ, R68 ;  /* 0x000000ffffc47224 */ /* 0x000fe400078e0044 */
[----:B------:R-:W-:-:S02]  /*3af0*/  IMAD.MOV.U32 R197, RZ, RZ, R69 ;  /* 0x000000ffffc57224 */ /* 0x000fc400078e0045 */
[----:B------:R-:W-:Y:S02]  /*3b00*/  IMAD.MOV.U32 R198, RZ, RZ, R70 ;  /* 0x000000ffffc67224 */ /* 0x000fe400078e0046 */
[----:B------:R-:W-:-:S06]  /*3b10*/  WARPGROUP.ARRIVE ;  /* 0x00000000000079c5 */ /* 0x000fcc0000000000 */
[----:B------:R-:W-:Y:S03]  /*3b20*/  HGMMA.64x16x16.F32 R64, gdesc[UR16], RZ, !UPT, gsb0 ;  /* 0x00200000104079f0 */ /* 0x000fe6000c0008ff */
[----:B------:R-:W-:Y:S02]  /*3b30*/  WARPGROUP.DEPBAR.LE gsb0, 0x0 ;  /* 0x00008000000079c5 */ /* 0x000fe40000010000 */
[----:B------:R-:W-:-:S06]  /*3b40*/  WARPGROUP.ARRIVE ;  /* 0x00000000000079c5 */ /* 0x000fcc0000000000 */
[----:B------:R-:W-:Y:S01]  /*3b50*/  HGMMA.64x16x16.F32 R128, gdesc[UR12], R128, gsb0 ;  /* 0x002000000c8079f0 */ /* 0x000fe20008000880 */
[----:B------:R-:W-:Y:S02]  /*3b60*/  IMAD.MOV.U32 R148, RZ, RZ, R177 ;  /* 0x000000ffff947224 */ /* 0x000fe400078e00b1 */
[----:B------:R-:W-:Y:S01]  /*3b70*/  IMAD.MOV.U32 R177, RZ, RZ, R182 ;  /* 0x000000ffffb17224 */ /* 0x000fe200078e00b6 */
[----:B------:R-:W-:Y:S01]  /*3b80*/  MOV R147, R176 ;  /* 0x000000b000937202 */ /* 0x000fe20000000f00 */
[----:B------:R-:W-:Y:S02]  /*3b90*/  IMAD.MOV.U32 R182, RZ, RZ, R211 ;  /* 0x000000ffffb67224 */ /* 0x000fe400078e00d3 */
[----:B------:R-:W-:Y:S02]  /*3ba0*/  IMAD.MOV.U32 R176, RZ, RZ, R181 ;  /* 0x000000ffffb07224 */ /* 0x000fe400078e00b5 */
[----:B------:R-:W-:Y:S02]  /*3bb0*/  IMAD.MOV.U32 R181, RZ, RZ, R210 ;  /* 0x000000ffffb57224 */ /* 0x000fe400078e00d2 */
[----:B------:R-:W-:Y:S01]  /*3bc0*/  IMAD.MOV.U32 R210, RZ, RZ, R215 ;  /* 0x000000ffffd27224 */ /* 0x000fe200078e00d7 */
[----:B------:R-:W-:-:S02]  /*3bd0*/  WARPGROUP.DEPBAR.LE gsb0, 0x0 ;  /* 0x00008000000079c5 */ /* 0x000fc40000010000 */
[----:B------:R-:W-:Y:S04]  /*3be0*/  STL.64 [R1+0x220], R128 ;  /* 0x0002208001007387 */ /* 0x000fe80000100a00 */
[----:B------:R-:W-:Y:S04]  /*3bf0*/  STL.64 [R1+0x228], R130 ;  /* 0x0002288201007387 */ /* 0x000fe80000100a00 */
[----:B------:R0:W-:Y:S04]  /*3c00*/  STL.64 [R1+0x230], R132 ;  /* 0x0002308401007387 */ /* 0x0001e80000100a00 */
[----:B------:R1:W-:Y:S04]  /*3c10*/  STL.64 [R1+0x238], R134 ;  /* 0x0002388601007387 */ /* 0x0003e80000100a00 */
[----:B------:R-:W2:Y:S01]  /*3c20*/  LDL.LU R211, [R1+0x2c] ;  /* 0x00002c0001d37983 */ /* 0x000ea20000300800 */
[----:B0-----:R-:W-:-:S02]  /*3c30*/  IMAD.MOV.U32 R133, RZ, RZ, R144 ;  /* 0x000000ffff857224 */ /* 0x001fc400078e0090 */
[----:B------:R-:W-:Y:S01]  /*3c40*/  IMAD.MOV.U32 R144, RZ, RZ, R149 ;  /* 0x000000ffff907224 */ /* 0x000fe200078e0095 */
[----:B-1----:R-:W-:Y:S01]  /*3c50*/  MOV R135, R145 ;  /* 0x0000009100877202 */ /* 0x002fe20000000f00 */
[----:B------:R-:W-:Y:S02]  /*3c60*/  IMAD.MOV.U32 R134, RZ, RZ, R146 ;  /* 0x000000ffff867224 */ /* 0x000fe400078e0092 */
[----:B------:R-:W-:Y:S02]  /*3c70*/  IMAD.MOV.U32 R145, RZ, RZ, R150 ;  /* 0x000000ffff917224 */ /* 0x000fe400078e0096 */
[----:B------:R-:W-:Y:S01]  /*3c80*/  IMAD.MOV.U32 R149, RZ, RZ, R178 ;  /* 0x000000ffff957224 */ /* 0x000fe200078e00b2 */
[----:B------:R-:W-:Y:S01]  /*3c90*/  MOV R178, R183 ;  /* 0x000000b700b27202 */ /* 0x000fe20000000f00 */
[----:B------:R-:W-:Y:S01]  /*3ca0*/  IMAD.MOV.U32 R146, RZ, RZ, R151 ;  /* 0x000000ffff927224 */ /* 0x000fe200078e0097 */
[----:B------:R-:W-:Y:S01]  /*3cb0*/  MOV R183, R212 ;  /* 0x000000d400b77202 */ /* 0x000fe20000000f00 */
[----:B------:R-:W-:Y:S01]  /*3cc0*/  IMAD.MOV.U32 R150, RZ, RZ, R179 ;  /* 0x000000ffff967224 */ /* 0x000fe200078e00b3 */
[----:B------:R-:W2:Y:S01]  /*3cd0*/  LDL.LU R212, [R1+0x30] ;  /* 0x0000300001d47983 */ /* 0x000ea20000300800 */
[----:B------:R-:W-:-:S02]  /*3ce0*/  IMAD.MOV.U32 R151, RZ, RZ, R180 ;  /* 0x000000ffff977224 */ /* 0x000fc400078e00b4 */
[----:B------:R-:W-:Y:S02]  /*3cf0*/  IMAD.MOV.U32 R179, RZ, RZ, R208 ;  /* 0x000000ffffb37224 */ /* 0x000fe400078e00d0 */
[----:B------:R-:W-:Y:S02]  /*3d00*/  IMAD.MOV.U32 R180, RZ, RZ, R209 ;  /* 0x000000ffffb47224 */ /* 0x000fe400078e00d1 */
[----:B------:R-:W-:Y:S02]  /*3d10*/  IMAD.MOV.U32 R208, RZ, RZ, R213 ;  /* 0x000000ffffd07224 */ /* 0x000fe400078e00d5 */
[----:B------:R-:W-:Y:S01]  /*3d20*/  IMAD.MOV.U32 R209, RZ, RZ, R214 ;  /* 0x000000ffffd17224 */ /* 0x000fe200078e00d6 */
[----:B------:R-:W2:Y:S01]  /*3d30*/  LDL.LU R213, [R1+0x34] ;  /* 0x0000340001d57983 */ /* 0x000ea20000300800 */
[----:B------:R-:W-:Y:S01]  /*3d40*/  IMAD.MOV.U32 R131, RZ, RZ, R109 ;  /* 0x000000ffff837224 */ /* 0x000fe200078e006d */
[----:B------:R-:W-:Y:S01]  /*3d50*/  MOV R130, R110 ;  /* 0x0000006e00827202 */ /* 0x000fe20000000f00 */
[----:B------:R-:W-:Y:S01]  /*3d60*/  IMAD.MOV.U32 R132, RZ, RZ, R108 ;  /* 0x000000ffff847224 */ /* 0x000fe200078e006c */
[----:B------:R-:W2:Y:S01]  /*3d70*/  LDL.LU R214, [R1+0x38] ;  /* 0x0000380001d67983 */ /* 0x000ea20000300800 */
[----:B------:R-:W-:-:S03]  /*3d80*/  IMAD.MOV.U32 R129, RZ, RZ, R111 ;  /* 0x000000ffff817224 */ /* 0x000fc600078e006f */
[----:B------:R-:W2:Y:S01]  /*3d90*/  LDL.LU R215, [R1+0x3c] ;  /* 0x00003c0001d77983 */ /* 0x000ea20000300800 */
[----:B------:R-:W-:-:S03]  /*3da0*/  IMAD.MOV.U32 R128, RZ, RZ, R112 ;  /* 0x000000ffff807224 */ /* 0x000fc600078e0070 */
[----:B------:R-:W4:Y:S04]  /*3db0*/  LDL.LU.64 R108, [R1+0x1a0] ;  /* 0x0001a000016c7983 */ /* 0x000f280000300a00 */
[----:B------:R-:W4:Y:S04]  /*3dc0*/  LDL.LU.64 R110, [R1+0x1a8] ;  /* 0x0001a800016e7983 */ /* 0x000f280000300a00 */
[----:B------:R-:W4:Y:S04]  /*3dd0*/  LDL.LU.64 R112, [R1+0x1b0] ;  /* 0x0001b00001707983 */ /* 0x000f280000300a00 */
[----:B------:R-:W4:Y:S01]  /*3de0*/  LDL.LU.64 R114, [R1+0x1b8] ;  /* 0x0001b80001727983 */ /* 0x000f220000300a00 */
[----:B------:R-:W-:-:S02]  /*3df0*/  UIADD3 UR30, UR4, 0x182, URZ ;  /* 0x00000182041e7890 */ /* 0x000fc4000fffe03f */
[----:B------:R-:W-:Y:S01]  /*3e00*/  UIADD3 UR34, UR4, 0x202, URZ ;  /* 0x0000020204227890 */ /* 0x000fe2000fffe03f */
[----:B------:R-:W-:Y:S01]  /*3e10*/  UMOV UR35, 0x40000040 ;  /* 0x4000004000237882 */ /* 0x000fe20000000000 */
[----:B------:R-:W-:Y:S01]  /*3e20*/  IMAD.MOV.U32 R165, RZ, RZ, R69 ;  /* 0x000000ffffa57224 */ /* 0x000fe200078e0045 */
[----:B------:R-:W-:Y:S01]  /*3e30*/  MOV R100, R131 ;  /* 0x0000008300647202 */ /* 0x000fe20000000f00 */
[----:B------:R-:W-:Y:S02]  /*3e40*/  IMAD.MOV.U32 R69, RZ, RZ, R132 ;  /* 0x000000ffff457224 */ /* 0x000fe400078e0084 */
[----:B------:R-:W-:Y:S02]  /*3e50*/  IMAD.MOV.U32 R98, RZ, RZ, R129 ;  /* 0x000000ffff627224 */ /* 0x000fe400078e0081 */
[----:B------:R-:W-:Y:S02]  /*3e60*/  IMAD.MOV.U32 R99, RZ, RZ, R130 ;  /* 0x000000ffff637224 */ /* 0x000fe400078e0082 */
[----:B------:R-:W-:-:S02]  /*3e70*/  IMAD.MOV.U32 R131, RZ, RZ, R3 ;  /* 0x000000ffff837224 */ /* 0x000fc400078e0003 */
[----:B------:R-:W-:Y:S02]  /*3e80*/  IMAD.MOV.U32 R132, RZ, RZ, R2 ;  /* 0x000000ffff847224 */ /* 0x000fe400078e0002 */
[----:B------:R-:W-:Y:S02]  /*3e90*/  IMAD.MOV.U32 R166, RZ, RZ, R70 ;  /* 0x000000ffffa67224 */ /* 0x000fe400078e0046 */
        /* <DEDUP_REMOVED lines=8> */
[----:B------:R-:W-:Y:S01]  /*3f20*/  IMAD.MOV.U32 R102, RZ, RZ, R18 ;  /* 0x000000ffff667224 */ /* 0x000fe200078e0012 */
[----:B----4-:R-:W-:-:S06]  /*3f30*/  WARPGROUP.ARRIVE ;  /* 0x00000000000079c5 */ /* 0x010fcc0000000000 */
[----:B------:R-:W-:Y:S03]  /*3f40*/  HGMMA.64x16x16.F32 R108, gdesc[UR20], R108, gsb0 ;  /* 0x00200000146c79f0 */ /* 0x000fe6000800086c */
[----:B------:R-:W-:Y:S02]  /*3f50*/  WARPGROUP.DEPBAR.LE gsb0, 0x0 ;  /* 0x00008000000079c5 */ /* 0x000fe40000010000 */
[----:B------:R-:W-:-:S06]  /*3f60*/  WARPGROUP.ARRIVE ;  /* 0x00000000000079c5 */ /* 0x000fcc0000000000 */
[----:B------:R-:W-:Y:S03]  /*3f70*/  HGMMA.64x16x16.F32 R144, gdesc[UR24], R144, gsb0 ;  /* 0x00200000189079f0 */ /* 0x000fe60008000890 */
[----:B------:R-:W-:Y:S02]  /*3f80*/  WARPGROUP.DEPBAR.LE gsb0, 0x0 ;  /* 0x00008000000079c5 */ /* 0x000fe40000010000 */
[----:B------:R-:W-:-:S06]  /*3f90*/  WARPGROUP.ARRIVE ;  /* 0x00000000000079c5 */ /* 0x000fcc0000000000 */
[----:B------:R-:W-:Y:S01]  /*3fa0*/  HGMMA.64x16x16.F32 R176, gdesc[UR28], R176, gsb0 ;  /* 0x002000001cb079f0 */ /* 0x000fe200080008b0 */
[----:B------:R-:W-:Y:S01]  /*3fb0*/  IMAD.MOV.U32 R3, RZ, RZ, R114 ;  /* 0x000000ffff037224 */ /* 0x000fe200078e0072 */
[----:B------:R-:W-:Y:S01]  /*3fc0*/  MOV R4, R113 ;  /* 0x0000007100047202 */ /* 0x000fe20000000f00 */
[----:B------:R-:W-:Y:S02]  /*3fd0*/  IMAD.MOV.U32 R2, RZ, RZ, R115 ;  /* 0x000000ffff027224 */ /* 0x000fe400078e0073 */
[----:B------:R-:W-:Y:S01]  /*3fe0*/  IMAD.MOV.U32 R5, RZ, RZ, R112 ;  /* 0x000000ffff057224 */ /* 0x000fe200078e0070 */
[----:B------:R-:W4:Y:S01]  /*3ff0*/  LDL.LU.64 R114, [R1+0x7b8] ;  /* 0x0007b80001727983 */ /* 0x000f220000300a00 */
[----:B------:R-:W-:Y:S01]  /*4000*/  IMAD.MOV.U32 R17, RZ, RZ, R110 ;  /* 0x000000ffff117224 */ /* 0x000fe200078e006e */
[----:B------:R-:W-:Y:S01]  /*4010*/  MOV R19, R108 ;  /* 0x0000006c00137202 */ /* 0x000fe20000000f00 */
[----:B------:R-:W-:Y:S01]  /*4020*/  IMAD.MOV.U32 R16, RZ, RZ, R111 ;  /* 0x000000ffff107224 */ /* 0x000fe200078e006f */
[----:B------:R-:W4:Y:S01]  /*4030*/  LDL.LU.64 R112, [R1+0x7b0] ;  /* 0x0007b00001707983 */ /* 0x000f220000300a00 */
[----:B------:R-:W-:-:S03]  /*4040*/  IMAD.MOV.U32 R18, RZ, RZ, R109 ;  /* 0x000000ffff127224 */ /* 0x000fc600078e006d */
[----:B------:R-:W3:Y:S04]  /*4050*/  LDL.LU.64 R110, [R1+0x7a8] ;  /* 0x0007a800016e7983 */ /* 0x000ee80000300a00 */
[----:B------:R-:W3:Y:S01]  /*4060*/  LDL.LU.64 R108, [R1+0x7a0] ;  /* 0x0007a000016c7983 */ /* 0x000ee20000300a00 */
[----:B------:R-:W-:Y:S02]  /*4070*/  WARPGROUP.DEPBAR.LE gsb0, 0x0 ;  /* 0x00008000000079c5 */ /* 0x000fe40000010000 */
[----:B--2---:R-:W-:-:S06]  /*4080*/  WARPGROUP.ARRIVE ;  /* 0x00000000000079c5 */ /* 0x004fcc0000000000 */
[----:B------:R-:W-:Y:S01]  /*4090*/  HGMMA.64x16x16.F32 R208, gdesc[UR32], R208, gsb0 ;  /* 0x0020000020d079f0 */ /* 0x000fe200080008d0 */
[----:B------:R-:W-:Y:S04]  /*40a0*/  STL.64 [R1+0x120], R144 ;  /* 0x0001209001007387 */ /* 0x000fe80000100a00 */
[----:B------:R-:W-:Y:S04]  /*40b0*/  STL.64 [R1+0x128], R146 ;  /* 0x0001289201007387 */ /* 0x000fe80000100a00 */
[----:B------:R-:W-:Y:S04]  /*40c0*/  STL.64 [R1+0x130], R148 ;  /* 0x0001309401007387 */ /* 0x000fe80000100a00 */
[----:B------:R0:W-:Y:S04]  /*40d0*/  STL.64 [R1+0x138], R150 ;  /* 0x0001389601007387 */ /* 0x0001e80000100a00 */
[----:B0-----:R-:W2:Y:S04]  /*40e0*/  LDL.LU.64 R150, [R1+0x798] ;  /* 0x0007980001967983 */ /* 0x001ea80000300a00 */
[----:B------:R-:W2:Y:S04]  /*40f0*/  LDL.LU.64 R148, [R1+0x790] ;  /* 0x0007900001947983 */ /* 0x000ea80000300a00 */
[----:B------:R-:W2:Y:S04]  /*4100*/  LDL.LU.64 R146, [R1+0x788] ;  /* 0x0007880001927983 */ /* 0x000ea80000300a00 */
[----:B------:R-:W2:Y:S04]  /*4110*/  LDL.LU.64 R144, [R1+0x780] ;  /* 0x0007800001907983 */ /* 0x000ea80000300a00 */
[----:B------:R-:W-:Y:S04]  /*4120*/  STL.64 [R1+0xa0], R176 ;  /* 0x0000a0b001007387 */ /* 0x000fe80000100a00 */
[----:B------:R-:W-:Y:S04]  /*4130*/  STL.64 [R1+0xa8], R178 ;  /* 0x0000a8b201007387 */ /* 0x000fe80000100a00 */
[----:B------:R-:W-:Y:S04]  /*4140*/  STL.64 [R1+0xb0], R180 ;  /* 0x0000b0b401007387 */ /* 0x000fe80000100a00 */
[----:B------:R0:W-:Y:S01]  /*4150*/  STL.64 [R1+0xb8], R182 ;  /* 0x0000b8b601007387 */ /* 0x0001e20000100a00 */
[----:B------:R-:W-:-:S03]  /*4160*/  WARPGROUP.DEPBAR.LE gsb0, 0x0 ;  /* 0x00008000000079c5 */ /* 0x000fc60000010000 */
[----:B0-----:R-:W4:Y:S04]  /*4170*/  LDL.LU.64 R182, [R1+0x778] ;  /* 0x0007780001b67983 */ /* 0x001f280000300a00 */
[----:B------:R-:W4:Y:S04]  /*4180*/  LDL.LU.64 R180, [R1+0x770] ;  /* 0x0007700001b47983 */ /* 0x000f280000300a00 */
[----:B------:R-:W4:Y:S04]  /*4190*/  LDL.LU.64 R178, [R1+0x768] ;  /* 0x0007680001b27983 */ /* 0x000f280000300a00 */
[----:B------:R-:W4:Y:S04]  /*41a0*/  LDL.LU.64 R176, [R1+0x760] ;  /* 0x0007600001b07983 */ /* 0x000f280000300a00 */
[----:B------:R-:W-:Y:S04]  /*41b0*/  STL.64 [R1+0x20], R208 ;  /* 0x000020d001007387 */ /* 0x000fe80000100a00 */
[----:B------:R-:W-:Y:S04]  /*41c0*/  STL.64 [R1+0x28], R210 ;  /* 0x000028d201007387 */ /* 0x000fe80000100a00 */
[----:B------:R-:W-:Y:S04]  /*41d0*/  STL.64 [R1+0x30], R212 ;  /* 0x000030d401007387 */ /* 0x000fe80000100a00 */
[----:B------:R0:W-:Y:S04]  /*41e0*/  STL.64 [R1+0x38], R214 ;  /* 0x000038d601007387 */ /* 0x0001e80000100a00 */
[----:B0-----:R-:W3:Y:S04]  /*41f0*/  LDL.LU.64 R214, [R1+0x758] ;  /* 0x0007580001d67983 */ /* 0x001ee80000300a00 */
[----:B------:R-:W3:Y:S04]  /*4200*/  LDL.LU.64 R212, [R1+0x750] ;  /* 0x0007500001d47983 */ /* 0x000ee80000300a00 */
[----:B------:R-:W3:Y:S04]  /*4210*/  LDL.LU.64 R210, [R1+0x748] ;  /* 0x0007480001d27983 */ /* 0x000ee80000300a00 */
[----:B------:R-:W3:Y:S01]  /*4220*/  LDL.LU.64 R208, [R1+0x740] ;  /* 0x0007400001d07983 */ /* 0x000ee20000300a00 */
[----:B------:R-:W-:-:S02]  /*4230*/  UIADD3 UR46, UR4, 0x282, URZ ;  /* 0x00000282042e7890 */ /* 0x000fc4000fffe03f */
[----:B------:R-:W-:Y:S02]  /*4240*/  UIADD3 UR50, UR4, 0x302, URZ ;  /* 0x0000030204327890 */ /* 0x000fe4000fffe03f */
[----:B------:R-:W-:Y:S01]  /*4250*/  UIADD3 UR54, UR4, 0x382, URZ ;  /* 0x0000038204367890 */ /* 0x000fe2000fffe03f */
[----:B---3--:R-:W-:-:S06]  /*4260*/  WARPGROUP.ARRIVE ;  /* 0x00000000000079c5 */ /* 0x008fcc0000000000 */
[----:B------:R-:W-:Y:S03]  /*4270*/  HGMMA.64x16x16.F32 R208, gdesc[UR44], R208, gsb0 ;  /* 0x002000002cd079f0 */ /* 0x000fe600080008d0 */
[----:B------:R-:W-:Y:S02]  /*4280*/  WARPGROUP.DEPBAR.LE gsb0, 0x0 ;  /* 0x00008000000079c5 */ /* 0x000fe40000010000 */
[----:B----4-:R-:W-:-:S06]  /*4290*/  WARPGROUP.ARRIVE ;  /* 0x00000000000079c5 */ /* 0x010fcc0000000000 */
[----:B------:R-:W-:Y:S01]  /*42a0*/  HGMMA.64x16x16.F32 R176, gdesc[UR48], R176, gsb0 ;  /* 0x0020000030b079f0 */ /* 0x000fe200080008b0 */
[----:B------:R-:W-:Y:S02]  /*42b0*/  STL.64 [R1+0x578], R214 ;  /* 0x000578d601007387 */ /* 0x000fe40000100a00 */
[----:B------:R-:W-:Y:S02]  /*42c0*/  WARPGROUP.DEPBAR.LE gsb0, 0x0 ;  /* 0x00008000000079c5 */ /* 0x000fe40000010000 */
[----:B--2---:R-:W-:-:S06]  /*42d0*/  WARPGROUP.ARRIVE ;  /* 0x00000000000079c5 */ /* 0x004fcc0000000000 */
[----:B------:R-:W-:Y:S01]  /*42e0*/  HGMMA.64x16x16.F32 R144, gdesc[UR52], R144, gsb0 ;  /* 0x00200000349079f0 */ /* 0x000fe20008000890 */
[----:B------:R-:W-:Y:S04]  /*42f0*/  STL.64 [R1+0x570], R212 ;  /* 0x000570d401007387 */ /* 0x000fe80000100a00 */
[----:B------:R-:W-:Y:S04]  /*4300*/  STL.64 [R1+0x568], R210 ;  /* 0x000568d201007387 */ /* 0x000fe80000100a00 */
[----:B------:R-:W-:Y:S04]  /*4310*/  STL.64 [R1+0x560], R208 ;  /* 0x000560d001007387 */ /* 0x000fe80000100a00 */
[----:B------:R-:W-:Y:S04]  /*4320*/  STL.64 [R1+0x598], R182 ;  /* 0x000598b601007387 */ /* 0x000fe80000100a00 */
[----:B------:R-:W-:Y:S04]  /*4330*/  STL.64 [R1+0x590], R180 ;  /* 0x000590b401007387 */ /* 0x000fe80000100a00 */
[----:B------:R-:W-:Y:S04]  /*4340*/  STL.64 [R1+0x588], R178 ;  /* 0x000588b201007387 */ /* 0x000fe80000100a00 */
[----:B------:R-:W-:Y:S01]  /*4350*/  STL.64 [R1+0x580], R176 ;  /* 0x000580b001007387 */ /* 0x000fe20000100a00 */
[----:B------:R-:W-:-:S03]  /*4360*/  WARPGROUP.DEPBAR.LE gsb0, 0x0 ;  /* 0x00008000000079c5 */ /* 0x000fc60000010000 */
[----:B------:R-:W-:Y:S04]  /*4370*/  STL.64 [R1+0x5b8], R150 ;  /* 0x0005b89601007387 */ /* 0x000fe80000100a00 */
[----:B------:R-:W-:Y:S04]  /*4380*/  STL.64 [R1+0x5b0], R148 ;  /* 0x0005b09401007387 */ /* 0x000fe80000100a00 */
[----:B------:R-:W-:Y:S04]  /*4390*/  STL.64 [R1+0x5a8], R146 ;  /* 0x0005a89201007387 */ /* 0x000fe80000100a00 */
[----:B------:R0:W-:Y:S02]  /*43a0*/  STL.64 [R1+0x5a0], R144 ;  /* 0x0005a09001007387 */ /* 0x0001e40000100a00 */
[----:B0-----:R-:W-:Y:S01]  /*43b0*/  IMAD.MOV.U32 R144, RZ, RZ, R118 ;  /* 0x000000ffff907224 */ /* 0x001fe200078e0076 */
[----:B------:R-:W-:Y:S01]  /*43c0*/  MOV R145, R119 ;  /* 0x0000007700917202 */ /* 0x000fe20000000f00 */
[----:B------:R-:W2:Y:S04]  /*43d0*/  LDL.LU R118, [R1+0x73c] ;  /* 0x00073c0001767983 */ /* 0x000ea80000300800 */
[----:B------:R-:W2:Y:S01]  /*43e0*/  LDL.LU R119, [R1+0x738] ;  /* 0x0007380001777983 */ /* 0x000ea20000300800 */
[----:B------:R-:W-:Y:S01]  /*43f0*/  UIADD3 UR58, UR4, 0x402, URZ ;  /* 0x00000402043a7890 */ /* 0x000fe2000fffe03f */
[----:B------:R-:W-:-:S02]  /*4400*/  IMAD.MOV.U32 R146, RZ, RZ, R81 ;  /* 0x000000ffff927224 */ /* 0x000fc400078e0051 */
[----:B------:R-:W3:Y:S01]  /*4410*/  LDL.LU R81, [R1+0x734] ;  /* 0x0007340001517983 */ /* 0x000ee20000300800 */
[----:B------:R-:W-:Y:S02]  /*4420*/  IMAD.MOV.U32 R147, RZ, RZ, R82 ;  /* 0x000000ffff937224 */ /* 0x000fe400078e0052 */
[----:B------:R-:W-:Y:S01]  /*4430*/  IMAD.MOV.U32 R148, RZ, RZ, R83 ;  /* 0x000000ffff947224 */ /* 0x000fe200078e0053 */
[----:B------:R-:W3:Y:S04]  /*4440*/  LDL.LU R82, [R1+0x730] ;  /* 0x0007300001527983 */ /* 0x000ee80000300800 */
[----:B------:R-:W3:Y:S01]  /*4450*/  LDL.LU R83, [R1+0x72c] ;  /* 0x00072c0001537983 */ /* 0x000ee20000300800 */
[----:B--2---:R-:W-:-:S06]  /*4460*/  WARPGROUP.ARRIVE ;  /* 0x00000000000079c5 */ /* 0x004fcc0000000000 */
[----:B------:R-:W-:Y:S03]  /*4470*/  HGMMA.64x16x16.F32 R112, gdesc[UR56], R112, gsb0 ;  /* 0x00200000387079f0 */ /* 0x000fe60008000870 */
[----:B------:R-:W-:Y:S02]  /*4480*/  WARPGROUP.DEPBAR.LE gsb0, 0x0 ;  /* 0x00008000000079c5 */ /* 0x000fe40000010000 */
[----:B------:R-:W-:Y:S04]  /*4490*/  STL.64 [R1+0x5d8], R118 ;  /* 0x0005d87601007387 */ /* 0x000fe80000100a00 */
[----:B------:R-:W-:Y:S04]  /*44a0*/  STL.64 [R1+0x5d0], R116 ;  /* 0x0005d07401007387 */ /* 0x000fe80000100a00 */
[----:B------:R0:W-:Y:S04]  /*44b0*/  STL.64 [R1+0x5c8], R114 ;  /* 0x0005c87201007387 */ /* 0x0001e80000100a00 */
[----:B------:R1:W-:Y:S01]  /*44c0*/  STL.64 [R1+0x5c0], R112 ;  /* 0x0005c07001007387 */ /* 0x0003e20000100a00 */
[----:B0-----:R-:W-:Y:S01]  /*44d0*/  IMAD.MOV.U32 R114, RZ, RZ, R86 ;  /* 0x000000ffff727224 */ /* 0x001fe200078e0056 */
[----:B------:R-:W-:Y:S01]  /*44e0*/  MOV R115, R87 ;  /* 0x0000005700737202 */ /* 0x000fe20000000f00 */
[----:B-1----:R-:W-:-:S02]  /*44f0*/  IMAD.MOV.U32 R112, RZ, RZ, R84 ;  /* 0x000000ffff707224 */ /* 0x002fc400078e0054 */
[----:B------:R-:W3:Y:S01]  /*4500*/  LDL.LU R84, [R1+0x728] ;  /* 0x0007280001547983 */ /* 0x000ee20000300800 */
[----:B------:R-:W-:-:S03]  /*4510*/  IMAD.MOV.U32 R113, RZ, RZ, R85 ;  /* 0x000000ffff717224 */ /* 0x000fc600078e0055 */
[----:B------:R-:W3:Y:S04]  /*4520*/  LDL.LU R85, [R1+0x724] ;  /* 0x0007240001557983 */ /* 0x000ee80000300800 */
[----:B------:R-:W3:Y:S04]  /*4530*/  LDL.LU R86, [R1+0x720] ;  /* 0x0007200001567983 */ /* 0x000ee80000300800 */
[----:B------:R-:W3:Y:S01]  /*4540*/  LDL.LU R87, [R1+0x71c] ;  /* 0x00071c0001577983 */ /* 0x000ee20000300800 */
[----:B------:R-:W-:Y:S01]  /*4550*/  UIADD3 UR10, UR4, 0x482, URZ ;  /* 0x00000482040a7890 */ /* 0x000fe2000fffe03f */
[----:B------:R-:W-:Y:S01]  /*4560*/  UMOV UR8, UR12 ;  /* 0x0000000c00087c82 */ /* 0x000fe20008000000 */
[----:B------:R-:W-:Y:S01]  /*4570*/  UMOV UR9, UR13 ;  /* 0x0000000d00097c82 */ /* 0x000fe20008000000 */
[----:B------:R-:W-:Y:S01]  /*4580*/  UMOV UR11, 0x40000040 ;  /* 0x40000040000b7882 */ /* 0x000fe20000000000 */
[----:B------:R-:W-:-:S02]  /*4590*/  IMAD.MOV.U32 R116, RZ, RZ, R73 ;  /* 0x000000ffff747224 */ /* 0x000fc400078e0049 */
[----:B------:R-:W2:Y:S01]  /*45a0*/  LDL.LU R73, [R1+0x718] ;  /* 0x0007180001497983 */ /* 0x000ea20000300800 */
[----:B------:R-:W-:Y:S02]  /*45b0*/  IMAD.MOV.U32 R117, RZ, RZ, R74 ;  /* 0x000000ffff757224 */ /* 0x000fe400078e004a */
[----:B------:R-:W-:Y:S01]  /*45c0*/  IMAD.MOV.U32 R118, RZ, RZ, R75 ;  /* 0x000000ffff767224 */ /* 0x000fe200078e004b */
[----:B------:R-:W2:Y:S01]  /*45d0*/  LDL.LU R74, [R1+0x714] ;  /* 0x00071400014a7983 */ /* 0x000ea20000300800 */
[----:B------:R-:W-:-:S03]  /*45e0*/  IMAD.MOV.U32 R119, RZ, RZ, R76 ;  /* 0x000000ffff777224 */ /* 0x000fc600078e004c */
[----:B------:R-:W2:Y:S04]  /*45f0*/  LDL.LU R75, [R1+0x710] ;  /* 0x00071000014b7983 */ /* 0x000ea80000300800 */
[----:B------:R-:W2:Y:S01]  /*4600*/  LDL.LU R76, [R1+0x70c] ;  /* 0x00070c00014c7983 */ /* 0x000ea20000300800 */
[----:B------:R-:W-:Y:S01]  /*4610*/  IMAD.MOV.U32 R179, RZ, RZ, R128 ;  /* 0x000000ffffb37224 */ /* 0x000fe200078e0080 */
[----:B------:R-:W-:Y:S01]  /*4620*/  MOV R180, R129 ;  /* 0x0000008100b47202 */ /* 0x000fe20000000f00 */
[----:B------:R-:W-:Y:S02]  /*4630*/  IMAD.MOV.U32 R128, RZ, RZ, R45 ;  /* 0x000000ffff807224 */ /* 0x000fe400078e002d */
[----:B------:R-:W-:Y:S01]  /*4640*/  IMAD.MOV.U32 R181, RZ, RZ, R130 ;  /* 0x000000ffffb57224 */ /* 0x000fe200078e0082 */
[----:B------:R-:W-:Y:S01]  /*4650*/  MOV R130, R49 ;  /* 0x0000003100827202 */ /* 0x000fe20000000f00 */
[----:B------:R-:W-:-:S02]  /*4660*/  IMAD.MOV.U32 R129, RZ, RZ, R48 ;  /* 0x000000ffff817224 */ /* 0x000fc400078e0030 */
[----:B------:R-:W-:Y:S02]  /*4670*/  IMAD.MOV.U32 R182, RZ, RZ, R131 ;  /* 0x000000ffffb67224 */ /* 0x000fe400078e0083 */
[----:B------:R-:W-:Y:S02]  /*4680*/  IMAD.MOV.U32 R183, RZ, RZ, R132 ;  /* 0x000000ffffb77224 */ /* 0x000fe400078e0084 */
[----:B------:R-:W-:Y:S01]  /*4690*/  IMAD.MOV.U32 R131, RZ, RZ, R50 ;  /* 0x000000ffff837224 */ /* 0x000fe200078e0032 */
[----:B------:R-:W-:Y:S01]  /*46a0*/  MOV R150, R134 ;  /* 0x0000008600967202 */ /* 0x000fe20000000f00 */
[----:B------:R-:W-:Y:S02]  /*46b0*/  IMAD.MOV.U32 R149, RZ, RZ, R133 ;  /* 0x000000ffff957224 */ /* 0x000fe400078e0085 */
[----:B------:R-:W-:Y:S02]  /*46c0*/  IMAD.MOV.U32 R132, RZ, RZ, R51 ;  /* 0x000000ffff847224 */ /* 0x000fe400078e0033 */
[----:B------:R-:W-:-:S02]  /*46d0*/  IMAD.MOV.U32 R133, RZ, RZ, R52 ;  /* 0x000000ffff857224 */ /* 0x000fc400078e0034 */
[----:B------:R-:W-:Y:S01]  /*46e0*/  IMAD.MOV.U32 R151, RZ, RZ, R135 ;  /* 0x000000ffff977224 */ /* 0x000fe200078e0087 */
[----:B------:R-:W-:Y:S01]  /*46f0*/  MOV R135, R54 ;  /* 0x0000003600877202 */ /* 0x000fe20000000f00 */
[----:B------:R-:W-:Y:S02]  /*4700*/  IMAD.MOV.U32 R134, RZ, RZ, R53 ;  /* 0x000000ffff867224 */ /* 0x000fe400078e0035 */
[----:B------:R-:W-:Y:S02]  /*4710*/  IMAD.MOV.U32 R160, RZ, RZ, R64 ;  /* 0x000000ffffa07224 */ /* 0x000fe400078e0040 */
        /* <DEDUP_REMOVED lines=8> */
[----:B------:R-:W-:Y:S02]  /*47a0*/  IMAD.MOV.U32 R96, RZ, RZ, R55 ;  /* 0x000000ffff607224 */ /* 0x000fe400078e0037 */
[----:B------:R-:W-:Y:S02]  /*47b0*/  IMAD.MOV.U32 R212, RZ, RZ, R97 ;  /* 0x000000ffffd47224 */ /* 0x000fe400078e0061 */
[----:B------:R-:W-:Y:S02]  /*47c0*/  IMAD.MOV.U32 R213, RZ, RZ, R98 ;  /* 0x000000ffffd57224 */ /* 0x000fe400078e0062 */
[----:B------:R-:W-:-:S02]  /*47d0*/  IMAD.MOV.U32 R97, RZ, RZ, R46 ;  /* 0x000000ffff617224 */ /* 0x000fc400078e002e */
[----:B------:R-:W-:Y:S01]  /*47e0*/  IMAD.MOV.U32 R98, RZ, RZ, R47 ;  /* 0x000000ffff627224 */ /* 0x000fe200078e002f */
[----:B---3--:R-:W-:-:S06]  /*47f0*/  WARPGROUP.ARRIVE ;  /* 0x00000000000079c5 */ /* 0x008fcc0000000000 */
[----:B------:R-:W-:Y:S03]  /*4800*/  HGMMA.64x16x16.F32 R80, gdesc[UR8], R80, gsb0 ;  /* 0x00200000085079f0 */ /* 0x000fe60008000850 */
[----:B------:R-:W-:Y:S02]  /*4810*/  WARPGROUP.DEPBAR.LE gsb0, 0x0 ;  /* 0x00008000000079c5 */ /* 0x000fe40000010000 */
[----:B------:R0:W-:Y:S04]  /*4820*/  STL.64 [R1+0x5f8], R86 ;  /* 0x0005f85601007387 */ /* 0x0001e80000100a00 */
[----:B------:R1:W-:Y:S04]  /*4830*/  STL.64 [R1+0x5f0], R84 ;  /* 0x0005f05401007387 */ /* 0x0003e80000100a00 */
[----:B------:R3:W-:Y:S04]  /*4840*/  STL.64 [R1+0x5e8], R82 ;  /* 0x0005e85201007387 */ /* 0x0007e80000100a00 */
[----:B------:R4:W-:Y:S01]  /*4850*/  STL.64 [R1+0x5e0], R80 ;  /* 0x0005e05001007387 */ /* 0x0009e20000100a00 */
[----:B0-----:R-:W-:-:S02]  /*4860*/  IMAD.MOV.U32 R86, RZ, RZ, R43 ;  /* 0x000000ffff567224 */ /* 0x001fc400078e002b */
[----:B-1----:R-:W-:Y:S01]  /*4870*/  IMAD.MOV.U32 R84, RZ, RZ, R41 ;  /* 0x000000ffff547224 */ /* 0x002fe200078e0029 */
[----:B------:R-:W-:Y:S01]  /*4880*/  MOV R85, R42 ;  /* 0x0000002a00557202 */ /* 0x000fe20000000f00 */
[----:B---3--:R-:W-:Y:S01]  /*4890*/  IMAD.MOV.U32 R82, RZ, RZ, R79 ;  /* 0x000000ffff527224 */ /* 0x008fe200078e004f */
[----:B----4-:R-:W-:Y:S01]  /*48a0*/  MOV R80, R77 ;  /* 0x0000004d00507202 */ /* 0x010fe20000000f00 */
[----:B------:R-:W-:Y:S01]  /*48b0*/  IMAD.MOV.U32 R81, RZ, RZ, R78 ;  /* 0x000000ffff517224 */ /* 0x000fe200078e004e */
[----:B------:R-:W2:Y:S01]  /*48c0*/  LDL.LU R77, [R1+0x708] ;  /* 0x00070800014d7983 */ /* 0x000ea20000300800 */
[----:B------:R-:W-:-:S03]  /*48d0*/  IMAD.MOV.U32 R83, RZ, RZ, R40 ;  /* 0x000000ffff537224 */ /* 0x000fc600078e0028 */
[----:B------:R-:W2:Y:S04]  /*48e0*/  LDL.LU R78, [R1+0x704] ;  /* 0x00070400014e7983 */ /* 0x000ea80000300800 */
[----:B------:R-:W2:Y:S01]  /*48f0*/  LDL.LU R79, [R1+0x700] ;  /* 0x00070000014f7983 */ /* 0x000ea20000300800 */
[----:B------:R-:W-:-:S03]  /*4900*/  IMAD.MOV.U32 R87, RZ, RZ, R44 ;  /* 0x000000ffff577224 */ /* 0x000fc600078e002c */
[----:B------:R-:W3:Y:S04]  /*4910*/  LDL.LU R40, [R1+0x6fc] ;  /* 0x0006fc0001287983 */ /* 0x000ee80000300800 */
[----:B------:R-:W3:Y:S04]  /*4920*/  LDL.LU R41, [R1+0x6f8] ;  /* 0x0006f80001297983 */ /* 0x000ee80000300800 */
[----:B------:R-:W3:Y:S04]  /*4930*/  LDL.LU R42, [R1+0x6f4] ;  /* 0x0006f400012a7983 */ /* 0x000ee80000300800 */
[----:B------:R-:W3:Y:S04]  /*4940*/  LDL.LU R43, [R1+0x6f0] ;  /* 0x0006f000012b7983 */ /* 0x000ee80000300800 */
[----:B------:R-:W3:Y:S04]  /*4950*/  LDL.LU R44, [R1+0x6ec] ;  /* 0x0006ec00012c7983 */ /* 0x000ee80000300800 */
[----:B------:R-:W3:Y:S04]  /*4960*/  LDL.LU R45, [R1+0x6e8] ;  /* 0x0006e800012d7983 */ /* 0x000ee80000300800 */
[----:B------:R-:W4:Y:S04]  /*4970*/  LDL.LU R48, [R1+0x6e4] ;  /* 0x0006e40001307983 */ /* 0x000f280000300800 */
[----:B------:R-:W4:Y:S04]  /*4980*/  LDL.LU R49, [R1+0x6e0] ;  /* 0x0006e00001317983 */ /* 0x000f280000300800 */
[----:B------:R-:W4:Y:S04]  /*4990*/  LDL.LU R50, [R1+0x6dc] ;  /* 0x0006dc0001327983 */ /* 0x000f280000300800 */
[----:B------:R-:W4:Y:S04]  /*49a0*/  LDL.LU R51, [R1+0x6d8] ;  /* 0x0006d80001337983 */ /* 0x000f280000300800 */
[----:B------:R-:W4:Y:S04]  /*49b0*/  LDL.LU R52, [R1+0x6d4] ;  /* 0x0006d40001347983 */ /* 0x000f280000300800 */
[----:B------:R-:W4:Y:S04]  /*49c0*/  LDL.LU R53, [R1+0x6d0] ;  /* 0x0006d00001357983 */ /* 0x000f280000300800 */
[----:B------:R-:W4:Y:S04]  /*49d0*/  LDL.LU R54, [R1+0x6cc] ;  /* 0x0006cc0001367983 */ /* 0x000f280000300800 */
[----:B------:R-:W2:Y:S04]  /*49e0*/  LDL.LU.64 R64, [R1] ;  /* 0x0000000001407983 */ /* 0x000ea80000300a00 */
[----:B------:R-:W2:Y:S04]  /*49f0*/  LDL.LU.64 R66, [R1+0x8] ;  /* 0x0000080001427983 */ /* 0x000ea80000300a00 */
[----:B------:R-:W2:Y:S04]  /*4a00*/  LDL.LU.64 R68, [R1+0x10] ;  /* 0x0000100001447983 */ /* 0x000ea80000300a00 */
[----:B------:R-:W2:Y:S04]  /*4a10*/  LDL.LU.64 R70, [R1+0x18] ;  /* 0x0000180001467983 */ /* 0x000ea80000300a00 */
[----:B------:R-:W4:Y:S04]  /*4a20*/  LDL.LU R55, [R1+0x6c8] ;  /* 0x0006c80001377983 */ /* 0x000f280000300800 */
[----:B------:R-:W3:Y:S04]  /*4a30*/  LDL.LU R46, [R1+0x6c4] ;  /* 0x0006c400012e7983 */ /* 0x000ee80000300800 */
[----:B------:R-:W3:Y:S01]  /*4a40*/  LDL.LU R47, [R1+0x6c0] ;  /* 0x0006c000012f7983 */ /* 0x000ee20000300800 */
[----:B------:R-:W-:Y:S01]  /*4a50*/  UIADD3 UR18, UR4, 0x502, URZ ;  /* 0x0000050204127890 */ /* 0x000fe2000fffe03f */
[----:B------:R-:W-:Y:S01]  /*4a60*/  UMOV UR16, UR12 ;  /* 0x0000000c00107c82 */ /* 0x000fe20008000000 */
[----:B------:R-:W-:Y:S01]  /*4a70*/  UMOV UR17, UR13 ;  /* 0x0000000d00117c82 */ /* 0x000fe20008000000 */
[----:B------:R-:W-:Y:S01]  /*4a80*/  UMOV UR19, 0x40000040 ;  /* 0x4000004000137882 */ /* 0x000fe20000000000 */
[----:B------:R-:W-:Y:S01]  /*4a90*/  UIADD3 UR6, UR5, 0x402, URZ ;  /* 0x0000040205067890 */ /* 0x000fe2000fffe03f */
[----:B------:R-:W-:Y:S01]  /*4aa0*/  UMOV UR42, UR58 ;  /* 0x0000003a002a7c82 */ /* 0x000fe20008000000 */
[----:B------:R-:W-:Y:S01]  /*4ab0*/  UMOV UR43, UR59 ;  /* 0x0000003b002b7c82 */ /* 0x000fe20008000000 */
[----:B----4-:R-:W-:-:S06]  /*4ac0*/  WARPGROUP.ARRIVE ;  /* 0x00000000000079c5 */ /* 0x010fcc0000000000 */
[----:B------:R-:W-:Y:S01]  /*4ad0*/  HGMMA.64x16x16.F32 R48, gdesc[UR16], R48, gsb0 ;  /* 0x00200000103079f0 */ /* 0x000fe20008000830 */
[----:B------:R-:W-:Y:S01]  /*4ae0*/  UMOV UR16, UR6 ;  /* 0x0000000600107c82 */ /* 0x000fe20008000000 */
[----:B------:R-:W-:Y:S01]  /*4af0*/  UMOV UR17, 0x40000040 ;  /* 0x4000004000117882 */ /* 0x000fe20000000000 */
[----:B------:R-:W-:Y:S02]  /*4b00*/  WARPGROUP.DEPBAR.LE gsb0, 0x0 ;  /* 0x00008000000079c5 */ /* 0x000fe40000010000 */
[----:B---3--:R-:W-:-:S06]  /*4b10*/  WARPGROUP.ARRIVE ;  /* 0x00000000000079c5 */ /* 0x008fcc0000000000 */
[----:B------:R-:W-:Y:S01]  /*4b20*/  HGMMA.64x16x16.F32 R40, gdesc[UR16], R40, gsb0 ;  /* 0x00200000102879f0 */ /* 0x000fe20008000828 */
[----:B------:R-:W-:Y:S01]  /*4b30*/  UMOV UR8, UR16 ;  /* 0x0000001000087c82 */ /* 0x000fe20008000000 */
[----:B------:R-:W-:Y:S01]  /*4b40*/  UMOV UR9, UR17 ;  /* 0x0000001100097c82 */ /* 0x000fe20008000000 */
[----:B------:R-:W-:Y:S02]  /*4b50*/  WARPGROUP.DEPBAR.LE gsb0, 0x0 ;  /* 0x00008000000079c5 */ /* 0x000fe40000010000 */
[----:B--2---:R-:W-:-:S06]  /*4b60*/  WARPGROUP.ARRIVE ;  /* 0x00000000000079c5 */ /* 0x004fcc0000000000 */
[----:B------:R-:W-:Y:S01]  /*4b70*/  HGMMA.64x16x16.F32 R72, gdesc[UR8], R72, gsb0 ;  /* 0x00200000084879f0 */ /* 0x000fe20008000848 */
[----:B------:R-:W-:Y:S01]  /*4b80*/  UMOV UR40, UR16 ;  /* 0x0000001000287c82 */ /* 0x000fe20008000000 */
[----:B------:R-:W-:Y:S01]  /*4b90*/  UMOV UR41, UR17 ;  /* 0x0000001100297c82 */ /* 0x000fe20008000000 */
[----:B------:R-:W-:Y:S02]  /*4ba0*/  WARPGROUP.DEPBAR.LE gsb0, 0x0 ;  /* 0x00008000000079c5 */ /* 0x000fe40000010000 */
[----:B------:R-:W-:-:S06]  /*4bb0*/  WARPGROUP.ARRIVE ;  /* 0x00000000000079c5 */ /* 0x000fcc0000000000 */
[----:B------:R-:W-:Y:S01]  /*4bc0*/  HGMMA.64x16x16.F32 R104, gdesc[UR40], R104, gsb0 ;  /* 0x00200000286879f0 */ /* 0x000fe20008000868 */
[----:B------:R-:W-:Y:S01]  /*4bd0*/  UMOV UR40, UR16 ;  /* 0x0000001000287c82 */ /* 0x000fe20008000000 */
[----:B------:R-:W-:Y:S01]  /*4be0*/  UMOV UR41, UR17 ;  /* 0x0000001100297c82 */ /* 0x000fe20008000000 */
        /* <DEDUP_REMOVED lines=21> */
[----:B------:R-:W-:Y:S02]  /*4d40*/  WARPGROUP.DEPBAR.LE gsb0, 0x0 ;  /* 0x00008000000079c5 */ /* 0x000fe40000010000 */
[----:B------:R-:W-:-:S06]  /*4d50*/  WARPGROUP.ARRIVE ;  /* 0x00000000000079c5 */ /* 0x000fcc0000000000 */
[----:B------:R-:W-:Y:S01]  /*4d60*/  HGMMA.64x16x16.F32 R64, gdesc[UR32], R64, gsb0 ;  /* 0x00200000204079f0 */ /* 0x000fe20008000840 */
        /* <DEDUP_REMOVED lines=8> */
[----:B------:R-:W-:Y:S02]  /*4df0*/  IMAD.MOV.U32 R102, RZ, RZ, R21 ;  /* 0x000000ffff667224 */ /* 0x000fe400078e0015 */
[----:B------:R-:W-:Y:S01]  /*4e00*/  IMAD.MOV.U32 R103, RZ, RZ, R20 ;  /* 0x000000ffff677224 */ /* 0x000fe200078e0014 */
[----:B------:R-:W-:Y:S01]  /*4e10*/  UMOV UR28, UR16 ;  /* 0x00000010001c7c82 */ /* 0x000fe20008000000 */
[----:B------:R-:W-:Y:S01]  /*4e20*/  UMOV UR29, UR17 ;  /* 0x00000011001d7c82 */ /* 0x000fe20008000000 */
[----:B------:R-:W-:-:S03]  /*4e30*/  WARPGROUP.DEPBAR.LE gsb0, 0x0 ;  /* 0x00008000000079c5 */ /* 0x000fc60000010000 */
[----:B------:R-:W-:-:S06]  /*4e40*/  WARPGROUP.ARRIVE ;  /* 0x00000000000079c5 */ /* 0x000fcc0000000000 */
        /* <DEDUP_REMOVED lines=16> */
[----:B------:R-:W-:Y:S01]  /*4f50*/  UIADD3 UR6, UR5, 0x802, URZ ;  /* 0x0000080205067890 */ /* 0x000fe2000fffe03f */
[----:B------:R-:W-:-:S06]  /*4f60*/  UMOV UR13, 0x40000040 ;  /* 0x40000040000d7882 */ /* 0x000fcc0000000000 */
        /* <DEDUP_REMOVED lines=11> */
[----:B------:R-:W-:Y:S01]  /*5020*/  MOV R6, R70 ;  /* 0x0000004600067202 */ /* 0x000fe20000000f00 */
[----:B------:R-:W-:Y:S02]  /*5030*/  IMAD.MOV.U32 R0, RZ, RZ, R71 ;  /* 0x000000ffff007224 */ /* 0x000fe400078e0047 */
[----:B------:R-:W-:Y:S01]  /*5040*/  IMAD.MOV.U32 R20, RZ, RZ, R68 ;  /* 0x000000ffff147224 */ /* 0x000fe200078e0044 */
[----:B------:R-:W2:Y:S01]  /*5050*/  LDL.LU.64 R70, [R1+0x6b8] ;  /* 0x0006b80001467983 */ /* 0x000ea20000300a00 */
[----:B------:R-:W-:Y:S01]  /*5060*/  IMAD.MOV.U32 R7, RZ, RZ, R69 ;  /* 0x000000ffff077224 */ /* 0x000fe200078e0045 */
[----:B------:R-:W-:Y:S01]  /*5070*/  MOV R23, R65 ;  /* 0x0000004100177202 */ /* 0x000fe20000000f00 */
[----:B------:R-:W-:Y:S01]  /*5080*/  IMAD.MOV.U32 R22, RZ, RZ, R66 ;  /* 0x000000ffff167224 */ /* 0x000fe200078e0042 */
[----:B------:R-:W2:Y:S01]  /*5090*/  LDL.LU.64 R68, [R1+0x6b0] ;  /* 0x0006b00001447983 */ /* 0x000ea20000300a00 */
[----:B------:R-:W-:-:S02]  /*50a0*/  IMAD.MOV.U32 R21, RZ, RZ, R67 ;  /* 0x000000ffff157224 */ /* 0x000fc400078e0043 */
[----:B------:R-:W-:Y:S01]  /*50b0*/  IMAD.MOV.U32 R232, RZ, RZ, R64 ;  /* 0x000000ffffe87224 */ /* 0x000fe200078e0040 */
[----:B------:R-:W2:Y:S04]  /*50c0*/  LDL.LU.64 R66, [R1+0x6a8] ;  /* 0x0006a80001427983 */ /* 0x000ea80000300a00 */
[----:B------:R-:W2:Y:S04]  /*50d0*/  LDL.LU.64 R64, [R1+0x6a0] ;  /* 0x0006a00001407983 */ /* 0x000ea80000300a00 */
[----:B------:R-:W-:Y:S01]  /*50e0*/  STL.64 [R1+0x80], R96 ;  /* 0x0000806001007387 */ /* 0x000fe20000100a00 */
[----:B------:R-:W-:-:S02]  /*50f0*/  WARPGROUP.DEPBAR.LE gsb0, 0x0 ;  /* 0x00008000000079c5 */ /* 0x000fc40000010000 */
[----:B------:R-:W-:-:S06]  /*5100*/  WARPGROUP.ARRIVE ;  /* 0x00000000000079c5 */ /* 0x000fcc0000000000 */
[----:B------:R-:W-:Y:S01]  /*5110*/  HGMMA.64x16x16.F32 R208, gdesc[UR24], R208, gsb0 ;  /* 0x0020000018d079f0 */ /* 0x000fe200080008d0 */
[----:B------:R-:W-:Y:S04]  /*5120*/  STL.64 [R1+0x88], R98 ;  /* 0x0000886201007387 */ /* 0x000fe80000100a00 */
[----:B------:R-:W-:Y:S04]  /*5130*/  STL.64 [R1+0x90], R100 ;  /* 0x0000906401007387 */ /* 0x000fe80000100a00 */
[----:B------:R0:W-:Y:S04]  /*5140*/  STL.64 [R1+0x98], R102 ;  /* 0x0000986601007387 */ /* 0x0001e80000100a00 */
[----:B0-----:R-:W3:Y:S04]  /*5150*/  LDL.LU.64 R102, [R1+0x698] ;  /* 0x0006980001667983 */ /* 0x001ee80000300a00 */
[----:B------:R-:W3:Y:S04]  /*5160*/  LDL.LU.64 R100, [R1+0x690] ;  /* 0x0006900001647983 */ /* 0x000ee80000300a00 */
[----:B------:R-:W3:Y:S04]  /*5170*/  LDL.LU.64 R98, [R1+0x688] ;  /* 0x0006880001627983 */ /* 0x000ee80000300a00 */
[----:B------:R-:W3:Y:S04]  /*5180*/  LDL.LU.64 R96, [R1+0x680] ;  /* 0x0006800001607983 */ /* 0x000ee80000300a00 */
[----:B------:R-:W-:Y:S04]  /*5190*/  STL.64 [R1+0x100], R128 ;  /* 0x0001008001007387 */ /* 0x000fe80000100a00 */
[----:B------:R-:W-:Y:S04]  /*51a0*/  STL.64 [R1+0x108], R130 ;  /* 0x0001088201007387 */ /* 0x000fe80000100a00 */
[----:B------:R-:W-:Y:S04]  /*51b0*/  STL.64 [R1+0x110], R132 ;  /* 0x0001108401007387 */ /* 0x000fe80000100a00 */
[----:B------:R0:W-:Y:S04]  /*51c0*/  STL.64 [R1+0x118], R134 ;  /* 0x0001188601007387 */ /* 0x0001e80000100a00 */
[----:B0-----:R-:W4:Y:S04]  /*51d0*/  LDL.LU.64 R134, [R1+0x678] ;  /* 0x0006780001867983 */ /* 0x001f280000300a00 */
[----:B------:R-:W4:Y:S04]  /*51e0*/  LDL.LU.64 R132, [R1+0x670] ;  /* 0x0006700001847983 */ /* 0x000f280000300a00 */
[----:B------:R-:W4:Y:S04]  /*51f0*/  LDL.LU.64 R130, [R1+0x668] ;  /* 0x0006680001827983 */ /* 0x000f280000300a00 */
[----:B------:R-:W4:Y:S04]  /*5200*/  LDL.LU.64 R128, [R1+0x660] ;  /* 0x0006600001807983 */ /* 0x000f280000300a00 */
[----:B------:R-:W-:Y:S04]  /*5210*/  STL.64 [R1+0x180], R80 ;  /* 0x0001805001007387 */ /* 0x000fe80000100a00 */
        /* <DEDUP_REMOVED lines=11> */
[----:B------:R0:W-:Y:S04]  /*52d0*/  STL.64 [R1+0x160], R176 ;  /* 0x000160b001007387 */ /* 0x0001e80000100a00 */
[----:B------:R1:W-:Y:S01]  /*52e0*/  STL.64 [R1+0x168], R178 ;  /* 0x000168b201007387 */ /* 0x0003e20000100a00 */
[----:B------:R-:W-:-:S03]  /*52f0*/  WARPGROUP.DEPBAR.LE gsb0, 0x0 ;  /* 0x00008000000079c5 */ /* 0x000fc60000010000 */
[----:B------:R1:W-:Y:S04]  /*5300*/  STL.64 [R1+0x170], R180 ;  /* 0x000170b401007387 */ /* 0x0003e80000100a00 */
[----:B------:R1:W-:Y:S01]  /*5310*/  STL.64 [R1+0x178], R182 ;  /* 0x000178b601007387 */ /* 0x0003e20000100a00 */
[----:B0-----:R-:W-:-:S03]  /*5320*/  IMAD.MOV.U32 R176, RZ, RZ, R160 ;  /* 0x000000ffffb07224 */ /* 0x001fc600078e00a0 */
[----:B------:R-:W2:Y:S01]  /*5330*/  LDL.LU R160, [R1+0x65c] ;  /* 0x00065c0001a07983 */ /* 0x000ea20000300800 */
[----:B------:R-:W-:-:S03]  /*5340*/  IMAD.MOV.U32 R177, RZ, RZ, R161 ;  /* 0x000000ffffb17224 */ /* 0x000fc600078e00a1 */
[----:B------:R0:W-:Y:S01]  /*5350*/  STL.64 [R1+0xe0], R208 ;  /* 0x0000e0d001007387 */ /* 0x0001e20000100a00 */
[----:B-1----:R-:W-:-:S03]  /*5360*/  IMAD.MOV.U32 R178, RZ, RZ, R162 ;  /* 0x000000ffffb27224 */ /* 0x002fc600078e00a2 */
[----:B------:R1:W-:Y:S01]  /*5370*/  STL.64 [R1+0xe8], R210 ;  /* 0x0000e8d201007387 */ /* 0x0003e20000100a00 */
[----:B------:R-:W-:-:S03]  /*5380*/  MOV R179, R163 ;  /* 0x000000a300b37202 */ /* 0x000fc60000000f00 */
[----:B------:R1:W-:Y:S01]  /*5390*/  STL.64 [R1+0xf0], R212 ;  /* 0x0000f0d401007387 */ /* 0x0003e20000100a00 */
[----:B------:R-:W-:-:S03]  /*53a0*/  IMAD.MOV.U32 R180, RZ, RZ, R164 ;  /* 0x000000ffffb47224 */ /* 0x000fc600078e00a4 */
[----:B------:R1:W-:Y:S01]  /*53b0*/  STL.64 [R1+0xf8], R214 ;  /* 0x0000f8d601007387 */ /* 0x0003e20000100a00 */
[----:B------:R-:W-:-:S03]  /*53c0*/  IMAD.MOV.U32 R181, RZ, RZ, R165 ;  /* 0x000000ffffb57224 */ /* 0x000fc600078e00a5 */
[----:B------:R-:W2:Y:S01]  /*53d0*/  LDL.LU R161, [R1+0x658] ;  /* 0x0006580001a17983 */ /* 0x000ea20000300800 */
[----:B------:R-:W-:-:S03]  /*53e0*/  IMAD.MOV.U32 R182, RZ, RZ, R166 ;  /* 0x000000ffffb67224 */ /* 0x000fc600078e00a6 */
[----:B------:R-:W2:Y:S01]  /*53f0*/  LDL.LU R162, [R1+0x654] ;  /* 0x0006540001a27983 */ /* 0x000ea20000300800 */
[----:B------:R-:W-:-:S03]  /*5400*/  IMAD.MOV.U32 R183, RZ, RZ, R167 ;  /* 0x000000ffffb77224 */ /* 0x000fc600078e00a7 */
[----:B------:R-:W2:Y:S01]  /*5410*/  LDL.LU R163, [R1+0x650] ;  /* 0x0006500001a37983 */ /* 0x000ea20000300800 */
[----:B------:R-:W-:-:S03]  /*5420*/  MOV R80, R192 ;  /* 0x000000c000507202 */ /* 0x000fc60000000f00 */
[----:B------:R-:W2:Y:S01]  /*5430*/  LDL.LU R164, [R1+0x64c] ;  /* 0x00064c0001a47983 */ /* 0x000ea20000300800 */
[----:B------:R-:W-:-:S03]  /*5440*/  IMAD.MOV.U32 R81, RZ, RZ, R193 ;  /* 0x000000ffff517224 */ /* 0x000fc600078e00c1 */
[----:B------:R-:W2:Y:S01]  /*5450*/  LDL.LU R165, [R1+0x648] ;  /* 0x0006480001a57983 */ /* 0x000ea20000300800 */
[----:B------:R-:W-:-:S03]  /*5460*/  IMAD.MOV.U32 R82, RZ, RZ, R194 ;  /* 0x000000ffff527224 */ /* 0x000fc600078e00c2 */
[----:B------:R-:W2:Y:S01]  /*5470*/  LDL.LU R166, [R1+0x644] ;  /* 0x0006440001a67983 */ /* 0x000ea20000300800 */
[----:B------:R-:W-:-:S03]  /*5480*/  IMAD.MOV.U32 R83, RZ, RZ, R195 ;  /* 0x000000ffff537224 */ /* 0x000fc600078e00c3 */
[----:B------:R-:W2:Y:S01]  /*5490*/  LDL.LU R167, [R1+0x640] ;  /* 0x0006400001a77983 */ /* 0x000ea20000300800 */
[----:B------:R-:W-:-:S03]  /*54a0*/  IMAD.MOV.U32 R84, RZ, RZ, R196 ;  /* 0x000000ffff547224 */ /* 0x000fc600078e00c4 */
[----:B------:R-:W3:Y:S01]  /*54b0*/  LDL.LU R192, [R1+0x63c] ;  /* 0x00063c0001c07983 */ /* 0x000ee20000300800 */
[----:B------:R-:W-:-:S03]  /*54c0*/  MOV R85, R197 ;  /* 0x000000c500557202 */ /* 0x000fc60000000f00 */
[----:B------:R-:W3:Y:S01]  /*54d0*/  LDL.LU R193, [R1+0x638] ;  /* 0x0006380001c17983 */ /* 0x000ee20000300800 */
[----:B------:R-:W-:-:S03]  /*54e0*/  IMAD.MOV.U32 R86, RZ, RZ, R198 ;  /* 0x000000ffff567224 */ /* 0x000fc600078e00c6 */
[----:B------:R-:W3:Y:S01]  /*54f0*/  LDL.LU R194, [R1+0x634] ;  /* 0x0006340001c27983 */ /* 0x000ee20000300800 */
[----:B------:R-:W-:-:S03]  /*5500*/  IMAD.MOV.U32 R87, RZ, RZ, R199 ;  /* 0x000000ffff577224 */ /* 0x000fc600078e00c7 */
[----:B------:R-:W3:Y:S01]  /*5510*/  LDL.LU R195, [R1+0x630] ;  /* 0x0006300001c37983 */ /* 0x000ee20000300800 */
[----:B------:R-:W-:-:S03]  /*5520*/  IMAD.MOV.U32 R144, RZ, RZ, R224 ;  /* 0x000000ffff907224 */ /* 0x000fc600078e00e0 */
[----:B------:R-:W3:Y:S01]  /*5530*/  LDL.LU R196, [R1+0x62c] ;  /* 0x00062c0001c47983 */ /* 0x000ee20000300800 */
[----:B------:R-:W-:-:S03]  /*5540*/  IMAD.MOV.U32 R145, RZ, RZ, R225 ;  /* 0x000000ffff917224 */ /* 0x000fc600078e00e1 */
[----:B------:R-:W3:Y:S01]  /*5550*/  LDL.LU R197, [R1+0x628] ;  /* 0x0006280001c57983 */ /* 0x000ee20000300800 */
[----:B------:R-:W-:-:S03]  /*5560*/  MOV R146, R226 ;  /* 0x000000e200927202 */ /* 0x000fc60000000f00 */
[----:B------:R-:W3:Y:S01]  /*5570*/  LDL.LU R198, [R1+0x624] ;  /* 0x0006240001c67983 */ /* 0x000ee20000300800 */
[----:B------:R-:W-:-:S03]  /*5580*/  IMAD.MOV.U32 R147, RZ, RZ, R227 ;  /* 0x000000ffff937224 */ /* 0x000fc600078e00e3 */
[----:B------:R-:W3:Y:S01]  /*5590*/  LDL.LU R199, [R1+0x620] ;  /* 0x0006200001c77983 */ /* 0x000ee20000300800 */
[----:B------:R-:W-:-:S03]  /*55a0*/  IMAD.MOV.U32 R148, RZ, RZ, R228 ;  /* 0x000000ffff947224 */ /* 0x000fc600078e00e4 */
[----:B------:R-:W4:Y:S01]  /*55b0*/  LDL.LU R224, [R1+0x61c] ;  /* 0x00061c0001e07983 */ /* 0x000f220000300800 */
[----:B------:R-:W-:-:S03]  /*55c0*/  IMAD.MOV.U32 R149, RZ, RZ, R229 ;  /* 0x000000ffff957224 */ /* 0x000fc600078e00e5 */
[----:B------:R-:W4:Y:S01]  /*55d0*/  LDL.LU R225, [R1+0x618] ;  /* 0x0006180001e17983 */ /* 0x000f220000300800 */
[----:B------:R-:W-:-:S03]  /*55e0*/  IMAD.MOV.U32 R150, RZ, RZ, R230 ;  /* 0x000000ffff967224 */ /* 0x000fc600078e00e6 */
[----:B------:R-:W4:Y:S01]  /*55f0*/  LDL.LU R226, [R1+0x614] ;  /* 0x0006140001e27983 */ /* 0x000f220000300800 */
[----:B------:R-:W-:-:S03]  /*5600*/  MOV R151, R231 ;  /* 0x000000e700977202 */ /* 0x000fc60000000f00 */
[----:B------:R-:W4:Y:S04]  /*5610*/  LDL.LU R227, [R1+0x610] ;  /* 0x0006100001e37983 */ /* 0x000f280000300800 */
[----:B------:R-:W4:Y:S04]  /*5620*/  LDL.LU R228, [R1+0x60c] ;  /* 0x00060c0001e47983 */ /* 0x000f280000300800 */
[----:B------:R-:W4:Y:S04]  /*5630*/  LDL.LU R229, [R1+0x608] ;  /* 0x0006080001e57983 */ /* 0x000f280000300800 */
[----:B------:R-:W4:Y:S04]  /*5640*/  LDL.LU R230, [R1+0x604] ;  /* 0x0006040001e67983 */ /* 0x000f280000300800 */
[----:B------:R-:W4:Y:S01]  /*5650*/  LDL.LU R231, [R1+0x600] ;  /* 0x0006000001e77983 */ /* 0x000f220000300800 */
[----:B------:R-:W-:Y:S01]  /*5660*/  WARPGROUP.ARRIVE ;  /* 0x00000000000079c5 */ /* 0x000fe20000000000 */
[----:B------:R-:W-:Y:S01]  /*5670*/  UMOV UR28, UR12 ;  /* 0x0000000c001c7c82 */ /* 0x000fe20008000000 */
[----:B------:R-:W-:Y:S01]  /*5680*/  UMOV UR29, UR13 ;  /* 0x0000000d001d7c82 */ /* 0x000fe20008000000 */
[----:B------:R-:W-:Y:S01]  /*5690*/  UMOV UR32, UR12 ;  /* 0x0000000c00207c82 */ /* 0x000fe20008000000 */
[----:B------:R-:W-:Y:S01]  /*56a0*/  UMOV UR33, UR13 ;  /* 0x0000000d00217c82 */ /* 0x000fe20008000000 */
[----:B------:R-:W-:Y:S01]  /*56b0*/  UMOV UR40, UR12 ;  /* 0x0000000c00287c82 */ /* 0x000fe20008000000 */
[----:B------:R-:W-:Y:S01]  /*56c0*/  HGMMA.64x16x16.F32 R8, gdesc[UR28], R8, gsb0 ;  /* 0x002000001c0879f0 */ /* 0x000fe20008000808 */
[----:B------:R-:W-:Y:S01]  /*56d0*/  UMOV UR41, UR13 ;  /* 0x0000000d00297c82 */ /* 0x000fe20008000000 */
[----:B------:R-:W-:Y:S01]  /*56e0*/  UMOV UR42, UR46 ;  /* 0x0000002e002a7c82 */ /* 0x000fe20008000000 */
[----:B------:R-:W-:Y:S01]  /*56f0*/  UMOV UR43, UR47 ;  /* 0x0000002f002b7c82 */ /* 0x000fe20008000000 */
[----:B------:R-:W-:Y:S01]  /*5700*/  UMOV UR8, UR12 ;  /* 0x0000000c00087c82 */ /* 0x000fe20008000000 */
[----:B------:R-:W-:Y:S01]  /*5710*/  UMOV UR9, UR13 ;  /* 0x0000000d00097c82 */ /* 0x000fe20008000000 */
[----:B------:R-:W-:Y:S01]  /*5720*/  UMOV UR16, UR12 ;  /* 0x0000000c00107c82 */ /* 0x000fe20008000000 */
[----:B------:R-:W-:Y:S01]  /*5730*/  UMOV UR17, UR13 ;  /* 0x0000000d00117c82 */ /* 0x000fe20008000000 */
[----:B------:R-:W-:Y:S01]  /*5740*/  UIADD3 UR6, UR5, 0xc02, URZ ;  /* 0x00000c0205067890 */ /* 0x000fe2000fffe03f */
[----:B------:R-:W2:Y:S04]  /*5750*/  LDL.LU R112, [R1+0x40] ;  /* 0x0000400001707983 */ /* 0x000ea80000300800 */
[----:B------:R-:W2:Y:S04]  /*5760*/  LDL.LU R113, [R1+0x44] ;  /* 0x0000440001717983 */ /* 0x000ea80000300800 */
[----:B------:R-:W2:Y:S04]  /*5770*/  LDL.LU R114, [R1+0x48] ;  /* 0x0000480001727983 */ /* 0x000ea80000300800 */
[----:B------:R-:W2:Y:S04]  /*5780*/  LDL.LU R115, [R1+0x4c] ;  /* 0x00004c0001737983 */ /* 0x000ea80000300800 */
[----:B------:R-:W2:Y:S04]  /*5790*/  LDL.LU R116, [R1+0x50] ;  /* 0x0000500001747983 */ /* 0x000ea80000300800 */
[----:B0-----:R-:W2:Y:S04]  /*57a0*/  LDL.LU.64 R208, [R1+0x220] ;  /* 0x0002200001d07983 */ /* 0x001ea80000300a00 */
[----:B-1----:R-:W2:Y:S04]  /*57b0*/  LDL.LU.64 R210, [R1+0x228] ;  /* 0x0002280001d27983 */ /* 0x002ea80000300a00 */
[----:B------:R-:W2:Y:S04]  /*57c0*/  LDL.LU.64 R212, [R1+0x230] ;  /* 0x0002300001d47983 */ /* 0x000ea80000300a00 */
[----:B------:R-:W2:Y:S01]  /*57d0*/  LDL.LU.64 R214, [R1+0x238] ;  /* 0x0002380001d67983 */ /* 0x000ea20000300a00 */
[----:B------:R-:W-:-:S02]  /*57e0*/  WARPGROUP.DEPBAR.LE gsb0, 0x0 ;  /* 0x00008000000079c5 */ /* 0x000fc40000010000 */
[----:B----4-:R-:W-:-:S06]  /*57f0*/  WARPGROUP.ARRIVE ;  /* 0x00000000000079c5 */ /* 0x010fcc0000000000 */
[----:B------:R-:W-:Y:S03]  /*5800*/  HGMMA.64x16x16.F32 R224, gdesc[UR32], R224, gsb0 ;  /* 0x0020000020e079f0 */ /* 0x000fe600080008e0 */
[----:B------:R-:W-:Y:S02]  /*5810*/  WARPGROUP.DEPBAR.LE gsb0, 0x0 ;  /* 0x00008000000079c5 */ /* 0x000fe40000010000 */
[----:B---3--:R-:W-:-:S06]  /*5820*/  WARPGROUP.ARRIVE ;  /* 0x00000000000079c5 */ /* 0x008fcc0000000000 */
[----:B------:R-:W-:Y:S01]  /*5830*/  HGMMA.64x16x16.F32 R192, gdesc[UR40], R192, gsb0 ;  /* 0x0020000028c079f0 */ /* 0x000fe200080008c0 */
[----:B------:R-:W-:Y:S01]  /*5840*/  UMOV UR40, UR12 ;  /* 0x0000000c00287c82 */ /* 0x000fe20008000000 */
[----:B------:R-:W-:Y:S01]  /*5850*/  UMOV UR41, UR13 ;  /* 0x0000000d00297c82 */ /* 0x000fe20008000000 */
[----:B------:R-:W-:Y:S01]  /*5860*/  UMOV UR42, UR50 ;  /* 0x00000032002a7c82 */ /* 0x000fe20008000000 */
[----:B------:R-:W-:Y:S01]  /*5870*/  UMOV UR43, UR51 ;  /* 0x00000033002b7c82 */ /* 0x000fe20008000000 */
[----:B------:R-:W-:Y:S02]  /*5880*/  WARPGROUP.DEPBAR.LE gsb0, 0x0 ;  /* 0x00008000000079c5 */ /* 0x000fe40000010000 */
[----:B--2---:R-:W-:-:S06]  /*5890*/  WARPGROUP.ARRIVE ;  /* 0x00000000000079c5 */ /* 0x004fcc0000000000 */
        /* <DEDUP_REMOVED lines=14> */
[----:B------:R-:W-:Y:S03]  /*5980*/  HGMMA.64x16x16.F32 R96, gdesc[UR40], R96, gsb0 ;  /* 0x00200000286079f0 */ /* 0x000fe60008000860 */
[----:B------:R-:W-:Y:S02]  /*5990*/  WARPGROUP.DEPBAR.LE gsb0, 0x0 ;  /* 0x00008000000079c5 */ /* 0x000fe40000010000 */
[----:B------:R-:W-:-:S06]  /*59a0*/  WARPGROUP.ARRIVE ;  /* 0x00000000000079c5 */ /* 0x000fcc0000000000 */
[----:B------:R-:W-:Y:S03]  /*59b0*/  HGMMA.64x16x16.F32 R64, gdesc[UR8], R64, gsb0 ;  /* 0x00200000084079f0 */ /* 0x000fe60008000840 */
[----:B------:R-:W-:Y:S02]  /*59c0*/  WARPGROUP.DEPBAR.LE gsb0, 0x0 ;  /* 0x00008000000079c5 */ /* 0x000fe40000010000 */
[----:B------:R-:W-:-:S06]  /*59d0*/  WARPGROUP.ARRIVE ;  /* 0x00000000000079c5 */ /* 0x000fcc0000000000 */
[----:B------:R-:W-:Y:S01]  /*59e0*/  HGMMA.64x16x16.F32 R32, gdesc[UR16], R32, gsb0 ;  /* 0x00200000102079f0 */ /* 0x000fe20008000820 */
[----:B------:R-:W-:Y:S01]  /*59f0*/  UMOV UR16, UR6 ;  /* 0x0000000600107c82 */ /* 0x000fe20008000000 */
[----:B------:R-:W-:Y:S01]  /*5a00*/  UMOV UR17, 0x40000040 ;  /* 0x4000004000117882 */ /* 0x000fe20000000000 */
        /* <DEDUP_REMOVED lines=33> */
[----:B------:R-:W-:Y:S02]  /*5c20*/  IMAD.MOV.U32 R117, RZ, RZ, R235 ;  /* 0x000000ffff757224 */ /* 0x000fe400078e00eb */
        /* <DEDUP_REMOVED lines=24> */
[----:B------:R-:W-:Y:S01]  /*5db0*/  STL.64 [R1+0x40], R112 ;  /* 0x0000407001007387 */ /* 0x000fe20000100a00 */
[----:B------:R-:W-:-:S03]  /*5dc0*/  UIADD3 UR7, UR5, 0x4, URZ ;  /* 0x0000000405077890 */ /* 0x000fc6000fffe03f */
[----:B------:R-:W-:Y:S01]  /*5dd0*/  STL.64 [R1+0x48], R114 ;  /* 0x0000487201007387 */ /* 0x000fe20000100a00 */
[----:B------:R-:W-:-:S03]  /*5de0*/  UIADD3 UR6, UR4, 0x4, URZ ;  /* 0x0000000404067890 */ /* 0x000fc6000fffe03f */
[----:B------:R-:W-:Y:S04]  /*5df0*/  STL.64 [R1+0x50], R116 ;  /* 0x0000507401007387 */ /* 0x000fe80000100a00 */
[----:B------:R-:W-:Y:S04]  /*5e00*/  STL.64 [R1+0x58], R118 ;  /* 0x0000587601007387 */ /* 0x000fe80000100a00 */
[----:B------:R0:W-:Y:S04]  /*5e10*/  STL.64 [R1+0xc0], R144 ;  /* 0x0000c09001007387 */ /* 0x0001e80000100a00 */
[----:B------:R1:W-:Y:S04]  /*5e20*/  STL.64 [R1+0xc8], R146 ;  /* 0x0000c89201007387 */ /* 0x0003e80000100a00 */
[----:B------:R2:W-:Y:S01]  /*5e30*/  STL.64 [R1+0xd0], R148 ;  /* 0x0000d09401007387 */ /* 0x0005e20000100a00 */
[----:B------:R-:W-:-:S03]  /*5e40*/  UMOV UR12, UR7 ;  /* 0x00000007000c7c82 */ /* 0x000fc60008000000 */
[----:B------:R3:W-:Y:S01]  /*5e50*/  STL.64 [R1+0xd8], R150 ;  /* 0x0000d89601007387 */ /* 0x0007e20000100a00 */
[----:B------:R-:W-:Y:S01]  /*5e60*/  UMOV UR13, 0x40000040 ;  /* 0x40000040000d7882 */ /* 0x000fe20000000000 */
[----:B------:R-:W-:Y:S02]  /*5e70*/  UMOV UR14, UR6 ;  /* 0x00000006000e7c82 */ /* 0x000fe40008000000 */
[----:B0-----:R-:W4:Y:S01]  /*5e80*/  LDL.LU.64 R144, [R1+0x120] ;  /* 0x0001200001907983 */ /* 0x001f220000300a00 */
[----:B------:R-:W-:-:S03]  /*5e90*/  UMOV UR15, 0x40000040 ;  /* 0x40000040000f7882 */ /* 0x000fc60000000000 */
[----:B-1----:R-:W4:Y:S04]  /*5ea0*/  LDL.LU.64 R146, [R1+0x128] ;  /* 0x0001280001927983 */ /* 0x002f280000300a00 */
[----:B--2---:R-:W4:Y:S04]  /*5eb0*/  LDL.LU.64 R148, [R1+0x130] ;  /* 0x0001300001947983 */ /* 0x004f280000300a00 */
[----:B---3--:R-:W4:Y:S01]  /*5ec0*/  LDL.LU.64 R150, [R1+0x138] ;  /* 0x0001380001967983 */ /* 0x008f220000300a00 */
[----:B------:R-:W-:Y:S02]  /*5ed0*/  WARPGROUP.DEPBAR.LE gsb0, 0x0 ;  /* 0x00008000000079c5 */ /* 0x000fe40000010000 */
[----:B------:R-:W-:-:S06]  /*5ee0*/  WARPGROUP.ARRIVE ;  /* 0x00000000000079c5 */ /* 0x000fcc0000000000 */
        /* <DEDUP_REMOVED lines=9> */
[----:B------:R0:W-:Y:S04]  /*5f80*/  STL.64 [R1+0x1c0], R176 ;  /* 0x0001c0b001007387 */ /* 0x0001e80000100a00 */
[----:B------:R1:W-:Y:S04]  /*5f90*/  STL.64 [R1+0x1c8], R178 ;  /* 0x0001c8b201007387 */ /* 0x0003e80000100a00 */
[----:B------:R3:W-:Y:S01]  /*5fa0*/  STL.64 [R1+0x1d0], R180 ;  /* 0x0001d0b401007387 */ /* 0x0007e20000100a00 */
[----:B------:R-:W-:-:S03]  /*5fb0*/  WARPGROUP.DEPBAR.LE gsb0, 0x0 ;  /* 0x00008000000079c5 */ /* 0x000fc60000010000 */
[----:B------:R3:W-:Y:S04]  /*5fc0*/  STL.64 [R1+0x1d8], R182 ;  /* 0x0001d8b601007387 */ /* 0x0007e80000100a00 */
[----:B------:R3:W-:Y:S04]  /*5fd0*/  STL.64 [R1+0x220], R208 ;  /* 0x000220d001007387 */ /* 0x0007e80000100a00 */
[----:B------:R3:W-:Y:S04]  /*5fe0*/  STL.64 [R1+0x228], R210 ;  /* 0x000228d201007387 */ /* 0x0007e80000100a00 */
[----:B------:R3:W-:Y:S04]  /*5ff0*/  STL [R1+0x230], R212 ;  /* 0x000230d401007387 */ /* 0x0007e80000100800 */
[----:B0-----:R-:W2:Y:S04]  /*6000*/  LDL.LU.64 R176, [R1+0xa0] ;  /* 0x0000a00001b07983 */ /* 0x001ea80000300a00 */
[----:B-1----:R-:W2:Y:S04]  /*6010*/  LDL.LU.64 R178, [R1+0xa8] ;  /* 0x0000a80001b27983 */ /* 0x002ea80000300a00 */
[----:B---3--:R-:W2:Y:S04]  /*6020*/  LDL.LU.64 R180, [R1+0xb0] ;  /* 0x0000b00001b47983 */ /* 0x008ea80000300a00 */
[----:B------:R-:W2:Y:S01]  /*6030*/  LDL.LU.64 R182, [R1+0xb8] ;  /* 0x0000b80001b67983 */ /* 0x000ea20000300a00 */
[----:B------:R-:W-:-:S03]  /*6040*/  IMAD.MOV.U32 R235, RZ, RZ, R213 ;  /* 0x000000ffffeb7224 */ /* 0x000fc600078e00d5 */
[----:B------:R-:W3:Y:S01]  /*6050*/  LDL.LU.64 R208, [R1+0x20] ;  /* 0x0000200001d07983 */ /* 0x000ee20000300a00 */
[----:B------:R-:W-:Y:S02]  /*6060*/  IMAD.MOV.U32 R234, RZ, RZ, R214 ;  /* 0x000000ffffea7224 */ /* 0x000fe400078e00d6 */
[----:B------:R-:W-:Y:S01]  /*6070*/  IMAD.MOV.U32 R233, RZ, RZ, R215 ;  /* 0x000000ffffe97224 */ /* 0x000fe200078e00d7 */
[----:B------:R-:W3:Y:S04]  /*6080*/  LDL.LU.64 R210, [R1+0x28] ;  /* 0x0000280001d27983 */ /* 0x000ee80000300a00 */
[----:B------:R-:W3:Y:S04]  /*6090*/  LDL.LU.64 R212, [R1+0x30] ;  /* 0x0000300001d47983 */ /* 0x000ee80000300a00 */
[----:B------:R-:W3:Y:S01]  /*60a0*/  LDL.LU.64 R214, [R1+0x38] ;  /* 0x0000380001d67983 */ /* 0x000ee20000300a00 */
[----:B------:R-:W-:Y:S01]  /*60b0*/  IMAD.MOV.U32 R112, RZ, RZ, R19 ;  /* 0x000000ffff707224 */ /* 0x000fe200078e0013 */
[----:B------:R-:W-:Y:S01]  /*60c0*/  MOV R113, R18 ;  /* 0x0000001200717202 */ /* 0x000fe20000000f00 */
[----:B------:R-:W-:Y:S01]  /*60d0*/  IMAD.MOV.U32 R114, RZ, RZ, R17 ;  /* 0x000000ffff727224 */ /* 0x000fe200078e0011 */
[----:B------:R-:W-:Y:S01]  /*60e0*/  MOV R118, R3 ;  /* 0x0000000300767202 */ /* 0x000fe20000000f00 */
[----:B------:R-:W-:-:S02]  /*60f0*/  IMAD.MOV.U32 R115, RZ, RZ, R16 ;  /* 0x000000ffff737224 */ /* 0x000fc400078e0010 */
[----:B------:R-:W-:Y:S02]  /*6100*/  IMAD.MOV.U32 R116, RZ, RZ, R5 ;  /* 0x000000ffff747224 */ /* 0x000fe400078e0005 */
[----:B------:R-:W-:Y:S02]  /*6110*/  IMAD.MOV.U32 R117, RZ, RZ, R4 ;  /* 0x000000ffff757224 */ /* 0x000fe400078e0004 */
[----:B------:R-:W-:Y:S01]  /*6120*/  IMAD.MOV.U32 R119, RZ, RZ, R2 ;  /* 0x000000ffff777224 */ /* 0x000fe200078e0002 */
[----:B------:R-:W-:-:S05]  /*6130*/  UIADD3 UR42, UR4, 0x84, URZ ;  /* 0x00000084042a7890 */ /* 0x000fca000fffe03f */
[----:B------:R-:W-:Y:S01]  /*6140*/  WARPGROUP.ARRIVE ;  /* 0x00000000000079c5 */ /* 0x000fe20000000000 */
[----:B------:R-:W-:Y:S01]  /*6150*/  UMOV UR40, UR12 ;  /* 0x0000000c00287c82 */ /* 0x000fe20008000000 */
[----:B------:R-:W-:Y:S01]  /*6160*/  UMOV UR41, UR13 ;  /* 0x0000000d00297c82 */ /* 0x000fe20008000000 */
[----:B------:R-:W-:-:S03]  /*6170*/  UMOV UR43, 0x40000040 ;  /* 0x40000040002b7882 */ /* 0x000fc60000000000 */
[----:B------:R-:W-:Y:S01]  /*6180*/  HGMMA.64x16x16.F32 R112, gdesc[UR40], R112, gsb0 ;  /* 0x00200000287079f0 */ /* 0x000fe20008000870 */
[----:B------:R-:W-:Y:S01]  /*6190*/  UIADD3 UR18, UR4, 0x104, URZ ;  /* 0x0000010404127890 */ /* 0x000fe2000fffe03f */
[----:B------:R-:W-:Y:S01]  /*61a0*/  UMOV UR16, UR12 ;  /* 0x0000000c00107c82 */ /* 0x000fe20008000000 */
[----:B------:R-:W-:Y:S01]  /*61b0*/  UMOV UR17, UR13 ;  /* 0x0000000d00117c82 */ /* 0x000fe20008000000 */
[----:B------:R-:W-:Y:S01]  /*61c0*/  UMOV UR19, 0x40000040 ;  /* 0x4000004000137882 */ /* 0x000fe20000000000 */
[----:B------:R-:W-:Y:S02]  /*61d0*/  WARPGROUP.DEPBAR.LE gsb0, 0x0 ;  /* 0x00008000000079c5 */ /* 0x000fe40000010000 */
[----:B------:R-:W-:Y:S01]  /*61e0*/  UIADD3 UR46, UR4, 0x184, URZ ;  /* 0x00000184042e7890 */ /* 0x000fe2000fffe03f */
[----:B------:R-:W-:Y:S01]  /*61f0*/  UMOV UR44, UR12 ;  /* 0x0000000c002c7c82 */ /* 0x000fe20008000000 */
[----:B------:R-:W-:Y:S01]  /*6200*/  UMOV UR45, UR13 ;  /* 0x0000000d002d7c82 */ /* 0x000fe20008000000 */
[----:B------:R-:W-:Y:S01]  /*6210*/  UMOV UR47, 0x40000040 ;  /* 0x40000040002f7882 */ /* 0x000fe20000000000 */
[----:B----4-:R-:W-:-:S06]  /*6220*/  WARPGROUP.ARRIVE ;  /* 0x00000000000079c5 */ /* 0x010fcc0000000000 */
[----:B------:R-:W-:Y:S03]  /*6230*/  HGMMA.64x16x16.F32 R144, gdesc[UR16], R144, gsb0 ;  /* 0x00200000109079f0 */ /* 0x000fe60008000890 */
[----:B------:R-:W-:Y:S02]  /*6240*/  WARPGROUP.DEPBAR.LE gsb0, 0x0 ;  /* 0x00008000000079c5 */ /* 0x000fe40000010000 */
[----:B--2---:R-:W-:-:S06]  /*6250*/  WARPGROUP.ARRIVE ;  /* 0x00000000000079c5 */ /* 0x004fcc0000000000 */
[----:B------:R-:W-:Y:S01]  /*6260*/  HGMMA.64x16x16.F32 R176, gdesc[UR44], R176, gsb0 ;  /* 0x002000002cb079f0 */ /* 0x000fe200080008b0 */
[----:B------:R-:W-:Y:S01]  /*6270*/  UIADD3 UR34, UR4, 0x204, URZ ;  /* 0x0000020404227890 */ /* 0x000fe2000fffe03f */
[----:B------:R-:W-:Y:S01]  /*6280*/  UMOV UR32, UR12 ;  /* 0x0000000c00207c82 */ /* 0x000fe20008000000 */
[----:B------:R-:W-:Y:S01]  /*6290*/  UMOV UR33, UR13 ;  /* 0x0000000d00217c82 */ /* 0x000fe20008000000 */
[----:B------:R-:W-:Y:S01]  /*62a0*/  UMOV UR35, 0x40000040 ;  /* 0x4000004000237882 */ /* 0x000fe20000000000 */
[----:B------:R-:W-:Y:S04]  /*62b0*/  STL [R1+0x538], R233 ;  /* 0x000538e901007387 */ /* 0x000fe80000100800 */
[----:B------:R-:W-:Y:S04]  /*62c0*/  STL [R1+0x534], R234 ;  /* 0x000534ea01007387 */ /* 0x000fe80000100800 */
[----:B------:R-:W-:Y:S04]  /*62d0*/  STL [R1+0x530], R235 ;  /* 0x000530eb01007387 */ /* 0x000fe80000100800 */
[----:B------:R-:W-:Y:S01]  /*62e0*/  STL.64 [R1+0x1a0], R112 ;  /* 0x0001a07001007387 */ /* 0x000fe20000100a00 */
[----:B------:R-:W-:-:S02]  /*62f0*/  WARPGROUP.DEPBAR.LE gsb0, 0x0 ;  /* 0x00008000000079c5 */ /* 0x000fc40000010000 */
[----:B---3--:R-:W-:-:S06]  /*6300*/  WARPGROUP.ARRIVE ;  /* 0x00000000000079c5 */ /* 0x008fcc0000000000 */
[----:B------:R-:W-:Y:S01]  /*6310*/  HGMMA.64x16x16.F32 R208, gdesc[UR32], R208, gsb0 ;  /* 0x0020000020d079f0 */ /* 0x000fe200080008d0 */
[----:B------:R-:W-:Y:S04]  /*6320*/  STL.64 [R1+0x1a8], R114 ;  /* 0x0001a87201007387 */ /* 0x000fe80000100a00 */
[----:B------:R-:W-:Y:S04]  /*6330*/  STL.64 [R1+0x1b0], R116 ;  /* 0x0001b07401007387 */ /* 0x000fe80000100a00 */
[----:B------:R0:W-:Y:S01]  /*6340*/  STL.64 [R1+0x1b8], R118 ;  /* 0x0001b87601007387 */ /* 0x0001e20000100a00 */
[----:B------:R-:W-:Y:S01]  /*6350*/  IMAD.MOV.U32 R3, RZ, RZ, R150 ;  /* 0x000000ffff037224 */ /* 0x000fe200078e0096 */
[----:B------:R-:W-:Y:S01]  /*6360*/  MOV R4, R149 ;  /* 0x0000009500047202 */ /* 0x000fe20000000f00 */
[----:B------:R-:W-:-:S02]  /*6370*/  IMAD.MOV.U32 R2, RZ, RZ, R151 ;  /* 0x000000ffff027224 */ /* 0x000fc400078e0097 */
[----:B------:R-:W-:Y:S01]  /*6380*/  IMAD.MOV.U32 R5, RZ, RZ, R148 ;  /* 0x000000ffff057224 */ /* 0x000fe200078e0094 */
[----:B------:R-:W-:Y:S01]  /*6390*/  MOV R19, R144 ;  /* 0x0000009000137202 */ /* 0x000fe20000000f00 */
[----:B------:R-:W-:Y:S01]  /*63a0*/  IMAD.MOV.U32 R17, RZ, RZ, R146 ;  /* 0x000000ffff117224 */ /* 0x000fe200078e0092 */
[----:B0-----:R-:W2:Y:S04]  /*63b0*/  LDL.LU.64 R118, [R1+0x5d8] ;  /* 0x0005d80001767983 */ /* 0x001ea80000300a00 */
[----:B------:R-:W2:Y:S01]  /*63c0*/  LDL.LU.64 R116, [R1+0x5d0] ;  /* 0x0005d00001747983 */ /* 0x000ea20000300a00 */
[----:B------:R-:W-:-:S03]  /*63d0*/  IMAD.MOV.U32 R16, RZ, RZ, R147 ;  /* 0x000000ffff107224 */ /* 0x000fc600078e0093 */
[----:B------:R-:W2:Y:S01]  /*63e0*/  LDL.LU.64 R114, [R1+0x5c8] ;  /* 0x0005c80001727983 */ /* 0x000ea20000300a00 */
[----:B------:R-:W-:-:S03]  /*63f0*/  IMAD.MOV.U32 R18, RZ, RZ, R145 ;  /* 0x000000ffff127224 */ /* 0x000fc600078e0091 */
[----:B------:R-:W2:Y:S04]  /*6400*/  LDL.LU.64 R112, [R1+0x5c0] ;  /* 0x0005c00001707983 */ /* 0x000ea80000300a00 */
[----:B------:R-:W3:Y:S04]  /*6410*/  LDL.LU.64 R150, [R1+0x5b8] ;  /* 0x0005b80001967983 */ /* 0x000ee80000300a00 */
[----:B------:R-:W3:Y:S04]  /*6420*/  LDL.LU.64 R148, [R1+0x5b0] ;  /* 0x0005b00001947983 */ /* 0x000ee80000300a00 */
[----:B------:R-:W3:Y:S04]  /*6430*/  LDL.LU.64 R146, [R1+0x5a8] ;  /* 0x0005a80001927983 */ /* 0x000ee80000300a00 */
[----:B------:R-:W3:Y:S04]  /*6440*/  LDL.LU.64 R144, [R1+0x5a0] ;  /* 0x0005a00001907983 */ /* 0x000ee80000300a00 */
[----:B------:R-:W-:Y:S04]  /*6450*/  STL [R1+0x558], R2 ;  /* 0x0005580201007387 */ /* 0x000fe80000100800 */
[----:B------:R-:W-:Y:S04]  /*6460*/  STL [R1+0x554], R3 ;  /* 0x0005540301007387 */ /* 0x000fe80000100800 */
[----:B------:R-:W-:Y:S04]  /*6470*/  STL [R1+0x550], R4 ;  /* 0x0005500401007387 */ /* 0x000fe80000100800 */
[----:B------:R-:W-:Y:S04]  /*6480*/  STL [R1+0x54c], R5 ;  /* 0x00054c0501007387 */ /* 0x000fe80000100800 */
[----:B------:R-:W-:Y:S04]  /*6490*/  STL [R1+0x548], R16 ;  /* 0x0005481001007387 */ /* 0x000fe80000100800 */
[----:B------:R-:W-:Y:S04]  /*64a0*/  STL [R1+0x544], R17 ;  /* 0x0005441101007387 */ /* 0x000fe80000100800 */
[----:B------:R0:W-:Y:S01]  /*64b0*/  STL [R1+0x540], R18 ;  /* 0x0005401201007387 */ /* 0x0001e20000100800 */
[----:B------:R-:W-:-:S03]  /*64c0*/  IMAD.MOV.U32 R234, RZ, RZ, R182 ;  /* 0x000000ffffea7224 */ /* 0x000fc600078e00b6 */
[----:B------:R1:W-:Y:S01]  /*64d0*/  STL [R1+0x53c], R19 ;  /* 0x00053c1301007387 */ /* 0x0003e20000100800 */
[----:B------:R-:W-:-:S03]  /*64e0*/  MOV R235, R183 ;  /* 0x000000b700eb7202 */ /* 0x000fc60000000f00 */
[----:B------:R-:W-:Y:S01]  /*64f0*/  STL.64 [R1+0xa0], R176 ;  /* 0x0000a0b001007387 */ /* 0x000fe20000100a00 */
[----:B------:R-:W-:-:S03]  /*6500*/  IMAD.MOV.U32 R233, RZ, RZ, R181 ;  /* 0x000000ffffe97224 */ /* 0x000fc600078e00b5 */
[----:B------:R-:W-:Y:S04]  /*6510*/  STL.64 [R1+0xa8], R178 ;  /* 0x0000a8b201007387 */ /* 0x000fe80000100a00 */
[----:B------:R4:W-:Y:S01]  /*6520*/  STL [R1+0xb0], R180 ;  /* 0x0000b0b401007387 */ /* 0x0009e20000100800 */
[----:B------:R-:W-:-:S03]  /*6530*/  WARPGROUP.DEPBAR.LE gsb0, 0x0 ;  /* 0x00008000000079c5 */ /* 0x000fc60000010000 */
[----:B------:R-:W2:Y:S01]  /*6540*/  LDL.LU.64 R182, [R1+0x598] ;  /* 0x0005980001b67983 */ /* 0x000ea20000300a00 */
[----:B0-----:R-:W-:Y:S01]  /*6550*/  IMAD.MOV.U32 R18, RZ, RZ, R214 ;  /* 0x000000ffff127224 */ /* 0x001fe200078e00d6 */
[----:B------:R-:W-:Y:S01]  /*6560*/  MOV R16, R212 ;  /* 0x000000d400107202 */ /* 0x000fe20000000f00 */
[----:B-1----:R-:W-:Y:S01]  /*6570*/  IMAD.MOV.U32 R19, RZ, RZ, R215 ;  /* 0x000000ffff137224 */ /* 0x002fe200078e00d7 */
[----:B----4-:R-:W2:Y:S01]  /*6580*/  LDL.LU.64 R180, [R1+0x590] ;  /* 0x0005900001b47983 */ /* 0x010ea20000300a00 */
[----:B------:R-:W-:-:S03]  /*6590*/  IMAD.MOV.U32 R17, RZ, RZ, R213 ;  /* 0x000000ffff117224 */ /* 0x000fc600078e00d5 */
[----:B------:R-:W2:Y:S01]  /*65a0*/  LDL.LU.64 R178, [R1+0x588] ;  /* 0x0005880001b27983 */ /* 0x000ea20000300a00 */
[----:B------:R-:W-:-:S03]  /*65b0*/  IMAD.MOV.U32 R4, RZ, RZ, R210 ;  /* 0x000000ffff047224 */ /* 0x000fc600078e00d2 */
[----:B------:R-:W2:Y:S01]  /*65c0*/  LDL.LU.64 R176, [R1+0x580] ;  /* 0x0005800001b07983 */ /* 0x000ea20000300a00 */
[----:B------:R-:W-:-:S03]  /*65d0*/  IMAD.MOV.U32 R5, RZ, RZ, R211 ;  /* 0x000000ffff057224 */ /* 0x000fc600078e00d3 */
[----:B------:R-:W4:Y:S01]  /*65e0*/  LDL.LU.64 R214, [R1+0x578] ;  /* 0x0005780001d67983 */ /* 0x000f220000300a00 */
[----:B------:R-:W-:Y:S02]  /*65f0*/  IMAD.MOV.U32 R2, RZ, RZ, R208 ;  /* 0x000000ffff027224 */ /* 0x000fe400078e00d0 */
[----:B------:R-:W-:Y:S01]  /*6600*/  IMAD.MOV.U32 R3, RZ, RZ, R209 ;  /* 0x000000ffff037224 */ /* 0x000fe200078e00d1 */
[----:B------:R-:W4:Y:S04]  /*6610*/  LDL.LU.64 R212, [R1+0x570] ;  /* 0x0005700001d47983 */ /* 0x000f280000300a00 */
[----:B------:R-:W4:Y:S04]  /*6620*/  LDL.LU.64 R210, [R1+0x568] ;  /* 0x0005680001d27983 */ /* 0x000f280000300a00 */
[----:B------:R-:W4:Y:S01]  /*6630*/  LDL.LU.64 R208, [R1+0x560] ;  /* 0x0005600001d07983 */ /* 0x000f220000300a00 */
        /* <DEDUP_REMOVED lines=24> */
[----:B------:R-:W-:Y:S03]  /*67c0*/  HGMMA.64x16x16.F32 R176, gdesc[UR28], R176, gsb0 ;  /* 0x002000001cb079f0 */ /* 0x000fe600080008b0 */
[----:B------:R-:W-:Y:S02]  /*67d0*/  WARPGROUP.DEPBAR.LE gsb0, 0x0 ;  /* 0x00008000000079c5 */ /* 0x000fe40000010000 */
[----:B---3--:R-:W-:-:S06]  /*67e0*/  WARPGROUP.ARRIVE ;  /* 0x00000000000079c5 */ /* 0x008fcc0000000000 */
[----:B------:R-:W-:Y:S03]  /*67f0*/  HGMMA.64x16x16.F32 R144, gdesc[UR24], R144, gsb0 ;  /* 0x00200000189079f0 */ /* 0x000fe60008000890 */
[----:B------:R-:W-:Y:S02]  /*6800*/  WARPGROUP.DEPBAR.LE gsb0, 0x0 ;  /* 0x00008000000079c5 */ /* 0x000fe40000010000 */
[----:B------:R-:W-:-:S06]  /*6810*/  WARPGROUP.ARRIVE ;  /* 0x00000000000079c5 */ /* 0x000fcc0000000000 */
[----:B------:R-:W-:Y:S03]  /*6820*/  HGMMA.64x16x16.F32 R112, gdesc[UR20], R112, gsb0 ;  /* 0x00200000147079f0 */ /* 0x000fe60008000870 */
[----:B------:R-:W-:Y:S02]  /*6830*/  WARPGROUP.DEPBAR.LE gsb0, 0x0 ;  /* 0x00008000000079c5 */ /* 0x000fe40000010000 */
[----:B------:R-:W-:-:S06]  /*6840*/  WARPGROUP.ARRIVE ;  /* 0x00000000000079c5 */ /* 0x000fcc0000000000 */
[----:B------:R-:W-:Y:S01]  /*6850*/  HGMMA.64x16x16.F32 R80, gdesc[UR8], R80, gsb0 ;  /* 0x00200000085079f0 */ /* 0x000fe20008000850 */
[----:B------:R-:W-:Y:S01]  /*6860*/  UIADD3 UR54, UR4, 0x504, URZ ;  /* 0x0000050404367890 */ /* 0x000fe2000fffe03f */
[----:B------:R-:W-:Y:S01]  /*6870*/  UMOV UR52, UR12 ;  /* 0x0000000c00347c82 */ /* 0x000fe20008000000 */
[----:B------:R-:W-:Y:S01]  /*6880*/  UMOV UR53, UR13 ;  /* 0x0000000d00357c82 */ /* 0x000fe20008000000 */
[----:B------:R-:W-:Y:S01]  /*6890*/  UMOV UR55, 0x40000040 ;  /* 0x4000004000377882 */ /* 0x000fe20000000000 */
        /* <DEDUP_REMOVED lines=26> */
[----:B------:R-:W-:Y:S04]  /*6a40*/  STL.64 [R1+0x508], R214 ;  /* 0x000508d601007387 */ /* 0x000fe80000100a00 */
[----:B------:R-:W-:Y:S04]  /*6a50*/  STL.64 [R1+0x500], R212 ;  /* 0x000500d401007387 */ /* 0x000fe80000100a00 */
[----:B------:R-:W-:Y:S01]  /*6a60*/  STL.64 [R1+0x4f8], R210 ;  /* 0x0004f8d201007387 */ /* 0x000fe20000100a00 */
[----:B------:R-:W-:-:S02]  /*6a70*/  WARPGROUP.DEPBAR.LE gsb0, 0x0 ;  /* 0x00008000000079c5 */ /* 0x000fc40000010000 */
[----:B------:R-:W-:-:S06]  /*6a80*/  WARPGROUP.ARRIVE ;  /* 0x00000000000079c5 */ /* 0x000fcc0000000000 */
[----:B------:R-:W-:Y:S01]  /*6a90*/  HGMMA.64x16x16.F32 R168, gdesc[UR28], R168, gsb0 ;  /* 0x002000001ca879f0 */ /* 0x000fe200080008a8 */
[----:B------:R-:W-:Y:S04]  /*6aa0*/  STL.64 [R1+0x4f0], R208 ;  /* 0x0004f0d001007387 */ /* 0x000fe80000100a00 */
[----:B------:R-:W-:Y:S04]  /*6ab0*/  STL [R1+0x4ec], R180 ;  /* 0x0004ecb401007387 */ /* 0x000fe80000100800 */
[----:B------:R-:W-:Y:S04]  /*6ac0*/  STL [R1+0x4e8], R181 ;  /* 0x0004e8b501007387 */ /* 0x000fe80000100800 */
[----:B------:R-:W-:Y:S04]  /*6ad0*/  STL [R1+0x4e4], R182 ;  /* 0x0004e4b601007387 */ /* 0x000fe80000100800 */
[----:B------:R-:W-:Y:S04]  /*6ae0*/  STL [R1+0x4e0], R183 ;  /* 0x0004e0b701007387 */ /* 0x000fe80000100800 */
[----:B------:R-:W-:Y:S04]  /*6af0*/  STL [R1+0x4dc], R144 ;  /* 0x0004dc9001007387 */ /* 0x000fe80000100800 */
[----:B------:R0:W-:Y:S04]  /*6b00*/  STL [R1+0x4d8], R145 ;  /* 0x0004d89101007387 */ /* 0x0001e80000100800 */
[----:B------:R-:W-:Y:S04]  /*6b10*/  STL [R1+0x4d4], R146 ;  /* 0x0004d49201007387 */ /* 0x000fe80000100800 */
[----:B------:R1:W-:Y:S04]  /*6b20*/  STL [R1+0x4d0], R147 ;  /* 0x0004d09301007387 */ /* 0x0003e80000100800 */
[----:B------:R-:W-:Y:S04]  /*6b30*/  STL [R1+0x4cc], R148 ;  /* 0x0004cc9401007387 */ /* 0x000fe80000100800 */
[----:B------:R2:W-:Y:S04]  /*6b40*/  STL [R1+0x4c8], R149 ;  /* 0x0004c89501007387 */ /* 0x0005e80000100800 */
[----:B------:R-:W-:Y:S04]  /*6b50*/  STL [R1+0x4c4], R150 ;  /* 0x0004c49601007387 */ /* 0x000fe80000100800 */
[----:B------:R3:W-:Y:S04]  /*6b60*/  STL [R1+0x4c0], R151 ;  /* 0x0004c09701007387 */ /* 0x0007e80000100800 */
[----:B0-----:R-:W4:Y:S04]  /*6b70*/  LDL.LU.64 R144, [R1+0x100] ;  /* 0x0001000001907983 */ /* 0x001f280000300a00 */
[----:B-1----:R-:W4:Y:S04]  /*6b80*/  LDL.LU.64 R146, [R1+0x108] ;  /* 0x0001080001927983 */ /* 0x002f280000300a00 */
[----:B--2---:R-:W4:Y:S04]  /*6b90*/  LDL.LU.64 R148, [R1+0x110] ;  /* 0x0001100001947983 */ /* 0x004f280000300a00 */
[----:B---3--:R-:W4:Y:S04]  /*6ba0*/  LDL.LU.64 R150, [R1+0x118] ;  /* 0x0001180001967983 */ /* 0x008f280000300a00 */
[----:B------:R-:W-:Y:S01]  /*6bb0*/  STL [R1+0x4bc], R112 ;  /* 0x0004bc7001007387 */ /* 0x000fe20000100800 */
[----:B------:R-:W-:-:S03]  /*6bc0*/  WARPGROUP.DEPBAR.LE gsb0, 0x0 ;  /* 0x00008000000079c5 */ /* 0x000fc60000010000 */
[----:B------:R0:W-:Y:S01]  /*6bd0*/  STL [R1+0x4b8], R113 ;  /* 0x0004b87101007387 */ /* 0x0001e20000100800 */
[----:B------:R-:W-:-:S03]  /*6be0*/  WARPGROUP.ARRIVE ;  /* 0x00000000000079c5 */ /* 0x000fc60000000000 */
[----:B------:R-:W-:Y:S04]  /*6bf0*/  STL [R1+0x4b4], R114 ;  /* 0x0004b47201007387 */ /* 0x000fe80000100800 */
[----:B------:R1:W-:Y:S04]  /*6c00*/  STL [R1+0x4b0], R115 ;  /* 0x0004b07301007387 */ /* 0x0003e80000100800 */
[----:B------:R-:W-:Y:S04]  /*6c10*/  STL [R1+0x4ac], R116 ;  /* 0x0004ac7401007387 */ /* 0x000fe80000100800 */
[----:B------:R2:W-:Y:S01]  /*6c20*/  STL [R1+0x4a8], R117 ;  /* 0x0004a87501007387 */ /* 0x0005e20000100800 */
[----:B------:R-:W-:-:S03]  /*6c30*/  UMOV UR48, UR52 ;  /* 0x0000003400307c82 */ /* 0x000fc60008000000 */
[----:B------:R-:W-:Y:S01]  /*6c40*/  STL [R1+0x4a4], R118 ;  /* 0x0004a47601007387 */ /* 0x000fe20000100800 */
[----:B------:R-:W-:Y:S02]  /*6c50*/  UMOV UR49, UR53 ;  /* 0x0000003500317c82 */ /* 0x000fe40008000000 */
[----:B------:R-:W-:Y:S01]  /*6c60*/  HGMMA.64x16x16.F32 R200, gdesc[UR48], R200, gsb0 ;  /* 0x0020000030c879f0 */ /* 0x000fe200080008c8 */
[----:B------:R3:W-:Y:S04]  /*6c70*/  STL [R1+0x4a0], R119 ;  /* 0x0004a07701007387 */ /* 0x0007e80000100800 */
[----:B0-----:R-:W4:Y:S04]  /*6c80*/  LDL.LU.64 R112, [R1+0x80] ;  /* 0x0000800001707983 */ /* 0x001f280000300a00 */
[----:B-1----:R-:W4:Y:S04]  /*6c90*/  LDL.LU.64 R114, [R1+0x88] ;  /* 0x0000880001727983 */ /* 0x002f280000300a00 */
[----:B--2---:R-:W4:Y:S04]  /*6ca0*/  LDL.LU.64 R116, [R1+0x90] ;  /* 0x0000900001747983 */ /* 0x004f280000300a00 */
[----:B---3--:R-:W4:Y:S01]  /*6cb0*/  LDL.LU.64 R118, [R1+0x98] ;  /* 0x0000980001767983 */ /* 0x008f220000300a00 */
        /* <DEDUP_REMOVED lines=8> */
[----:B------:R-:W-:Y:S01]  /*6d40*/  UMOV UR32, UR52 ;  /* 0x0000003400207c82 */ /* 0x000fe20008000000 */
[----:B------:R-:W-:Y:S01]  /*6d50*/  UMOV UR33, UR53 ;  /* 0x0000003500217c82 */ /* 0x000fe20008000000 */
[----:B------:R-:W-:Y:S04]  /*6d60*/  STL [R1+0x41c], R80 ;  /* 0x00041c5001007387 */ /* 0x000fe80000100800 */
[----:B------:R-:W-:Y:S04]  /*6d70*/  STL [R1+0x418], R81 ;  /* 0x0004185101007387 */ /* 0x000fe80000100800 */
[----:B------:R-:W-:Y:S01]  /*6d80*/  STL [R1+0x414], R82 ;  /* 0x0004145201007387 */ /* 0x000fe20000100800 */
[----:B------:R-:W-:-:S02]  /*6d90*/  WARPGROUP.DEPBAR.LE gsb0, 0x0 ;  /* 0x00008000000079c5 */ /* 0x000fc40000010000 */
[----:B------:R-:W-:-:S06]  /*6da0*/  WARPGROUP.ARRIVE ;  /* 0x00000000000079c5 */ /* 0x000fcc0000000000 */
[----:B------:R-:W-:Y:S01]  /*6db0*/  HGMMA.64x16x16.F32 R208, gdesc[UR32], R208, gsb0 ;  /* 0x0020000020d079f0 */ /* 0x000fe200080008d0 */
[----:B------:R-:W-:Y:S04]  /*6dc0*/  STL [R1+0x410], R83 ;  /* 0x0004105301007387 */ /* 0x000fe80000100800 */
        /* <DEDUP_REMOVED lines=40> */
[----:B------:R-:W-:Y:S01]  /*7050*/  STL.64 [R1+0x528], R178 ;  /* 0x000528b201007387 */ /* 0x000fe20000100a00 */
[----:B------:R-:W-:-:S03]  /*7060*/  WARPGROUP.DEPBAR.LE gsb0, 0x0 ;  /* 0x00008000000079c5 */ /* 0x000fc60000010000 */
[----:B------:R-:W-:Y:S04]  /*7070*/  STL.64 [R1+0x520], R176 ;  /* 0x000520b001007387 */ /* 0x000fe80000100a00 */
[----:B------:R-:W-:Y:S04]  /*7080*/  STL.64 [R1+0x518], R174 ;  /* 0x000518ae01007387 */ /* 0x000fe80000100a00 */
[----:B------:R-:W-:Y:S04]  /*7090*/  STL.64 [R1+0x510], R172 ;  /* 0x000510ac01007387 */ /* 0x000fe80000100a00 */
[----:B------:R0:W-:Y:S04]  /*70a0*/  STL.64 [R1], R208 ;  /* 0x000000d001007387 */ /* 0x0001e80000100a00 */
[----:B------:R1:W-:Y:S04]  /*70b0*/  STL.64 [R1+0x8], R210 ;  /* 0x000008d201007387 */ /* 0x0003e80000100a00 */
[----:B------:R2:W-:Y:S04]  /*70c0*/  STL.64 [R1+0x10], R212 ;  /* 0x000010d401007387 */ /* 0x0005e80000100a00 */
[----:B------:R3:W-:Y:S04]  /*70d0*/  STL.64 [R1+0x18], R214 ;  /* 0x000018d601007387 */ /* 0x0007e80000100a00 */
[----:B0-----:R-:W4:Y:S04]  /*70e0*/  LDL.LU.64 R208, [R1+0x180] ;  /* 0x0001800001d07983 */ /* 0x001f280000300a00 */
[----:B-1----:R-:W4:Y:S04]  /*70f0*/  LDL.LU.64 R210, [R1+0x188] ;  /* 0x0001880001d27983 */ /* 0x002f280000300a00 */
[----:B--2---:R-:W2:Y:S04]  /*7100*/  LDL.LU.64 R212, [R1+0x190] ;  /* 0x0001900001d47983 */ /* 0x004ea80000300a00 */
[----:B---3--:R-:W2:Y:S04]  /*7110*/  LDL.LU.64 R214, [R1+0x198] ;  /* 0x0001980001d67983 */ /* 0x008ea80000300a00 */
[----:B------:R-:W3:Y:S01]  /*7120*/  LDL.LU.64 R104, [R1+0x200] ;  /* 0x0002000001687983 */ /* 0x000ee20000300a00 */
[----:B------:R-:W-:-:S03]  /*7130*/  UMOV UR44, UR52 ;  /* 0x00000034002c7c82 */ /* 0x000fc60008000000 */
[----:B------:R-:W3:Y:S01]  /*7140*/  LDL.LU.64 R106, [R1+0x208] ;  /* 0x00020800016a7983 */ /* 0x000ee20000300a00 */
[----:B------:R-:W-:-:S03]  /*7150*/  UMOV UR45, UR53 ;  /* 0x00000035002d7c82 */ /* 0x000fc60008000000 */
[----:B------:R-:W3:Y:S04]  /*7160*/  LDL.LU.64 R108, [R1+0x210] ;  /* 0x00021000016c7983 */ /* 0x000ee80000300a00 */
[----:B------:R-:W3:Y:S01]  /*7170*/  LDL.LU.64 R110, [R1+0x218] ;  /* 0x00021800016e7983 */ /* 0x000ee20000300a00 */
[----:B----4-:R-:W-:-:S06]  /*7180*/  WARPGROUP.ARRIVE ;  /* 0x00000000000079c5 */ /* 0x010fcc0000000000 */
[----:B------:R-:W-:Y:S01]  /*7190*/  HGMMA.64x16x16.F32 R112, gdesc[UR44], R112, gsb0 ;  /* 0x002000002c7079f0 */ /* 0x000fe20008000870 */
[----:B------:R-:W-:Y:S01]  /*71a0*/  UMOV UR16, UR52 ;  /* 0x0000003400107c82 */ /* 0x000fe20008000000 */
[----:B------:R-:W-:Y:S01]  /*71b0*/  UMOV UR17, UR53 ;  /* 0x0000003500117c82 */ /* 0x000fe20008000000 */
[----:B------:R-:W-:Y:S02]  /*71c0*/  WARPGROUP.DEPBAR.LE gsb0, 0x0 ;  /* 0x00008000000079c5 */ /* 0x000fe40000010000 */
[----:B------:R-:W-:Y:S01]  /*71d0*/  IMAD.MOV.U32 R84, RZ, RZ, R112 ;  /* 0x000000ffff547224 */ /* 0x000fe200078e0070 */
[----:B------:R-:W-:Y:S01]  /*71e0*/  MOV R87, R115 ;  /* 0x0000007300577202 */ /* 0x000fe20000000f00 */
[----:B------:R-:W-:Y:S01]  /*71f0*/  IMAD.MOV.U32 R85, RZ, RZ, R113 ;  /* 0x000000ffff557224 */ /* 0x000fe200078e0071 */
[----:B------:R-:W-:Y:S01]  /*7200*/  WARPGROUP.ARRIVE ;  /* 0x00000000000079c5 */ /* 0x000fe20000000000 */
[----:B------:R-:W-:Y:S01]  /*7210*/  IMAD.MOV.U32 R86, RZ, RZ, R114 ;  /* 0x000000ffff567224 */ /* 0x000fe200078e0072 */
[----:B------:R-:W4:Y:S01]  /*7220*/  LDL.LU.64 R112, [R1+0x1e0] ;  /* 0x0001e00001707983 */ /* 0x000f220000300a00 */
[----:B------:R-:W-:-:S02]  /*7230*/  IMAD.MOV.U32 R54, RZ, RZ, R116 ;  /* 0x000000ffff367224 */ /* 0x000fc400078e0074 */
[----:B------:R-:W-:Y:S01]  /*7240*/  IMAD.MOV.U32 R55, RZ, RZ, R117 ;  /* 0x000000ffff377224 */ /* 0x000fe200078e0075 */
[----:B------:R-:W4:Y:S01]  /*7250*/  LDL.LU.64 R114, [R1+0x1e8] ;  /* 0x0001e80001727983 */ /* 0x000f220000300a00 */
[----:B------:R-:W-:Y:S01]  /*7260*/  IMAD.MOV.U32 R47, RZ, RZ, R118 ;  /* 0x000000ffff2f7224 */ /* 0x000fe200078e0076 */
[----:B------:R-:W-:Y:S01]  /*7270*/  HGMMA.64x16x16.F32 R144, gdesc[UR16], R144, gsb0 ;  /* 0x00200000109079f0 */ /* 0x000fe20008000890 */
[----:B------:R-:W-:Y:S01]  /*7280*/  IMAD.MOV.U32 R79, RZ, RZ, R119 ;  /* 0x000000ffff4f7224 */ /* 0x000fe200078e0077 */
[----:B------:R-:W4:Y:S04]  /*7290*/  LDL.LU.64 R116, [R1+0x1f0] ;  /* 0x0001f00001747983 */ /* 0x000f280000300a00 */
[----:B------:R-:W4:Y:S01]  /*72a0*/  LDL.LU.64 R118, [R1+0x1f8] ;  /* 0x0001f80001767983 */ /* 0x000f220000300a00 */
[----:B------:R-:W-:Y:S01]  /*72b0*/  UMOV UR40, UR52 ;  /* 0x0000003400287c82 */ /* 0x000fe20008000000 */
[----:B------:R-:W-:Y:S01]  /*72c0*/  UMOV UR41, UR53 ;  /* 0x0000003500297c82 */ /* 0x000fe20008000000 */
[----:B------:R-:W-:-:S02]  /*72d0*/  WARPGROUP.DEPBAR.LE gsb0, 0x0 ;  /* 0x00008000000079c5 */ /* 0x000fc40000010000 */
[----:B------:R-:W-:Y:S01]  /*72e0*/  MOV R50, R144 ;  /* 0x0000009000327202 */ /* 0x000fe20000000f00 */
[----:B------:R-:W-:Y:S01]  /*72f0*/  IMAD.MOV.U32 R51, RZ, RZ, R145 ;  /* 0x000000ffff337224 */ /* 0x000fe200078e0091 */
[----:B------:R-:W-:Y:S01]  /*7300*/  MOV R81, R149 ;  /* 0x0000009500517202 */ /* 0x000fe20000000f00 */
[----:B------:R-:W-:Y:S01]  /*7310*/  IMAD.MOV.U32 R52, RZ, RZ, R146 ;  /* 0x000000ffff347224 */ /* 0x000fe200078e0092 */
[----:B------:R-:W4:Y:S01]  /*7320*/  LDL.LU.64 R144, [R1+0x160] ;  /* 0x0001600001907983 */ /* 0x000f220000300a00 */
[----:B------:R-:W-:Y:S02]  /*7330*/  IMAD.MOV.U32 R53, RZ, RZ, R147 ;  /* 0x000000ffff357224 */ /* 0x000fe400078e0093 */
[----:B------:R-:W-:Y:S01]  /*7340*/  IMAD.MOV.U32 R80, RZ, RZ, R148 ;  /* 0x000000ffff507224 */ /* 0x000fe200078e0094 */
[----:B------:R-:W4:Y:S01]  /*7350*/  LDL.LU.64 R146, [R1+0x168] ;  /* 0x0001680001927983 */ /* 0x000f220000300a00 */
[----:B------:R-:W-:Y:S02]  /*7360*/  IMAD.MOV.U32 R82, RZ, RZ, R150 ;  /* 0x000000ffff527224 */ /* 0x000fe400078e0096 */
[----:B------:R-:W-:Y:S01]  /*7370*/  IMAD.MOV.U32 R83, RZ, RZ, R151 ;  /* 0x000000ffff537224 */ /* 0x000fe200078e0097 */
[----:B------:R-:W4:Y:S04]  /*7380*/  LDL.LU.64 R148, [R1+0x170] ;  /* 0x0001700001947983 */ /* 0x000f280000300a00 */
[----:B------:R-:W4:Y:S01]  /*7390*/  LDL.LU.64 R150, [R1+0x178] ;  /* 0x0001780001967983 */ /* 0x000f220000300a00 */
[----:B--2---:R-:W-:-:S06]  /*73a0*/  WARPGROUP.ARRIVE ;  /* 0x00000000000079c5 */ /* 0x004fcc0000000000 */
[----:B------:R-:W-:Y:S03]  /*73b0*/  HGMMA.64x16x16.F32 R208, gdesc[UR40], R208, gsb0 ;  /* 0x0020000028d079f0 */ /* 0x000fe600080008d0 */
[----:B------:R-:W-:Y:S02]  /*73c0*/  WARPGROUP.DEPBAR.LE gsb0, 0x0 ;  /* 0x00008000000079c5 */ /* 0x000fe40000010000 */
[----:B------:R-:W-:Y:S01]  /*73d0*/  IMAD.MOV.U32 R41, RZ, RZ, R208 ;  /* 0x000000ffff297224 */ /* 0x000fe200078e00d0 */
        /* <DEDUP_REMOVED lines=8> */
[----:B------:R-:W-:-:S03]  /*7460*/  IMAD.MOV.U32 R48, RZ, RZ, R214 ;  /* 0x000000ffff307224 */ /* 0x000fc600078e00d6 */
[----:B------:R-:W2:Y:S04]  /*7470*/  LDL.LU.64 R212, [R1+0xf0] ;  /* 0x0000f00001d47983 */ /* 0x000ea80000300a00 */
[----:B------:R-:W2:Y:S01]  /*7480*/  LDL.LU.64 R214, [R1+0xf8] ;  /* 0x0000f80001d67983 */ /* 0x000ea20000300a00 */
[----:B---3--:R-:W-:Y:S01]  /*7490*/  WARPGROUP.ARRIVE ;  /* 0x00000000000079c5 */ /* 0x008fe20000000000 */
[----:B------:R-:W-:Y:S01]  /*74a0*/  UMOV UR12, UR52 ;  /* 0x00000034000c7c82 */ /* 0x000fe20008000000 */
[----:B------:R-:W-:Y:S01]  /*74b0*/  UMOV UR13, UR53 ;  /* 0x00000035000d7c82 */ /* 0x000fe20008000000 */
[----:B------:R-:W-:Y:S01]  /*74c0*/  UIADD3 UR6, UR5, 0x804, URZ ;  /* 0x0000080405067890 */ /* 0x000fe2000fffe03f */
[----:B------:R-:W3:Y:S02]  /*74d0*/  LDL.LU.64 R172, [R1+0x40] ;  /* 0x0000400001ac7983 */ /* 0x000ee40000300a00 */
[----:B------:R-:W-:Y:S01]  /*74e0*/  HGMMA.64x16x16.F32 R104, gdesc[UR12], R104, gsb0 ;  /* 0x002000000c6879f0 */ /* 0x000fe20008000868 */
[----:B------:R-:W-:Y:S01]  /*74f0*/  UMOV UR13, 0x40000040 ;  /* 0x40000040000d7882 */ /* 0x000fe20000000000 */
[----:B------:R-:W3:Y:S02]  /*7500*/  LDL.LU.64 R174, [R1+0x48] ;  /* 0x0000480001ae7983 */ /* 0x000ee40000300a00 */
[----:B------:R-:W-:Y:S01]  /*7510*/  UMOV UR12, UR6 ;  /* 0x00000006000c7c82 */ /* 0x000fe20008000000 */
[----:B------:R-:W-:-:S02]  /*7520*/  WARPGROUP.DEPBAR.LE gsb0, 0x0 ;  /* 0x00008000000079c5 */ /* 0x000fc40000010000 */
[----:B----4-:R-:W-:Y:S01]  /*7530*/  WARPGROUP.ARRIVE ;  /* 0x00000000000079c5 */ /* 0x010fe20000000000 */
        /* <DEDUP_REMOVED lines=12> */
[----:B------:R-:W3:Y:S01]  /*7600*/  LDL.LU.64 R176, [R1+0x50] ;  /* 0x0000500001b07983 */ /* 0x000ee20000300a00 */
        /* <DEDUP_REMOVED lines=10> */
[----:B------:R-:W3:Y:S01]  /*76b0*/  LDL.LU.64 R178, [R1+0x58] ;  /* 0x0000580001b27983 */ /* 0x000ee20000300a00 */
[----:B------:R-:W-:-:S02]  /*76c0*/  WARPGROUP.DEPBAR.LE gsb0, 0x0 ;  /* 0x00008000000079c5 */ /* 0x000fc40000010000 */
[----:B------:R-:W-:-:S06]  /*76d0*/  WARPGROUP.ARRIVE ;  /* 0x00000000000079c5 */ /* 0x000fcc0000000000 */
[----:B------:R-:W-:Y:S03]  /*76e0*/  HGMMA.64x16x16.F32 R144, gdesc[UR40], R144, gsb0 ;  /* 0x00200000289079f0 */ /* 0x000fe60008000890 */
[----:B------:R-:W-:Y:S02]  /*76f0*/  WARPGROUP.DEPBAR.LE gsb0, 0x0 ;  /* 0x00008000000079c5 */ /* 0x000fe40000010000 */
[----:B--2---:R-:W-:-:S06]  /*7700*/  WARPGROUP.ARRIVE ;  /* 0x00000000000079c5 */ /* 0x004fcc0000000000 */
[----:B------:R-:W-:Y:S03]  /*7710*/  HGMMA.64x16x16.F32 R208, gdesc[UR16], R208, gsb0 ;  /* 0x0020000010d079f0 */ /* 0x000fe600080008d0 */
        /* <DEDUP_REMOVED lines=41> */
[----:B------:R-:W-:Y:S02]  /*79b0*/  IMAD.MOV.U32 R141, RZ, RZ, R149 ;  /* 0x000000ffff8d7224 */ /* 0x000fe400078e0095 */
[----:B------:R-:W-:Y:S02]  /*79c0*/  IMAD.MOV.U32 R72, RZ, RZ, R104 ;  /* 0x000000ffff487224 */ /* 0x000fe400078e0068 */
[----:B------:R-:W-:Y:S01]  /*79d0*/  IMAD.MOV.U32 R73, RZ, RZ, R105 ;  /* 0x000000ffff497224 */ /* 0x000fe200078e0069 */
[----:B------:R-:W-:Y:S01]  /*79e0*/  MOV R105, R113 ;  /* 0x0000007100697202 */ /* 0x000fe20000000f00 */
[----:B------:R-:W-:Y:S02]  /*79f0*/  IMAD.MOV.U32 R142, RZ, RZ, R150 ;  /* 0x000000ffff8e7224 */ /* 0x000fe400078e0096 */
[----:B------:R-:W-:-:S02]  /*7a00*/  IMAD.MOV.U32 R143, RZ, RZ, R151 ;  /* 0x000000ffff8f7224 */ /* 0x000fc400078e0097 */
[----:B------:R-:W-:Y:S01]  /*7a10*/  IMAD.MOV.U32 R149, RZ, RZ, R209 ;  /* 0x000000ffff957224 */ /* 0x000fe200078e00d1 */
[----:B------:R-:W-:Y:S01]  /*7a20*/  MOV R113, R213 ;  /* 0x000000d500717202 */ /* 0x000fe20000000f00 */
[----:B------:R-:W-:Y:S01]  /*7a30*/  IMAD.MOV.U32 R74, RZ, RZ, R106 ;  /* 0x000000ffff4a7224 */ /* 0x000fe200078e006a */
[----:B------:R-:W2:Y:S01]  /*7a40*/  LDL.LU.64 R208, [R1+0xc0] ;  /* 0x0000c00001d07983 */ /* 0x000ea20000300a00 */
[----:B------:R-:W-:Y:S02]  /*7a50*/  IMAD.MOV.U32 R75, RZ, RZ, R107 ;  /* 0x000000ffff4b7224 */ /* 0x000fe400078e006b */
[----:B------:R-:W-:Y:S02]  /*7a60*/  IMAD.MOV.U32 R104, RZ, RZ, R112 ;  /* 0x000000ffff687224 */ /* 0x000fe400078e0070 */
[----:B------:R-:W-:Y:S02]  /*7a70*/  IMAD.MOV.U32 R150, RZ, RZ, R210 ;  /* 0x000000ffff967224 */ /* 0x000fe400078e00d2 */
[----:B------:R-:W-:-:S02]  /*7a80*/  IMAD.MOV.U32 R151, RZ, RZ, R211 ;  /* 0x000000ffff977224 */ /* 0x000fc400078e00d3 */
[----:B------:R-:W-:Y:S01]  /*7a90*/  IMAD.MOV.U32 R106, RZ, RZ, R114 ;  /* 0x000000ffff6a7224 */ /* 0x000fe200078e0072 */
[----:B------:R-:W2:Y:S01]  /*7aa0*/  LDL.LU.64 R210, [R1+0xc8] ;  /* 0x0000c80001d27983 */ /* 0x000ea20000300a00 */
[----:B------:R-:W-:Y:S02]  /*7ab0*/  IMAD.MOV.U32 R107, RZ, RZ, R115 ;  /* 0x000000ffff6b7224 */ /* 0x000fe400078e0073 */
[----:B------:R-:W-:Y:S02]  /*7ac0*/  IMAD.MOV.U32 R112, RZ, RZ, R212 ;  /* 0x000000ffff707224 */ /* 0x000fe400078e00d4 */
[----:B------:R-:W-:Y:S01]  /*7ad0*/  IMAD.MOV.U32 R114, RZ, RZ, R214 ;  /* 0x000000ffff727224 */ /* 0x000fe200078e00d6 */
[----:B------:R-:W2:Y:S01]  /*7ae0*/  LDL.LU.64 R212, [R1+0xd0] ;  /* 0x0000d00001d47983 */ /* 0x000ea20000300a00 */
[----:B------:R-:W-:-:S03]  /*7af0*/  IMAD.MOV.U32 R115, RZ, RZ, R215 ;  /* 0x000000ffff737224 */ /* 0x000fc600078e00d7 */
[----:B------:R-:W2:Y:S01]  /*7b00*/  LDL.LU.64 R214, [R1+0xd8] ;  /* 0x0000d80001d67983 */ /* 0x000ea20000300a00 */
        /* <DEDUP_REMOVED lines=30> */
[----:B---3--:R-:W-:-:S06]  /*7cf0*/  WARPGROUP.ARRIVE ;  /* 0x00000000000079c5 */ /* 0x008fcc0000000000 */
[----:B------:R-:W-:Y:S01]  /*7d00*/  HGMMA.64x16x16.F32 R172, gdesc[UR44], R172, gsb0 ;  /* 0x002000002cac79f0 */ /* 0x000fe200080008ac */
[----:B------:R-:W-:Y:S04]  /*7d10*/  STL.64 [R1+0x358], R194 ;  /* 0x000358c201007387 */ /* 0x000fe80000100a00 */
[----:B------:R0:W-:Y:S04]  /*7d20*/  STL.64 [R1+0x350], R192 ;  /* 0x000350c001007387 */ /* 0x0001e80000100a00 */
[----:B------:R-:W-:Y:S04]  /*7d30*/  STL.64 [R1+0x388], R166 ;  /* 0x000388a601007387 */ /* 0x000fe80000100a00 */
[----:B------:R-:W-:Y:S04]  /*7d40*/  STL.64 [R1+0x380], R164 ;  /* 0x000380a401007387 */ /* 0x000fe80000100a00 */
[----:B------:R-:W-:Y:S04]  /*7d50*/  STL.64 [R1+0x378], R162 ;  /* 0x000378a201007387 */ /* 0x000fe80000100a00 */
[----:B------:R1:W-:Y:S04]  /*7d60*/  STL.64 [R1+0x370], R160 ;  /* 0x000370a001007387 */ /* 0x0003e80000100a00 */
[----:B------:R-:W-:Y:S04]  /*7d70*/  STL.64 [R1+0x3a8], R134 ;  /* 0x0003a88601007387 */ /* 0x000fe80000100a00 */
[----:B------:R-:W-:Y:S04]  /*7d80*/  STL.64 [R1+0x3a0], R132 ;  /* 0x0003a08401007387 */ /* 0x000fe80000100a00 */
[----:B------:R-:W-:Y:S04]  /*7d90*/  STL.64 [R1+0x398], R130 ;  /* 0x0003988201007387 */ /* 0x000fe80000100a00 */
[----:B------:R-:W-:Y:S04]  /*7da0*/  STL.64 [R1+0x390], R128 ;  /* 0x0003908001007387 */ /* 0x000fe80000100a00 */
[----:B------:R-:W-:Y:S04]  /*7db0*/  STL.64 [R1+0x3c8], R102 ;  /* 0x0003c86601007387 */ /* 0x000fe80000100a00 */
[----:B------:R-:W-:Y:S04]  /*7dc0*/  STL.64 [R1+0x3c0], R100 ;  /* 0x0003c06401007387 */ /* 0x000fe80000100a00 */
[----:B------:R-:W-:Y:S04]  /*7dd0*/  STL.64 [R1+0x3b8], R98 ;  /* 0x0003b86201007387 */ /* 0x000fe80000100a00 */
[----:B------:R3:W-:Y:S01]  /*7de0*/  STL.64 [R1+0x3b0], R96 ;  /* 0x0003b06001007387 */ /* 0x0007e20000100a00 */
[----:B0-----:R-:W-:-:S03]  /*7df0*/  IMAD.MOV.U32 R192, RZ, RZ, R2 ;  /* 0x000000ffffc07224 */ /* 0x001fc600078e0002 */
[----:B------:R-:W-:Y:S01]  /*7e00*/  STL.64 [R1+0x3e8], R70 ;  /* 0x0003e84601007387 */ /* 0x000fe20000100a00 */
[----:B------:R-:W-:-:S03]  /*7e10*/  IMAD.MOV.U32 R193, RZ, RZ, R3 ;  /* 0x000000ffffc17224 */ /* 0x000fc600078e0003 */
[----:B------:R-:W-:Y:S01]  /*7e20*/  STL.64 [R1+0x3e0], R68 ;  /* 0x0003e04401007387 */ /* 0x000fe20000100a00 */
[----:B------:R-:W-:-:S03]  /*7e30*/  IMAD.MOV.U32 R194, RZ, RZ, R4 ;  /* 0x000000ffffc27224 */ /* 0x000fc600078e0004 */
[----:B------:R-:W-:Y:S01]  /*7e40*/  STL.64 [R1+0x3d8], R66 ;  /* 0x0003d84201007387 */ /* 0x000fe20000100a00 */
[----:B------:R-:W-:-:S03]  /*7e50*/  MOV R195, R5 ;  /* 0x0000000500c37202 */ /* 0x000fc60000000f00 */
[----:B------:R0:W-:Y:S01]  /*7e60*/  STL.64 [R1+0x3d0], R64 ;  /* 0x0003d04001007387 */ /* 0x0001e20000100a00 */
[----:B------:R-:W-:-:S03]  /*7e70*/  IMAD.MOV.U32 R196, RZ, RZ, R16 ;  /* 0x000000ffffc47224 */ /* 0x000fc600078e0010 */
[----:B------:R-:W4:Y:S01]  /*7e80*/  LDL.LU R2, [R1+0x558] ;  /* 0x0005580001027983 */ /* 0x000f220000300800 */
[----:B------:R-:W-:-:S03]  /*7e90*/  IMAD.MOV.U32 R197, RZ, RZ, R17 ;  /* 0x000000ffffc57224 */ /* 0x000fc600078e0011 */
[----:B------:R-:W4:Y:S01]  /*7ea0*/  LDL.LU R3, [R1+0x554] ;  /* 0x0005540001037983 */ /* 0x000f220000300800 */
[----:B------:R-:W-:-:S03]  /*7eb0*/  IMAD.MOV.U32 R198, RZ, RZ, R18 ;  /* 0x000000ffffc67224 */ /* 0x000fc600078e0012 */
[----:B------:R-:W4:Y:S01]  /*7ec0*/  LDL.LU R4, [R1+0x550] ;  /* 0x0005500001047983 */ /* 0x000f220000300800 */
[----:B------:R-:W-:-:S03]  /*7ed0*/  IMAD.MOV.U32 R199, RZ, RZ, R19 ;  /* 0x000000ffffc77224 */ /* 0x000fc600078e0013 */
[----:B------:R-:W4:Y:S04]  /*7ee0*/  LDL.LU R5, [R1+0x54c] ;  /* 0x00054c0001057983 */ /* 0x000f280000300800 */
[----:B------:R-:W4:Y:S04]  /*7ef0*/  LDL.LU R16, [R1+0x548] ;  /* 0x0005480001107983 */ /* 0x000f280000300800 */
[----:B------:R-:W4:Y:S04]  /*7f00*/  LDL.LU R17, [R1+0x544] ;  /* 0x0005440001117983 */ /* 0x000f280000300800 */
[----:B------:R-:W4:Y:S04]  /*7f10*/  LDL.LU R18, [R1+0x540] ;  /* 0x0005400001127983 */ /* 0x000f280000300800 */
[----:B------:R-:W4:Y:S01]  /*7f20*/  LDL.LU R19, [R1+0x53c] ;  /* 0x00053c0001137983 */ /* 0x000f220000300800 */
[----:B------:R-:W-:-:S03]  /*7f30*/  MOV R76, R108 ;  /* 0x0000006c004c7202 */ /* 0x000fc60000000f00 */
[----:B-1----:R-:W4:Y:S01]  /*7f40*/  LDL.LU R160, [R1+0xa0] ;  /* 0x0000a00001a07983 */ /* 0x002f220000300800 */
[----:B------:R-:W-:-:S03]  /*7f50*/  IMAD.MOV.U32 R108, RZ, RZ, R116 ;  /* 0x000000ffff6c7224 */ /* 0x000fc600078e0074 */
[----:B------:R-:W4:Y:S01]  /*7f60*/  LDL.LU R161, [R1+0xa4] ;  /* 0x0000a40001a17983 */ /* 0x000f220000300800 */
[----:B------:R-:W-:-:S03]  /*7f70*/  MOV R165, R233 ;  /* 0x000000e900a57202 */ /* 0x000fc60000000f00 */
[----:B------:R-:W4:Y:S01]  /*7f80*/  LDL.LU R162, [R1+0xa8] ;  /* 0x0000a80001a27983 */ /* 0x000f220000300800 */
[----:B------:R-:W-:-:S03]  /*7f90*/  IMAD.MOV.U32 R116, RZ, RZ, R144 ;  /* 0x000000ffff747224 */ /* 0x000fc600078e0090 */
[----:B------:R-:W4:Y:S01]  /*7fa0*/  LDL.LU R163, [R1+0xac] ;  /* 0x0000ac0001a37983 */ /* 0x000f220000300800 */
[----:B------:R-:W-:-:S03]  /*7fb0*/  IMAD.MOV.U32 R166, RZ, RZ, R234 ;  /* 0x000000ffffa67224 */ /* 0x000fc600078e00ea */
[----:B------:R-:W4:Y:S01]  /*7fc0*/  LDL.LU R164, [R1+0xb0] ;  /* 0x0000b00001a47983 */ /* 0x000f220000300800 */
[----:B------:R-:W-:Y:S01]  /*7fd0*/  IMAD.MOV.U32 R183, RZ, RZ, R11 ;  /* 0x000000ffffb77224 */ /* 0x000fe200078e000b */
[----:B------:R-:W-:Y:S01]  /*7fe0*/  MOV R182, R10 ;  /* 0x0000000a00b67202 */ /* 0x000fe20000000f00 */
[----:B------:R-:W-:Y:S01]  /*7ff0*/  IMAD.MOV.U32 R144, RZ, RZ, R12 ;  /* 0x000000ffff907224 */ /* 0x000fe200078e000c */
[----:B------:R-:W4:Y:S01]  /*8000*/  LDL.LU R233, [R1+0x538] ;  /* 0x0005380001e97983 */ /* 0x000f220000300800 */
[----:B------:R-:W-:Y:S01]  /*8010*/  IMAD.MOV.U32 R167, RZ, RZ, R235 ;  /* 0x000000ffffa77224 */ /* 0x000fe200078e00eb */
[----:B------:R-:W-:Y:S02]  /*8020*/  WARPGROUP.DEPBAR.LE gsb0, 0x0 ;  /* 0x00008000000079c5 */ /* 0x000fe40000010000 */
[----:B------:R-:W4:Y:S01]  /*8030*/  LDL.LU R234, [R1+0x534] ;  /* 0x0005340001ea7983 */ /* 0x000f220000300800 */
[----:B------:R-:W-:Y:S01]  /*8040*/  IMAD.MOV.U32 R181, RZ, RZ, R9 ;  /* 0x000000ffffb57224 */ /* 0x000fe200078e0009 */
[----:B--2---:R-:W-:Y:S01]  /*8050*/  WARPGROUP.ARRIVE ;  /* 0x00000000000079c5 */ /* 0x004fe20000000000 */
[----:B------:R-:W-:Y:S01]  /*8060*/  IMAD.MOV.U32 R12, RZ, RZ, R172 ;  /* 0x000000ffff0c7224 */ /* 0x000fe200078e00ac */
[----:B------:R-:W2:Y:S01]  /*8070*/  LDL.LU R235, [R1+0x530] ;  /* 0x0005300001eb7983 */ /* 0x000ea20000300800 */
[----:B------:R-:W-:-:S02]  /*8080*/  IMAD.MOV.U32 R11, RZ, RZ, R173 ;  /* 0x000000ffff0b7224 */ /* 0x000fc400078e00ad */
[----:B------:R-:W-:Y:S01]  /*8090*/  IMAD.MOV.U32 R180, RZ, RZ, R8 ;  /* 0x000000ffffb47224 */ /* 0x000fe200078e0008 */
[----:B------:R-:W4:Y:S01]  /*80a0*/  LDL.LU.64 R172, [R1+0x140] ;  /* 0x0001400001ac7983 */ /* 0x000f220000300a00 */
[----:B------:R-:W-:Y:S01]  /*80b0*/  IMAD.MOV.U32 R10, RZ, RZ, R174 ;  /* 0x000000ffff0a7224 */ /* 0x000fe200078e00ae */
[----:B------:R-:W-:Y:S01]  /*80c0*/  MOV R8, R176 ;  /* 0x000000b000087202 */ /* 0x000fe20000000f00 */
[----:B------:R-:W-:Y:S02]  /*80d0*/  IMAD.MOV.U32 R9, RZ, RZ, R175 ;  /* 0x000000ffff097224 */ /* 0x000fe400078e00af */
[----:B------:R-:W-:Y:S01]  /*80e0*/  IMAD.MOV.U32 R7, RZ, RZ, R177 ;  /* 0x000000ffff077224 */ /* 0x000fe200078e00b1 */
[----:B------:R-:W4:Y:S01]  /*80f0*/  LDL.LU.64 R174, [R1+0x148] ;  /* 0x0001480001ae7983 */ /* 0x000f220000300a00 */
[----:B------:R-:W-:Y:S02]  /*8100*/  IMAD.MOV.U32 R6, RZ, RZ, R178 ;  /* 0x000000ffff067224 */ /* 0x000fe400078e00b2 */
[----:B------:R-:W-:Y:S01]  /*8110*/  IMAD.MOV.U32 R0, RZ, RZ, R179 ;  /* 0x000000ffff007224 */ /* 0x000fe200078e00b3 */
[----:B------:R-:W4:Y:S01]  /*8120*/  LDL.LU.64 R176, [R1+0x150] ;  /* 0x0001500001b07983 */ /* 0x000f220000300a00 */
[----:B------:R-:W-:Y:S01]  /*8130*/  UMOV UR16, UR52 ;  /* 0x0000003400107c82 */ /* 0x000fe20008000000 */
[----:B------:R-:W-:-:S02]  /*8140*/  UMOV UR17, UR53 ;  /* 0x0000003500117c82 */ /* 0x000fc40008000000 */
[----:B------:R-:W4:Y:S01]  /*8150*/  LDL.LU.64 R178, [R1+0x158] ;  /* 0x0001580001b27983 */ /* 0x000f220000300a00 */
[----:B------:R-:W-:Y:S03]  /*8160*/  HGMMA.64x16x16.F32 R208, gdesc[UR16], R208, gsb0 ;  /* 0x0020000010d079f0 */ /* 0x000fe600080008d0 */
[----:B---3--:R-:W3:Y:S04]  /*8170*/  LDL.LU R96, [R1+0x1a0] ;  /* 0x0001a00001607983 */ /* 0x008ee80000300800 */
[----:B------:R-:W3:Y:S01]  /*8180*/  LDL.LU R97, [R1+0x1a4] ;  /* 0x0001a40001617983 */ /* 0x000ee20000300800 */
[----:B------:R-:W-:-:S03]  /*8190*/  IMAD.MOV.U32 R40, RZ, RZ, R111 ;  /* 0x000000ffff287224 */ /* 0x000fc600078e006f */
[----:B------:R-:W3:Y:S01]  /*81a0*/  LDL.LU R98, [R1+0x1a8] ;  /* 0x0001a80001627983 */ /* 0x000ee20000300800 */
[----:B------:R-:W-:-:S03]  /*81b0*/  IMAD.MOV.U32 R77, RZ, RZ, R109 ;  /* 0x000000ffff4d7224 */ /* 0x000fc600078e006d */
[----:B------:R-:W3:Y:S01]  /*81c0*/  LDL.LU R99, [R1+0x1ac] ;  /* 0x0001ac0001637983 */ /* 0x000ee20000300800 */
[----:B------:R-:W-:-:S03]  /*81d0*/  IMAD.MOV.U32 R78, RZ, RZ, R110 ;  /* 0x000000ffff4e7224 */ /* 0x000fc600078e006e */
[----:B------:R-:W3:Y:S01]  /*81e0*/  LDL.LU R100, [R1+0x1b0] ;  /* 0x0001b00001647983 */ /* 0x000ee20000300800 */
[----:B------:R-:W-:Y:S01]  /*81f0*/  IMAD.MOV.U32 R111, RZ, RZ, R119 ;  /* 0x000000ffff6f7224 */ /* 0x000fe200078e0077 */
[----:B------:R-:W-:Y:S02]  /*8200*/  MOV R110, R118 ;  /* 0x00000076006e7202 */ /* 0x000fe40000000f00 */
[----:B------:R-:W3:Y:S01]  /*8210*/  LDL.LU R101, [R1+0x1b4] ;  /* 0x0001b40001657983 */ /* 0x000ee20000300800 */
[----:B------:R-:W-:Y:S01]  /*8220*/  IMAD.MOV.U32 R109, RZ, RZ, R117 ;  /* 0x000000ffff6d7224 */ /* 0x000fe200078e0075 */
[----:B------:R-:W-:Y:S02]  /*8230*/  MOV R119, R147 ;  /* 0x0000009300777202 */ /* 0x000fe40000000f00 */
[----:B------:R-:W3:Y:S01]  /*8240*/  LDL.LU R102, [R1+0x1b8] ;  /* 0x0001b80001667983 */ /* 0x000ee20000300800 */
[----:B------:R-:W-:Y:S01]  /*8250*/  IMAD.MOV.U32 R117, RZ, RZ, R145 ;  /* 0x000000ffff757224 */ /* 0x000fe200078e0091 */
[----:B------:R-:W-:Y:S01]  /*8260*/  MOV R147, R15 ;  /* 0x0000000f00937202 */ /* 0x000fe20000000f00 */
[----:B------:R-:W-:Y:S01]  /*8270*/  IMAD.MOV.U32 R118, RZ, RZ, R146 ;  /* 0x000000ffff767224 */ /* 0x000fe200078e0092 */
[----:B------:R-:W3:Y:S01]  /*8280*/  LDL.LU R103, [R1+0x1bc] ;  /* 0x0001bc0001677983 */ /* 0x000ee20000300800 */
[----:B------:R-:W-:-:S02]  /*8290*/  IMAD.MOV.U32 R145, RZ, RZ, R13 ;  /* 0x000000ffff917224 */ /* 0x000fc400078e000d */
[----:B------:R-:W-:Y:S01]  /*82a0*/  IMAD.MOV.U32 R146, RZ, RZ, R14 ;  /* 0x000000ffff927224 */ /* 0x000fe200078e000e */
[----:B------:R-:W-:Y:S02]  /*82b0*/  WARPGROUP.DEPBAR.LE gsb0, 0x0 ;  /* 0x00008000000079c5 */ /* 0x000fe40000010000 */
[----:B------:R-:W-:Y:S01]  /*82c0*/  IMAD.MOV.U32 R232, RZ, RZ, R208 ;  /* 0x000000ffffe87224 */ /* 0x000fe200078e00d0 */
[----:B------:R-:W-:Y:S01]  /*82d0*/  MOV R23, R209 ;  /* 0x000000d100177202 */ /* 0x000fe20000000f00 */
        /* <DEDUP_REMOVED lines=10> */
[----:B0-----:R-:W3:Y:S04]  /*8380*/  LDL.LU R64, [R1+0x220] ;  /* 0x0002200001407983 */ /* 0x001ee80000300800 */
[----:B------:R-:W3:Y:S04]  /*8390*/  LDL.LU R65, [R1+0x224] ;  /* 0x0002240001417983 */ /* 0x000ee80000300800 */
[----:B------:R-:W3:Y:S04]  /*83a0*/  LDL.LU R66, [R1+0x228] ;  /* 0x0002280001427983 */ /* 0x000ee80000300800 */
[----:B------:R-:W3:Y:S04]  /*83b0*/  LDL.LU R67, [R1+0x22c] ;  /* 0x00022c0001437983 */ /* 0x000ee80000300800 */
[----:B------:R-:W3:Y:S01]  /*83c0*/  LDL.LU R68, [R1+0x230] ;  /* 0x0002300001447983 */ /* 0x000ee20000300800 */
[----:B------:R-:W-:Y:S01]  /*83d0*/  UMOV UR40, UR52 ;  /* 0x0000003400287c82 */ /* 0x000fe20008000000 */
[----:B------:R-:W-:Y:S01]  /*83e0*/  UMOV UR41, UR53 ;  /* 0x0000003500297c82 */ /* 0x000fe20008000000 */
[----:B------:R-:W-:Y:S01]  /*83f0*/  UMOV UR8, UR52 ;  /* 0x0000003400087c82 */ /* 0x000fe20008000000 */
[----:B------:R-:W-:Y:S01]  /*8400*/  UMOV UR9, UR53 ;  /* 0x0000003500097c82 */ /* 0x000fe20008000000 */
[----:B------:R-:W-:Y:S01]  /*8410*/  UMOV UR10, UR14 ;  /* 0x0000000e000a7c82 */ /* 0x000fe20008000000 */
[----:B------:R-:W-:Y:S01]  /*8420*/  UMOV UR11, UR15 ;  /* 0x0000000f000b7c82 */ /* 0x000fe20008000000 */
[----:B------:R-:W-:-:S02]  /*8430*/  UIADD3 UR7, UR5, 0x6, URZ ;  /* 0x0000000605077890 */ /* 0x000fc4000fffe03f */
[----:B------:R-:W-:Y:S01]  /*8440*/  UIADD3 UR6, UR4, 0x6, URZ ;  /* 0x0000000604067890 */ /* 0x000fe2000fffe03f */
[----:B------:R-:W-:Y:S01]  /*8450*/  UMOV UR13, 0x40000040 ;  /* 0x40000040000d7882 */ /* 0x000fe20000000000 */
[----:B------:R-:W-:-:S03]  /*8460*/  UMOV UR15, 0x40000040 ;  /* 0x40000040000f7882 */ /* 0x000fc60000000000 */
[----:B------:R-:W-:Y:S02]  /*8470*/  UMOV UR12, UR7 ;  /* 0x00000007000c7c82 */ /* 0x000fe40008000000 */
[----:B------:R-:W-:Y:S01]  /*8480*/  UMOV UR14, UR6 ;  /* 0x00000006000e7c82 */ /* 0x000fe20008000000 */
        /* <DEDUP_REMOVED lines=9> */
[----:B------:R-:W-:Y:S01]  /*8520*/  IMAD.MOV.U32 R70, RZ, RZ, R234 ;  /* 0x000000ffff467224 */ /* 0x000fe200078e00ea */
[----:B------:R-:W-:Y:S01]  /*8530*/  MOV R71, R233 ;  /* 0x000000e900477202 */ /* 0x000fe20000000f00 */
[----:B------:R-:W-:Y:S01]  /*8540*/  IMAD.MOV.U32 R69, RZ, RZ, R235 ;  /* 0x000000ffff457224 */ /* 0x000fe200078e00eb */
[----:B------:R-:W-:Y:S01]  /*8550*/  MOV R234, R178 ;  /* 0x000000b200ea7202 */ /* 0x000fe20000000f00 */
[----:B------:R-:W-:Y:S01]  /*8560*/  IMAD.MOV.U32 R135, RZ, RZ, R2 ;  /* 0x000000ffff877224 */ /* 0x000fe200078e0002 */
[----:B------:R-:W-:Y:S01]  /*8570*/  MOV R132, R5 ;  /* 0x0000000500847202 */ /* 0x000fe20000000f00 */
[----:B------:R-:W-:Y:S02]  /*8580*/  IMAD.MOV.U32 R233, RZ, RZ, R179 ;  /* 0x000000ffffe97224 */ /* 0x000fe400078e00b3 */
[----:B------:R-:W-:Y:S01]  /*8590*/  IMAD.MOV.U32 R131, RZ, RZ, R16 ;  /* 0x000000ffff837224 */ /* 0x000fe200078e0010 */
[----:B------:R-:W2:Y:S01]  /*85a0*/  LDL.LU.64 R178, [R1+0x528] ;  /* 0x0005280001b27983 */ /* 0x000ea20000300a00 */
[----:B------:R-:W-:-:S02]  /*85b0*/  IMAD.MOV.U32 R2, RZ, RZ, R176 ;  /* 0x000000ffff027224 */ /* 0x000fc400078e00b0 */
[----:B------:R-:W-:Y:S02]  /*85c0*/  IMAD.MOV.U32 R235, RZ, RZ, R177 ;  /* 0x000000ffffeb7224 */ /* 0x000fe400078e00b1 */
[----:B------:R-:W-:Y:S01]  /*85d0*/  IMAD.MOV.U32 R129, RZ, RZ, R18 ;  /* 0x000000ffff817224 */ /* 0x000fe200078e0012 */
[----:B------:R-:W2:Y:S01]  /*85e0*/  LDL.LU.64 R176, [R1+0x520] ;  /* 0x0005200001b07983 */ /* 0x000ea20000300a00 */
[----:B------:R-:W-:Y:S01]  /*85f0*/  IMAD.MOV.U32 R130, RZ, RZ, R17 ;  /* 0x000000ffff827224 */ /* 0x000fe200078e0011 */
[----:B------:R-:W-:Y:S01]  /*8600*/  MOV R17, R173 ;  /* 0x000000ad00117202 */ /* 0x000fe20000000f00 */
[----:B------:R-:W-:Y:S02]  /*8610*/  IMAD.MOV.U32 R16, RZ, RZ, R174 ;  /* 0x000000ffff107224 */ /* 0x000fe400078e00ae */
[----:B------:R-:W-:Y:S02]  /*8620*/  IMAD.MOV.U32 R5, RZ, RZ, R175 ;  /* 0x000000ffff057224 */ /* 0x000fe400078e00af */
[----:B------:R-:W-:Y:S01]  /*8630*/  IMAD.MOV.U32 R128, RZ, RZ, R19 ;  /* 0x000000ffff807224 */ /* 0x000fe200078e0013 */
[----:B------:R-:W4:Y:S01]  /*8640*/  LDL.LU.64 R174, [R1+0x518] ;  /* 0x0005180001ae7983 */ /* 0x000f220000300a00 */
[----:B------:R-:W-:-:S02]  /*8650*/  IMAD.MOV.U32 R134, RZ, RZ, R3 ;  /* 0x000000ffff867224 */ /* 0x000fc400078e0003 */
[----:B------:R-:W-:Y:S02]  /*8660*/  IMAD.MOV.U32 R18, RZ, RZ, R172 ;  /* 0x000000ffff127224 */ /* 0x000fe400078e00ac */
[----:B------:R-:W-:Y:S01]  /*8670*/  IMAD.MOV.U32 R133, RZ, RZ, R4 ;  /* 0x000000ffff857224 */ /* 0x000fe200078e0004 */
[----:B------:R-:W4:Y:S01]  /*8680*/  LDL.LU.64 R172, [R1+0x510] ;  /* 0x0005100001ac7983 */ /* 0x000f220000300a00 */
[----:B------:R-:W-:Y:S02]  /*8690*/  WARPGROUP.DEPBAR.LE gsb0, 0x0 ;  /* 0x00008000000079c5 */ /* 0x000fe40000010000 */
[----:B------:R-:W-:Y:S02]  /*86a0*/  IMAD.MOV.U32 R3, RZ, RZ, R214 ;  /* 0x000000ffff037224 */ /* 0x000fe400078e00d6 */
[----:B------:R-:W-:Y:S01]  /*86b0*/  IMAD.MOV.U32 R19, RZ, RZ, R215 ;  /* 0x000000ffff137224 */ /* 0x000fe200078e00d7 */
[----:B------:R-:W-:Y:S01]  /*86c0*/  MOV R230, R211 ;  /* 0x000000d300e67202 */ /* 0x000fe20000000f00 */
[----:B------:R-:W-:Y:S01]  /*86d0*/  IMAD.MOV.U32 R231, RZ, RZ, R212 ;  /* 0x000000ffffe77224 */ /* 0x000fe200078e00d4 */
[----:B------:R-:W2:Y:S01]  /*86e0*/  LDL.LU.64 R214, [R1+0x508] ;  /* 0x0005080001d67983 */ /* 0x000ea20000300a00 */
[----:B------:R-:W-:-:S02]  /*86f0*/  IMAD.MOV.U32 R4, RZ, RZ, R213 ;  /* 0x000000ffff047224 */ /* 0x000fc400078e00d5 */
[----:B------:R-:W-:Y:S01]  /*8700*/  IMAD.MOV.U32 R229, RZ, RZ, R210 ;  /* 0x000000ffffe57224 */ /* 0x000fe200078e00d2 */
[----:B------:R-:W2:Y:S01]  /*8710*/  LDL.LU.64 R212, [R1+0x500] ;  /* 0x0005000001d47983 */ /* 0x000ea20000300a00 */
[----:B------:R-:W-:Y:S02]  /*8720*/  IMAD.MOV.U32 R227, RZ, RZ, R208 ;  /* 0x000000ffffe37224 */ /* 0x000fe400078e00d0 */
[----:B------:R-:W-:Y:S01]  /*8730*/  IMAD.MOV.U32 R228, RZ, RZ, R209 ;  /* 0x000000ffffe47224 */ /* 0x000fe200078e00d1 */
[----:B------:R-:W2:Y:S04]  /*8740*/  LDL.LU.64 R210, [R1+0x4f8] ;  /* 0x0004f80001d27983 */ /* 0x000ea80000300a00 */
[----:B------:R-:W2:Y:S01]  /*8750*/  LDL.LU.64 R208, [R1+0x4f0] ;  /* 0x0004f00001d07983 */ /* 0x000ea20000300a00 */
[----:B---3--:R-:W-:-:S06]  /*8760*/  WARPGROUP.ARRIVE ;  /* 0x00000000000079c5 */ /* 0x008fcc0000000000 */
        /* <DEDUP_REMOVED lines=29> */
[----:B------:R-:W-:Y:S04]  /*8940*/  STL.64 [R1+0x220], R64 ;  /* 0x0002204001007387 */ /* 0x000fe80000100a00 */
[----:B------:R-:W-:Y:S01]  /*8950*/  STL.64 [R1+0x228], R66 ;  /* 0x0002284201007387 */ /* 0x000fe20000100a00 */
[----:B------:R-:W-:-:S02]  /*8960*/  WARPGROUP.DEPBAR.LE gsb0, 0x0 ;  /* 0x00008000000079c5 */ /* 0x000fc40000010000 */
        /* <DEDUP_REMOVED lines=21> */
[----:B------:R-:W-:Y:S04]  /*8ac0*/  STL.64 [R1+0x2b0], R214 ;  /* 0x0002b0d601007387 */ /* 0x000fe80000100a00 */
[----:B------:R-:W-:Y:S04]  /*8ad0*/  STL.64 [R1+0x2a8], R212 ;  /* 0x0002a8d401007387 */ /* 0x000fe80000100a00 */
[----:B------:R0:W-:Y:S04]  /*8ae0*/  STL.64 [R1+0x2a0], R210 ;  /* 0x0002a0d201007387 */ /* 0x0001e80000100a00 */
[----:B------:R1:W-:Y:S01]  /*8af0*/  STL.64 [R1+0x298], R208 ;  /* 0x000298d001007387 */ /* 0x0003e20000100a00 */
[----:B0-----:R-:W-:Y:S01]  /*8b00*/  IMAD.MOV.U32 R210, RZ, RZ, R182 ;  /* 0x000000ffffd27224 */ /* 0x001fe200078e00b6 */
[----:B-1----:R-:W-:Y:S01]  /*8b10*/  MOV R208, R180 ;  /* 0x000000b400d07202 */ /* 0x002fe20000000f00 */
[----:B------:R-:W-:Y:S01]  /*8b20*/  IMAD.MOV.U32 R209, RZ, RZ, R181 ;  /* 0x000000ffffd17224 */ /* 0x000fe200078e00b5 */
[----:B------:R-:W2:Y:S01]  /*8b30*/  LDL.LU R180, [R1+0x4ec] ;  /* 0x0004ec0001b47983 */ /* 0x000ea20000300800 */
[----:B------:R-:W-:-:S03]  /*8b40*/  IMAD.MOV.U32 R211, RZ, RZ, R183 ;  /* 0x000000ffffd37224 */ /* 0x000fc600078e00b7 */
[----:B------:R-:W2:Y:S04]  /*8b50*/  LDL.LU R181, [R1+0x4e8] ;  /* 0x0004e80001b57983 */ /* 0x000ea80000300800 */
[----:B------:R-:W2:Y:S04]  /*8b60*/  LDL.LU R182, [R1+0x4e4] ;  /* 0x0004e40001b67983 */ /* 0x000ea80000300800 */
[----:B------:R-:W2:Y:S01]  /*8b70*/  LDL.LU R183, [R1+0x4e0] ;  /* 0x0004e00001b77983 */ /* 0x000ea20000300800 */
[----:B------:R-:W-:Y:S01]  /*8b80*/  UIADD3 UR50, UR4, 0x306, URZ ;  /* 0x0000030604327890 */ /* 0x000fe2000fffe03f */
[----:B------:R-:W-:Y:S01]  /*8b90*/  UMOV UR48, UR12 ;  /* 0x0000000c00307c82 */ /* 0x000fe20008000000 */
[----:B------:R-:W-:Y:S01]  /*8ba0*/  UMOV UR49, UR13 ;  /* 0x0000000d00317c82 */ /* 0x000fe20008000000 */
[----:B------:R-:W-:Y:S01]  /*8bb0*/  UMOV UR51, 0x40000040 ;  /* 0x4000004000337882 */ /* 0x000fe20000000000 */
[----:B------:R-:W-:Y:S01]  /*8bc0*/  IMAD.MOV.U32 R212, RZ, RZ, R144 ;  /* 0x000000ffffd47224 */ /* 0x000fe200078e0090 */
[----:B------:R-:W-:Y:S01]  /*8bd0*/  MOV R213, R145 ;  /* 0x0000009100d57202 */ /* 0x000fe20000000f00 */
[----:B------:R-:W3:Y:S01]  /*8be0*/  LDL.LU R144, [R1+0x4dc] ;  /* 0x0004dc0001907983 */ /* 0x000ee20000300800 */
[----:B------:R-:W-:-:S02]  /*8bf0*/  IMAD.MOV.U32 R214, RZ, RZ, R146 ;  /* 0x000000ffffd67224 */ /* 0x000fc400078e0092 */
[----:B------:R-:W-:Y:S01]  /*8c00*/  IMAD.MOV.U32 R215, RZ, RZ, R147 ;  /* 0x000000ffffd77224 */ /* 0x000fe200078e0093 */
[----:B------:R-:W3:Y:S04]  /*8c10*/  LDL.LU R145, [R1+0x4d8] ;  /* 0x0004d80001917983 */ /* 0x000ee80000300800 */
        /* <DEDUP_REMOVED lines=9> */
[----:B0-----:R-:W-:Y:S01]  /*8cb0*/  MOV R178, R150 ;  /* 0x0000009600b27202 */ /* 0x001fe20000000f00 */
[----:B------:R-:W-:-:S02]  /*8cc0*/  IMAD.MOV.U32 R179, RZ, RZ, R151 ;  /* 0x000000ffffb37224 */ /* 0x000fc400078e0097 */
[----:B-1----:R-:W-:Y:S02]  /*8cd0*/  IMAD.MOV.U32 R176, RZ, RZ, R148 ;  /* 0x000000ffffb07224 */ /* 0x002fe400078e0094 */
        /* <DEDUP_REMOVED lines=11> */
[----:B------:R-:W-:Y:S01]  /*8d90*/  IMAD.MOV.U32 R181, RZ, RZ, R113 ;  /* 0x000000ffffb57224 */ /* 0x000fe200078e0071 */
[----:B------:R-:W-:Y:S01]  /*8da0*/  MOV R183, R115 ;  /* 0x0000007300b77202 */ /* 0x000fe20000000f00 */
[----:B------:R-:W-:Y:S01]  /*8db0*/  IMAD.MOV.U32 R182, RZ, RZ, R114 ;  /* 0x000000ffffb67224 */ /* 0x000fe200078e0072 */
[----:B------:R-:W2:Y:S04]  /*8dc0*/  LDL.LU R113, [R1+0x4b8] ;  /* 0x0004b80001717983 */ /* 0x000ea80000300800 */
[----:B------:R-:W2:Y:S04]  /*8dd0*/  LDL.LU R114, [R1+0x4b4] ;  /* 0x0004b40001727983 */ /* 0x000ea80000300800 */
[----:B------:R-:W2:Y:S01]  /*8de0*/  LDL.LU R115, [R1+0x4b0] ;  /* 0x0004b00001737983 */ /* 0x000ea20000300800 */
[----:B---3--:R-:W-:-:S06]  /*8df0*/  WARPGROUP.ARRIVE ;  /* 0x00000000000079c5 */ /* 0x008fcc0000000000 */
[----:B------:R-:W-:Y:S03]  /*8e00*/  HGMMA.64x16x16.F32 R144, gdesc[UR16], R144, gsb0 ;  /* 0x00200000109079f0 */ /* 0x000fe60008000890 */
[----:B------:R-:W-:Y:S02]  /*8e10*/  WARPGROUP.DEPBAR.LE gsb0, 0x0 ;  /* 0x00008000000079c5 */ /* 0x000fe40000010000 */
[----:B------:R-:W-:Y:S04]  /*8e20*/  STL.64 [R1+0x2f0], R150 ;  /* 0x0002f09601007387 */ /* 0x000fe80000100a00 */
[----:B------:R-:W-:Y:S04]  /*8e30*/  STL.64 [R1+0x2e8], R148 ;  /* 0x0002e89401007387 */ /* 0x000fe80000100a00 */
[----:B------:R0:W-:Y:S04]  /*8e40*/  STL.64 [R1+0x2e0], R146 ;  /* 0x0002e09201007387 */ /* 0x0001e80000100a00 */
[----:B------:R1:W-:Y:S01]  /*8e50*/  STL.64 [R1+0x2d8], R144 ;  /* 0x0002d89001007387 */ /* 0x0003e20000100a00 */
[----:B0-----:R-:W-:-:S02]  /*8e60*/  IMAD.MOV.U32 R146, RZ, RZ, R118 ;  /* 0x000000ffff927224 */ /* 0x001fc400078e0076 */
[----:B-1----:R-:W-:Y:S02]  /*8e70*/  IMAD.MOV.U32 R144, RZ, RZ, R116 ;  /* 0x000000ffff907224 */ /* 0x002fe400078e0074 */
[----:B------:R-:W2:Y:S01]  /*8e80*/  LDL.LU R116, [R1+0x4ac] ;  /* 0x0004ac0001747983 */ /* 0x000ea20000300800 */
[----:B------:R-:W-:Y:S02]  /*8e90*/  IMAD.MOV.U32 R145, RZ, RZ, R117 ;  /* 0x000000ffff917224 */ /* 0x000fe400078e0075 */
[----:B------:R-:W-:Y:S01]  /*8ea0*/  IMAD.MOV.U32 R147, RZ, RZ, R119 ;  /* 0x000000ffff937224 */ /* 0x000fe200078e0077 */
[----:B------:R-:W2:Y:S04]  /*8eb0*/  LDL.LU R117, [R1+0x4a8] ;  /* 0x0004a80001757983 */ /* 0x000ea80000300800 */
[----:B------:R-:W2:Y:S04]  /*8ec0*/  LDL.LU R118, [R1+0x4a4] ;  /* 0x0004a40001767983 */ /* 0x000ea80000300800 */
[----:B------:R-:W2:Y:S01]  /*8ed0*/  LDL.LU R119, [R1+0x4a0] ;  /* 0x0004a00001777983 */ /* 0x000ea20000300800 */
[----:B------:R-:W-:Y:S01]  /*8ee0*/  UIADD3 UR42, UR4, 0x406, URZ ;  /* 0x00000406042a7890 */ /* 0x000fe2000fffe03f */
[----:B------:R-:W-:Y:S01]  /*8ef0*/  UMOV UR40, UR12 ;  /* 0x0000000c00287c82 */ /* 0x000fe20008000000 */
[----:B------:R-:W-:Y:S01]  /*8f00*/  UMOV UR41, UR13 ;  /* 0x0000000d00297c82 */ /* 0x000fe20008000000 */
[----:B------:R-:W-:Y:S01]  /*8f10*/  UMOV UR43, 0x40000040 ;  /* 0x40000040002b7882 */ /* 0x000fe20000000000 */
[----:B------:R-:W-:Y:S01]  /*8f20*/  MOV R148, R140 ;  /* 0x0000008c00947202 */ /* 0x000fe20000000f00 */
[----:B------:R-:W-:Y:S01]  /*8f30*/  IMAD.MOV.U32 R149, RZ, RZ, R141 ;  /* 0x000000ffff957224 */ /* 0x000fe200078e008d */
[----:B------:R-:W3:Y:S01]  /*8f40*/  LDL.LU R140, [R1+0x49c] ;  /* 0x00049c00018c7983 */ /* 0x000ee20000300800 */
[----:B------:R-:W-:-:S02]  /*8f50*/  IMAD.MOV.U32 R150, RZ, RZ, R142 ;  /* 0x000000ffff967224 */ /* 0x000fc400078e008e */
[----:B------:R-:W-:Y:S01]  /*8f60*/  IMAD.MOV.U32 R151, RZ, RZ, R143 ;  /* 0x000000ffff977224 */ /* 0x000fe200078e008f */
[----:B------:R-:W3:Y:S04]  /*8f70*/  LDL.LU R141, [R1+0x498] ;  /* 0x00049800018d7983 */ /* 0x000ee80000300800 */
[----:B------:R-:W3:Y:S04]  /*8f80*/  LDL.LU R142, [R1+0x494] ;  /* 0x00049400018e7983 */ /* 0x000ee80000300800 */
[----:B------:R-:W3:Y:S01]  /*8f90*/  LDL.LU R143, [R1+0x490] ;  /* 0x00049000018f7983 */ /* 0x000ee20000300800 */
[----:B------:R-:W-:-:S02]  /*8fa0*/  IMAD.MOV.U32 R192, RZ, RZ, R72 ;  /* 0x000000ffffc07224 */ /* 0x000fc400078e0048 */
[----:B------:R-:W-:Y:S01]  /*8fb0*/  IMAD.MOV.U32 R193, RZ, RZ, R73 ;  /* 0x000000ffffc17224 */ /* 0x000fe200078e0049 */
[----:B------:R-:W-:Y:S01]  /*8fc0*/  MOV R195, R75 ;  /* 0x0000004b00c37202 */ /* 0x000fe20000000f00 */
[----:B------:R-:W-:Y:S02]  /*8fd0*/  IMAD.MOV.U32 R194, RZ, RZ, R74 ;  /* 0x000000ffffc27224 */ /* 0x000fe400078e004a */
[----:B------:R-:W-:Y:S02]  /*8fe0*/  IMAD.MOV.U32 R196, RZ, RZ, R76 ;  /* 0x000000ffffc47224 */ /* 0x000fe400078e004c */
        /* <DEDUP_REMOVED lines=21> */
[----:B------:R-:W-:Y:S02]  /*9140*/  IMAD.MOV.U32 R98, RZ, RZ, R86 ;  /* 0x000000ffff627224 */ /* 0x000fe400078e0056 */
[----:B------:R-:W-:Y:S01]  /*9150*/  IMAD.MOV.U32 R99, RZ, RZ, R87 ;  /* 0x000000ffff637224 */ /* 0x000fe200078e0057 */
[----:B------:R-:W-:Y:S01]  /*9160*/  MOV R100, R54 ;  /* 0x0000003600647202 */ /* 0x000fe20000000f00 */
[----:B------:R-:W-:Y:S02]  /*9170*/  IMAD.MOV.U32 R101, RZ, RZ, R55 ;  /* 0x000000ffff657224 */ /* 0x000fe400078e0037 */
[----:B------:R-:W-:Y:S01]  /*9180*/  IMAD.MOV.U32 R102, RZ, RZ, R47 ;  /* 0x000000ffff667224 */ /* 0x000fe200078e002f */
[----:B--2---:R-:W-:-:S06]  /*9190*/  WARPGROUP.ARRIVE ;  /* 0x00000000000079c5 */ /* 0x004fcc0000000000 */
[----:B------:R-:W-:Y:S03]  /*91a0*/  HGMMA.64x16x16.F32 R112, gdesc[UR40], R112, gsb0 ;  /* 0x00200000287079f0 */ /* 0x000fe60008000870 */
[----:B------:R-:W-:Y:S02]  /*91b0*/  WARPGROUP.DEPBAR.LE gsb0, 0x0 ;  /* 0x00008000000079c5 */ /* 0x000fe40000010000 */
[----:B------:R0:W-:Y:S04]  /*91c0*/  STL.64 [R1+0x310], R118 ;  /* 0x0003107601007387 */ /* 0x0001e80000100a00 */
[----:B------:R1:W-:Y:S04]  /*91d0*/  STL.64 [R1+0x308], R116 ;  /* 0x0003087401007387 */ /* 0x0003e80000100a00 */
[----:B------:R2:W-:Y:S04]  /*91e0*/  STL.64 [R1+0x300], R114 ;  /* 0x0003007201007387 */ /* 0x0005e80000100a00 */
[----:B------:R4:W-:Y:S01]  /*91f0*/  STL.64 [R1+0x2f8], R112 ;  /* 0x0002f87001007387 */ /* 0x0009e20000100a00 */
[----:B0-----:R-:W-:Y:S01]  /*9200*/  MOV R118, R110 ;  /* 0x0000006e00767202 */ /* 0x001fe20000000f00 */
[----:B-1----:R-:W-:-:S02]  /*9210*/  IMAD.MOV.U32 R116, RZ, RZ, R108 ;  /* 0x000000ffff747224 */ /* 0x002fc400078e006c */
[----:B--2---:R-:W-:Y:S02]  /*9220*/  IMAD.MOV.U32 R114, RZ, RZ, R106 ;  /* 0x000000ffff727224 */ /* 0x004fe400078e006a */
[----:B----4-:R-:W-:Y:S01]  /*9230*/  IMAD.MOV.U32 R112, RZ, RZ, R104 ;  /* 0x000000ffff707224 */ /* 0x010fe200078e0068 */
[----:B------:R-:W-:Y:S01]  /*9240*/  MOV R113, R105 ;  /* 0x0000006900717202 */ /* 0x000fe20000000f00 */
[----:B------:R-:W2:Y:S01]  /*9250*/  LDL.LU R104, [R1+0x48c] ;  /* 0x00048c0001687983 */ /* 0x000ea20000300800 */
[----:B------:R-:W-:-:S03]  /*9260*/  IMAD.MOV.U32 R115, RZ, RZ, R107 ;  /* 0x000000ffff737224 */ /* 0x000fc600078e006b */
[----:B------:R-:W2:Y:S01]  /*9270*/  LDL.LU R105, [R1+0x488] ;  /* 0x0004880001697983 */ /* 0x000ea20000300800 */
[----:B------:R-:W-:-:S03]  /*9280*/  IMAD.MOV.U32 R117, RZ, RZ, R109 ;  /* 0x000000ffff757224 */ /* 0x000fc600078e006d */
[----:B------:R-:W2:Y:S01]  /*9290*/  LDL.LU R106, [R1+0x484] ;  /* 0x00048400016a7983 */ /* 0x000ea20000300800 */
[----:B------:R-:W-:-:S03]  /*92a0*/  IMAD.MOV.U32 R119, RZ, RZ, R111 ;  /* 0x000000ffff777224 */ /* 0x000fc600078e006f */
[----:B------:R-:W2:Y:S04]  /*92b0*/  LDL.LU R107, [R1+0x480] ;  /* 0x00048000016b7983 */ /* 0x000ea80000300800 */
[----:B------:R-:W2:Y:S04]  /*92c0*/  LDL.LU R108, [R1+0x47c] ;  /* 0x00047c00016c7983 */ /* 0x000ea80000300800 */
[----:B------:R-:W2:Y:S04]  /*92d0*/  LDL.LU R109, [R1+0x478] ;  /* 0x00047800016d7983 */ /* 0x000ea80000300800 */
[----:B------:R-:W2:Y:S04]  /*92e0*/  LDL.LU R110, [R1+0x474] ;  /* 0x00047400016e7983 */ /* 0x000ea80000300800 */
[----:B------:R-:W2:Y:S04]  /*92f0*/  LDL.LU R111, [R1+0x470] ;  /* 0x00047000016f7983 */ /* 0x000ea80000300800 */
[----:B------:R-:W4:Y:S04]  /*9300*/  LDL.LU R72, [R1+0x46c] ;  /* 0x00046c0001487983 */ /* 0x000f280000300800 */
[----:B------:R-:W4:Y:S04]  /*9310*/  LDL.LU R73, [R1+0x468] ;  /* 0x0004680001497983 */ /* 0x000f280000300800 */
[----:B------:R-:W4:Y:S04]  /*9320*/  LDL.LU R74, [R1+0x464] ;  /* 0x00046400014a7983 */ /* 0x000f280000300800 */
[----:B------:R-:W4:Y:S04]  /*9330*/  LDL.LU R75, [R1+0x460] ;  /* 0x00046000014b7983 */ /* 0x000f280000300800 */
[----:B------:R-:W4:Y:S04]  /*9340*/  LDL.LU R76, [R1+0x45c] ;  /* 0x00045c00014c7983 */ /* 0x000f280000300800 */
[----:B------:R-:W4:Y:S04]  /*9350*/  LDL.LU R77, [R1+0x458] ;  /* 0x00045800014d7983 */ /* 0x000f280000300800 */
[----:B------:R-:W4:Y:S04]  /*9360*/  LDL.LU R78, [R1+0x454] ;  /* 0x00045400014e7983 */ /* 0x000f280000300800 */
[----:B------:R-:W3:Y:S04]  /*9370*/  LDL.LU R40, [R1+0x450] ;  /* 0x0004500001287983 */ /* 0x000ee80000300800 */
[----:B------:R-:W3:Y:S04]  /*9380*/  LDL.LU R41, [R1+0x44c] ;  /* 0x00044c0001297983 */ /* 0x000ee80000300800 */
[----:B------:R-:W3:Y:S04]  /*9390*/  LDL.LU R42, [R1+0x448] ;  /* 0x00044800012a7983 */ /* 0x000ee80000300800 */
[----:B------:R-:W3:Y:S04]  /*93a0*/  LDL.LU R43, [R1+0x444] ;  /* 0x00044400012b7983 */ /* 0x000ee80000300800 */
[----:B------:R-:W3:Y:S04]  /*93b0*/  LDL.LU R44, [R1+0x440] ;  /* 0x00044000012c7983 */ /* 0x000ee80000300800 */
[----:B------:R-:W3:Y:S04]  /*93c0*/  LDL.LU R45, [R1+0x43c] ;  /* 0x00043c00012d7983 */ /* 0x000ee80000300800 */
[----:B------:R-:W3:Y:S04]  /*93d0*/  LDL.LU R46, [R1+0x438] ;  /* 0x00043800012e7983 */ /* 0x000ee80000300800 */
[----:B------:R-:W2:Y:S04]  /*93e0*/  LDL.LU R48, [R1+0x434] ;  /* 0x0004340001307983 */ /* 0x000ea80000300800 */
        /* <DEDUP_REMOVED lines=9> */
[----:B------:R-:W3:Y:S04]  /*9480*/  LDL.LU R64, [R1] ;  /* 0x0000000001407983 */ /* 0x000ee80000300800 */
[----:B------:R-:W3:Y:S04]  /*9490*/  LDL.LU R65, [R1+0x4] ;  /* 0x0000040001417983 */ /* 0x000ee80000300800 */
        /* <DEDUP_REMOVED lines=10> */
[----:B------:R-:W2:Y:S04]  /*9540*/  LDL.LU R54, [R1+0x3fc] ;  /* 0x0003fc0001367983 */ /* 0x000ea80000300800 */
[----:B------:R-:W2:Y:S04]  /*9550*/  LDL.LU R55, [R1+0x3f8] ;  /* 0x0003f80001377983 */ /* 0x000ea80000300800 */
[----:B------:R-:W3:Y:S01]  /*9560*/  LDL.LU R47, [R1+0x3f4] ;  /* 0x0003f400012f7983 */ /* 0x000ee20000300800 */
[----:B------:R-:W-:-:S03]  /*9570*/  IMAD.MOV.U32 R103, RZ, RZ, R79 ;  /* 0x000000ffff677224 */ /* 0x000fc600078e004f */
        /* <DEDUP_REMOVED lines=10> */
[----:B----4-:R-:W-:-:S06]  /*9620*/  WARPGROUP.ARRIVE ;  /* 0x00000000000079c5 */ /* 0x010fcc0000000000 */
[----:B------:R-:W-:Y:S03]  /*9630*/  HGMMA.64x16x16.F32 R80, gdesc[UR8], R80, gsb0 ;  /* 0x00200000085079f0 */ /* 0x000fe60008000850 */
[----:B------:R-:W-:Y:S02]  /*9640*/  WARPGROUP.DEPBAR.LE gsb0, 0x0 ;  /* 0x00008000000079c5 */ /* 0x000fe40000010000 */
[----:B--2---:R-:W-:-:S06]  /*9650*/  WARPGROUP.ARRIVE ;  /* 0x00000000000079c5 */ /* 0x004fcc0000000000 */
        /* <DEDUP_REMOVED lines=74> */
[----:B------:R-:W-:Y:S04]  /*9b00*/  STL.64 [R1], R64 ;  /* 0x0000004001007387 */ /* 0x000fe80000100a00 */
[----:B------:R-:W-:Y:S04]  /*9b10*/  STL.64 [R1+0x8], R66 ;  /* 0x0000084201007387 */ /* 0x000fe80000100a00 */
[----:B------:R-:W-:Y:S04]  /*9b20*/  STL.64 [R1+0x10], R68 ;  /* 0x0000104401007387 */ /* 0x000fe80000100a00 */
[----:B------:R0:W-:Y:S04]  /*9b30*/  STL.64 [R1+0x18], R70 ;  /* 0x0000184601007387 */ /* 0x0001e80000100a00 */
[----:B0-----:R-:W2:Y:S04]  /*9b40*/  LDL.LU.64 R70, [R1+0x3e8] ;  /* 0x0003e80001467983 */ /* 0x001ea80000300a00 */
[----:B------:R-:W2:Y:S04]  /*9b50*/  LDL.LU.64 R68, [R1+0x3e0] ;  /* 0x0003e00001447983 */ /* 0x000ea80000300a00 */
[----:B------:R-:W2:Y:S04]  /*9b60*/  LDL.LU.64 R66, [R1+0x3d8] ;  /* 0x0003d80001427983 */ /* 0x000ea80000300a00 */
[----:B------:R-:W2:Y:S01]  /*9b70*/  LDL.LU.64 R64, [R1+0x3d0] ;  /* 0x0003d00001407983 */ /* 0x000ea20000300a00 */
[----:B------:R-:W-:-:S02]  /*9b80*/  WARPGROUP.DEPBAR.LE gsb0, 0x0 ;  /* 0x00008000000079c5 */ /* 0x000fc40000010000 */
[----:B------:R-:W-:-:S06]  /*9b90*/  WARPGROUP.ARRIVE ;  /* 0x00000000000079c5 */ /* 0x000fcc0000000000 */
[----:B------:R-:W-:Y:S01]  /*9ba0*/  HGMMA.64x16x16.F32 R208, gdesc[UR28], R208, gsb0 ;  /* 0x002000001cd079f0 */ /* 0x000fe200080008d0 */
[----:B------:R-:W-:Y:S04]  /*9bb0*/  STL.64 [R1+0x80], R96 ;  /* 0x0000806001007387 */ /* 0x000fe80000100a00 */
        /* <DEDUP_REMOVED lines=44> */
[----:B------:R0:W-:Y:S04]  /*9e80*/  STL.64 [R1+0x60], R208 ;  /* 0x000060d001007387 */ /* 0x0001e80000100a00 */
[----:B------:R1:W-:Y:S04]  /*9e90*/  STL.64 [R1+0x68], R210 ;  /* 0x000068d201007387 */ /* 0x0003e80000100a00 */
[----:B------:R1:W-:Y:S04]  /*9ea0*/  STL.64 [R1+0x70], R212 ;  /* 0x000070d401007387 */ /* 0x0003e80000100a00 */
[----:B------:R4:W-:Y:S01]  /*9eb0*/  STL.64 [R1+0x78], R214 ;  /* 0x000078d601007387 */ /* 0x0009e20000100a00 */
[----:B0-----:R-:W-:Y:S01]  /*9ec0*/  IMAD.MOV.U32 R208, RZ, RZ, R227 ;  /* 0x000000ffffd07224 */ /* 0x001fe200078e00e3 */
[----:B------:R-:W-:-:S02]  /*9ed0*/  MOV R209, R228 ;  /* 0x000000e400d17202 */ /* 0x000fc40000000f00 */
[----:B------:R-:W4:Y:S01]  /*9ee0*/  LDL.LU R227, [R1+0x348] ;  /* 0x0003480001e37983 */ /* 0x000f220000300800 */
[----:B-1----:R-:W-:Y:S02]  /*9ef0*/  IMAD.MOV.U32 R210, RZ, RZ, R229 ;  /* 0x000000ffffd27224 */ /* 0x002fe400078e00e5 */
[----:B------:R-:W-:Y:S01]  /*9f00*/  IMAD.MOV.U32 R211, RZ, RZ, R230 ;  /* 0x000000ffffd37224 */ /* 0x000fe200078e00e6 */
[----:B------:R-:W4:Y:S01]  /*9f10*/  LDL.LU R228, [R1+0x344] ;  /* 0x0003440001e47983 */ /* 0x000f220000300800 */
[----:B------:R-:W-:-:S03]  /*9f20*/  IMAD.MOV.U32 R212, RZ, RZ, R231 ;  /* 0x000000ffffd47224 */ /* 0x000fc600078e00e7 */
[----:B------:R-:W4:Y:S04]  /*9f30*/  LDL.LU R229, [R1+0x340] ;  /* 0x0003400001e57983 */ /* 0x000f280000300800 */
[----:B------:R-:W4:Y:S04]  /*9f40*/  LDL.LU R230, [R1+0x33c] ;  /* 0x00033c0001e67983 */ /* 0x000f280000300800 */
[----:B------:R-:W4:Y:S01]  /*9f50*/  LDL.LU R231, [R1+0x338] ;  /* 0x0003380001e77983 */ /* 0x000f220000300800 */
        /* <DEDUP_REMOVED lines=10> */
[----:B----4-:R-:W-:-:S06]  /*a000*/  WARPGROUP.ARRIVE ;  /* 0x00000000000079c5 */ /* 0x010fcc0000000000 */
[----:B------:R-:W-:Y:S03]  /*a010*/  HGMMA.64x16x16.F32 R224, gdesc[UR32], R224, gsb0 ;  /* 0x0020000020e079f0 */ /* 0x000fe600080008e0 */
[----:B------:R-:W-:Y:S02]  /*a020*/  WARPGROUP.DEPBAR.LE gsb0, 0x0 ;  /* 0x00008000000079c5 */ /* 0x000fe40000010000 */
[----:B---3--:R-:W-:-:S06]  /*a030*/  WARPGROUP.ARRIVE ;  /* 0x00000000000079c5 */ /* 0x008fcc0000000000 */
        /* <DEDUP_REMOVED lines=16> */
[----:B------:R-:W-:Y:S02]  /*a140*/  UMOV UR4, UR12 ;  /* 0x0000000c00047c82 */ /* 0x000fe40008000000 */
[----:B------:R-:W-:Y:S01]  /*a150*/  UMOV UR5, UR13 ;  /* 0x0000000d00057c82 */ /* 0x000fe20008000000 */
[----:B------:R-:W-:Y:S01]  /*a160*/  UMOV UR6, UR54 ;  /* 0x0000003600067c82 */ /* 0x000fe20008000000 */
[----:B------:R-:W-:Y:S01]  /*a170*/  UMOV UR7, UR55 ;  /* 0x0000003700077c82 */ /* 0x000fe20008000000 */
[----:B------:R-:W-:Y:S02]  /*a180*/  WARPGROUP.DEPBAR.LE gsb0, 0x0 ;  /* 0x00008000000079c5 */ /* 0x000fe40000010000 */
[----:B------:R-:W-:-:S06]  /*a190*/  WARPGROUP.ARRIVE ;  /* 0x00000000000079c5 */ /* 0x000fcc0000000000 */
[----:B------:R-:W-:Y:S01]  /*a1a0*/  HGMMA.64x16x16.F32 R32, gdesc[UR4], R32, gsb0 ;  /* 0x00200000042079f0 */ /* 0x000fe20008000820 */
[----:B------:R-:W-:Y:S02]  /*a1b0*/  UMOV UR53, 0x40000040 ;  /* 0x4000004000357882 */ /* 0x000fe40000000000 */
        /* <DEDUP_REMOVED lines=46> */
[----:B------:R-:W-:Y:S01]  /*a4a0*/  MOV R144, R232 ;  /* 0x000000e800907202 */ /* 0x000fe20000000f00 */
[----:B------:R-:W-:Y:S01]  /*a4b0*/  IMAD.MOV.U32 R145, RZ, RZ, R23 ;  /* 0x000000ffff917224 */ /* 0x000fe200078e0017 */
[----:B------:R-:W-:Y:S01]  /*a4c0*/  MOV R149, R15 ;  /* 0x0000000f00957202 */ /* 0x000fe20000000f00 */
[----:B------:R-:W-:Y:S02]  /*a4d0*/  IMAD.MOV.U32 R146, RZ, RZ, R22 ;  /* 0x000000ffff927224 */ /* 0x000fe400078e0016 */
[----:B------:R-:W-:Y:S02]  /*a4e0*/  IMAD.MOV.U32 R147, RZ, RZ, R21 ;  /* 0x000000ffff937224 */ /* 0x000fe400078e0015 */
[----:B------:R-:W-:Y:S02]  /*a4f0*/  IMAD.MOV.U32 R148, RZ, RZ, R20 ;  /* 0x000000ffff947224 */ /* 0x000fe400078e0014 */
[----:B------:R-:W-:-:S02]  /*a500*/  IMAD.MOV.U32 R150, RZ, RZ, R14 ;  /* 0x000000ffff967224 */ /* 0x000fc400078e000e */
[----:B------:R-:W-:Y:S01]  /*a510*/  IMAD.MOV.U32 R151, RZ, RZ, R13 ;  /* 0x000000ffff977224 */ /* 0x000fe200078e000d */
[----:B------:R-:W-:Y:S01]  /*a520*/  UMOV UR24, UR52 ;  /* 0x0000003400187c82 */ /* 0x000fe20008000000 */
[----:B------:R-:W-:Y:S01]  /*a530*/  UMOV UR25, UR53 ;  /* 0x0000003500197c82 */ /* 0x000fe20008000000 */
[----:B------:R-:W-:-:S03]  /*a540*/  WARPGROUP.DEPBAR.LE gsb0, 0x0 ;  /* 0x00008000000079c5 */ /* 0x000fc60000010000 */
[----:B------:R-:W-:-:S06]  /*a550*/  WARPGROUP.ARRIVE ;  /* 0x00000000000079c5 */ /* 0x000fcc0000000000 */
[----:B------:R-:W-:Y:S01]  /*a560*/  HGMMA.64x16x16.F32 R144, gdesc[UR24], R144, gsb0 ;  /* 0x00200000189079f0 */ /* 0x000fe20008000890 */
[----:B------:R-:W-:Y:S01]  /*a570*/  IMAD.MOV.U32 R176, RZ, RZ, R18 ;  /* 0x000000ffffb07224 */ /* 0x000fe200078e0012 */
[----:B------:R-:W-:Y:S01]  /*a580*/  MOV R179, R5 ;  /* 0x0000000500b37202 */ /* 0x000fe20000000f00 */
[----:B------:R-:W-:Y:S02]  /*a590*/  IMAD.MOV.U32 R177, RZ, RZ, R17 ;  /* 0x000000ffffb17224 */ /* 0x000fe400078e0011 */
        /* <DEDUP_REMOVED lines=12> */
[----:B------:R-:W-:Y:S01]  /*a660*/  IMAD.MOV.U32 R215, RZ, RZ, R19 ;  /* 0x000000ffffd77224 */ /* 0x000fe200078e0013 */
[----:B------:R-:W-:Y:S01]  /*a670*/  UMOV UR12, UR52 ;  /* 0x00000034000c7c82 */ /* 0x000fe20008000000 */
[----:B------:R-:W-:Y:S01]  /*a680*/  UMOV UR13, UR53 ;  /* 0x00000035000d7c82 */ /* 0x000fe20008000000 */
[----:B------:R0:W5:Y:S04]  /*a690*/  LDL.LU R4, [R1+0x334] ;  /* 0x0003340001047983 */ /* 0x0001680000300800 */
[----:B------:R0:W5:Y:S04]  /*a6a0*/  LDL.LU R3, [R1+0x330] ;  /* 0x0003300001037983 */ /* 0x0001680000300800 */
[----:B------:R0:W5:Y:S04]  /*a6b0*/  LDL.LU R19, [R1+0x32c] ;  /* 0x00032c0001137983 */ /* 0x0001680000300800 */
[----:B------:R0:W5:Y:S04]  /*a6c0*/  LDL.LU R18, [R1+0x328] ;  /* 0x0003280001127983 */ /* 0x0001680000300800 */
[----:B------:R0:W5:Y:S04]  /*a6d0*/  LDL.LU R17, [R1+0x324] ;  /* 0x0003240001117983 */ /* 0x0001680000300800 */
[----:B------:R0:W5:Y:S04]  /*a6e0*/  LDL.LU R16, [R1+0x320] ;  /* 0x0003200001107983 */ /* 0x0001680000300800 */
[----:B------:R0:W5:Y:S04]  /*a6f0*/  LDL.LU R5, [R1+0x31c] ;  /* 0x00031c0001057983 */ /* 0x0001680000300800 */
[----:B------:R0:W5:Y:S01]  /*a700*/  LDL.LU R2, [R1+0x318] ;  /* 0x0003180001027983 */ /* 0x0001620000300800 */
[----:B------:R-:W-:-:S02]  /*a710*/  WARPGROUP.DEPBAR.LE gsb0, 0x0 ;  /* 0x00008000000079c5 */ /* 0x000fc40000010000 */
[----:B------:R-:W-:-:S06]  /*a720*/  WARPGROUP.ARRIVE ;  /* 0x00000000000079c5 */ /* 0x000fcc0000000000 */
[----:B------:R-:W-:Y:S01]  /*a730*/  HGMMA.64x16x16.F32 R208, gdesc[UR12], R208, gsb0 ;  /* 0x002000000cd079f0 */ /* 0x000fe200080008d0 */
[----:B------:R-:W-:Y:S04]  /*a740*/  STL.64 [R1+0x40], R112 ;  /* 0x0000407001007387 */ /* 0x000fe80000100a00 */
[----:B------:R-:W-:Y:S04]  /*a750*/  STL.64 [R1+0x48], R114 ;  /* 0x0000487201007387 */ /* 0x000fe80000100a00 */
[----:B------:R-:W-:Y:S04]  /*a760*/  STL.64 [R1+0x50], R116 ;  /* 0x0000507401007387 */ /* 0x000fe80000100a00 */
[----:B------:R1:W-:Y:S04]  /*a770*/  STL.64 [R1+0x58], R118 ;  /* 0x0000587601007387 */ /* 0x0003e80000100a00 */
[----:B-1----:R0:W5:Y:S04]  /*a780*/  LDL.LU.64 R118, [R1+0x310] ;  /* 0x0003100001767983 */ /* 0x0021680000300a00 */
[----:B------:R0:W5:Y:S04]  /*a790*/  LDL.LU.64 R116, [R1+0x308] ;  /* 0x0003080001747983 */ /* 0x0001680000300a00 */
[----:B------:R0:W5:Y:S04]  /*a7a0*/  LDL.LU.64 R114, [R1+0x300] ;  /* 0x0003000001727983 */ /* 0x0001680000300a00 */
[----:B------:R0:W5:Y:S04]  /*a7b0*/  LDL.LU.64 R112, [R1+0x2f8] ;  /* 0x0002f80001707983 */ /* 0x0001680000300a00 */
        /* <DEDUP_REMOVED lines=11> */
[----:B------:R1:W-:Y:S01]  /*a870*/  STL.64 [R1+0x158], R182 ;  /* 0x000158b601007387 */ /* 0x0003e20000100a00 */
[----:B------:R-:W-:-:S03]  /*a880*/  WARPGROUP.DEPBAR.LE gsb0, 0x0 ;  /* 0x00008000000079c5 */ /* 0x000fc60000010000 */
        /* <DEDUP_REMOVED lines=11> */
[----:B------:R0:W5:Y:S01]  /*a940*/  LDL.LU.64 R208, [R1+0x298] ;  /* 0x0002980001d07983 */ /* 0x0001620000300a00 */
[----:B------:R-:W-:Y:S05]  /*a950*/  @!P1 BRA `(.L_x_22) ;  /* 0x0000008c00fc9947 */ /* 0x000fea0003800000 */
[----:B------:R-:W2:Y:S01]  /*a960*/  LDL R0, [R1+0x290] ;  /* 0x0002900001007983 */ /* 0x000ea20000100800 */
[----:B------:R-:W-:Y:S01]  /*a970*/  UIADD3 UR6, UR61, 0x1, URZ ;  /* 0x000000013d067890 */ /* 0x000fe2000fffe03f */
[----:B-----5:R-:W-:Y:S01]  /*a980*/  R2UR UR39, R5 ;  /* 0x00000000052772ca */ /* 0x020fe200000e0000 */
[----:B------:R-:W-:Y:S02]  /*a990*/  UMOV UR7, UR61 ;  /* 0x0000003d00077c82 */ /* 0x000fe40008000000 */
[----:B------:R-:W-:-:S04]  /*a9a0*/  UISETP.NE.AND UP0, UPT, UR6, 0x2, UPT ;  /* 0x000000020600788c */ /* 0x000fc8000bf05270 */
[----:B------:R-:W-:Y:S02]  /*a9b0*/  USEL UR38, URZ, 0x1, UP0 ;  /* 0x000000013f267887 */ /* 0x000fe40008000000 */
[----:B------:R-:W-:Y:S01]  /*a9c0*/  USEL UR6, UR6, URZ, UP0 ;  /* 0x0000003f06067287 */ /* 0x000fe20008000000 */
[----:B--2---:R-:W-:-:S13]  /*a9d0*/  R2UR UR4, R0 ;  /* 0x00000000000472ca */ /* 0x004fda00000e0000 */
[----:B------:R-:W-:-:S12]  /*a9e0*/  ULOP3.LUT UR38, UR4, UR38, URZ, 0x3c, !UPT ;  /* 0x0000002604267292 */ /* 0x000fd8000f8e3c3f */
.L_x_29:
[----:B------:R-:W-:Y:S05]  /*a9f0*/  @!P0 BRA `(.L_x_23) ;  /* 0x0000000000048947 */ /* 0x000fea0003800000 */
[----:B------:R-:W-:Y:S01]  /*aa00*/  BPT.TRAP 0x1 ;  /* 0x000000040000795c */ /* 0x000fe20000300000 */
.L_x_23:
[----:B------:R-:W-:Y:S01]  /*aa10*/  ULEA UR4, UR6, UR60, 0x3 ;  /* 0x0000003c06047291 */ /* 0x000fe2000f8e183f */
[----:B------:R-:W-:-:S05]  /*aa20*/  IMAD.U32 R0, RZ, RZ, UR38 ;  /* 0x00000026ff007e24 */ /* 0x000fca000f8e00ff */
[----:B------:R-:W-:-:S04]  /*aa30*/  SHF.L.U32 R0, R0, 0x1f, RZ ;  /* 0x0000001f00007819 */ /* 0x000fc800000006ff */
[----:B------:R1:W2:Y:S01]  /*aa40*/  SYNCS.PHASECHK.TRANS64.TRYWAIT P1, [UR4], R0 ;  /* 0x00000000ff0075a7 */ /* 0x0002a20008020144 */
[----:B------:R-:W-:Y:S05]  /*aa50*/  @!P0 BRA `(.L_x_24) ;  /* 0x0000000000048947 */ /* 0x000fea0003800000 */
[----:B------:R-:W-:Y:S01]  /*aa60*/  BPT.TRAP 0x1 ;  /* 0x000000040000795c */ /* 0x000fe20000300000 */
.L_x_24:
[----:B--2---:R-:W-:Y:S05]  /*aa70*/  @P1 BRA `(.L_x_25) ;  /* 0x0000000000081947 */ /* 0x004fea0003800000 */
[----:B------:R-:W2:Y:S02]  /*aa80*/  SYNCS.PHASECHK.TRANS64.TRYWAIT P1, [UR4], R0 ;  /* 0x00000000ff0075a7 */ /* 0x000ea40008020144 */
[----:B--2---:R-:W-:Y:S05]  /*aa90*/  @!P1 BRA `(.L_x_26) ;  /* 0x000002a400649947 */ /* 0x004fea0003800000 */
.L_x_25:
[----:B------:R-:W-:Y:S04]  /*aaa0*/  STL.64 [R1+0x7c8], R158 ;  /* 0x0007c89e01007387 */ /* 0x000fe80000100a00 */
[----:B------:R-:W-:Y:S04]  /*aab0*/  STL.64 [R1+0x7c0], R156 ;  /* 0x0007c09c01007387 */ /* 0x000fe80000100a00 */
[----:B------:R-:W-:Y:S04]  /*aac0*/  STL.64 [R1+0x7b8], R154 ;  /* 0x0007b89a01007387 */ /* 0x000fe80000100a00 */
[----:B------:R3:W-:Y:S04]  /*aad0*/  STL.64 [R1+0x7b0], R152 ;  /* 0x0007b09801007387 */ /* 0x0007e80000100a00 */
[----:B---3--:R-:W3:Y:S04]  /*aae0*/  LDL.LU.64 R152, [R1+0x1a0] ;  /* 0x0001a00001987983 */ /* 0x008ee80000300a00 */
[----:B------:R-:W3:Y:S04]  /*aaf0*/  LDL.LU.64 R154, [R1+0x1a8] ;  /* 0x0001a800019a7983 */ /* 0x000ee80000300a00 */
[----:B------:R-:W3:Y:S04]  /*ab00*/  LDL.LU.64 R156, [R1+0x1b0] ;  /* 0x0001b000019c7983 */ /* 0x000ee80000300a00 */
[----:B------:R-:W3:Y:S04]  /*ab10*/  LDL.LU.64 R158, [R1+0x1b8] ;  /* 0x0001b800019e7983 */ /* 0x000ee80000300a00 */
[----:B------:R-:W-:Y:S04]  /*ab20*/  STL.64 [R1+0x7a8], R190 ;  /* 0x0007a8be01007387 */ /* 0x000fe80000100a00 */
[----:B------:R-:W-:Y:S04]  /*ab30*/  STL.64 [R1+0x7a0], R188 ;  /* 0x0007a0bc01007387 */ /* 0x000fe80000100a00 */
[----:B------:R-:W-:Y:S04]  /*ab40*/  STL.64 [R1+0x798], R186 ;  /* 0x000798ba01007387 */ /* 0x000fe80000100a00 */
[----:B------:R4:W-:Y:S04]  /*ab50*/  STL.64 [R1+0x790], R184 ;  /* 0x000790b801007387 */ /* 0x0009e80000100a00 */
[----:B----4-:R-:W4:Y:S04]  /*ab60*/  LDL.LU.64 R184, [R1+0x220] ;  /* 0x0002200001b87983 */ /* 0x010f280000300a00 */
[----:B------:R-:W4:Y:S04]  /*ab70*/  LDL.LU.64 R186, [R1+0x228] ;  /* 0x0002280001ba7983 */ /* 0x000f280000300a00 */
[----:B------:R-:W4:Y:S04]  /*ab80*/  LDL.LU.64 R188, [R1+0x230] ;  /* 0x0002300001bc7983 */ /* 0x000f280000300a00 */
[----:B------:R-:W4:Y:S01]  /*ab90*/  LDL.LU.64 R190, [R1+0x238] ;  /* 0x0002380001be7983 */ /* 0x000f220000300a00 */
[----:B------:R-:W-:-:S02]  /*aba0*/  R2UR UR4, R3 ;  /* 0x00000000030472ca */ /* 0x000fc400000e0000 */
[----:B------:R-:W-:Y:S01]  /*abb0*/  R2UR UR5, R4 ;  /* 0x00000000040572ca */ /* 0x000fe200000e0000 */
[----:B------:R-:W-:Y:S01]  /*abc0*/  UMOV UR9, 0x40000040 ;  /* 0x4000004000097882 */ /* 0x000fe20000000000 */
[----:B------:R-:W-:Y:S01]  /*abd0*/  UMOV UR11, 0x40000040 ;  /* 0x40000040000b7882 */ /* 0x000fe20000000000 */
[----:B------:R-:W-:Y:S04]  /*abe0*/  STL.64 [R1+0x788], R222 ;  /* 0x000788de01007387 */ /* 0x000fe80000100a00 */
[----:B------:R-:W-:Y:S04]  /*abf0*/  STL.64 [R1+0x780], R220 ;  /* 0x000780dc01007387 */ /* 0x000fe80000100a00 */
[----:B------:R-:W-:Y:S01]  /*ac00*/  ULEA UR4, UR6, UR4, 0xc ;  /* 0x0000000406047291 */ /* 0x000fe2000f8e603f */
[----:B------:R-:W-:Y:S01]  /*ac10*/  STL.64 [R1+0x778], R218 ;  /* 0x000778da01007387 */ /* 0x000fe20000100a00 */
[----:B------:R-:W-:-:S03]  /*ac20*/  UIMAD UR5, UR6, 0x580, UR5 ;  /* 0x00000580060578a4 */ /* 0x000fc6000f8e0205 */
[----:B------:R-:W-:Y:S02]  /*ac30*/  STL.64 [R1+0x770], R216 ;  /* 0x000770d801007387 */ /* 0x000fe40000100a00 */
[----:B------:R-:W-:Y:S02]  /*ac40*/  UMOV UR8, UR4 ;  /* 0x0000000400087c82 */ /* 0x000fe40008000000 */
[----:B------:R-:W-:Y:S01]  /*ac50*/  UMOV UR10, UR5 ;  /* 0x00000005000a7c82 */ /* 0x000fe20008000000 */
[----:B------:R-:W2:Y:S04]  /*ac60*/  LDL.LU.64 R8, [R1+0x60] ;  /* 0x0000600001087983 */ /* 0x000ea80000300a00 */
[----:B------:R-:W2:Y:S04]  /*ac70*/  LDL.LU.64 R10, [R1+0x68] ;  /* 0x00006800010a7983 */ /* 0x000ea80000300a00 */
[----:B------:R-:W2:Y:S04]  /*ac80*/  LDL.LU.64 R12, [R1+0x70] ;  /* 0x00007000010c7983 */ /* 0x000ea80000300a00 */
[----:B------:R-:W2:Y:S01]  /*ac90*/  LDL.LU.64 R14, [R1+0x78] ;  /* 0x00007800010e7983 */ /* 0x000ea20000300a00 */
[----:B------:R-:W-:Y:S01]  /*aca0*/  UIADD3 UR14, UR5, 0x80, URZ ;  /* 0x00000080050e7890 */ /* 0x000fe2000fffe03f */
[----:B----4-:R-:W-:-:S02]  /*acb0*/  WARPGROUP.ARRIVE ;  /* 0x00000000000079c5 */ /* 0x010fc40000000000 */
[----:B------:R-:W-:Y:S01]  /*acc0*/  STL [R1+0x32c], R19 ;  /* 0x00032c1301007387 */ /* 0x000fe20000100800 */
[----:B------:R-:W-:Y:S01]  /*acd0*/  UMOV UR13, UR9 ;  /* 0x00000009000d7c82 */ /* 0x000fe20008000000 */
[----:B------:R-:W-:Y:S01]  /*ace0*/  UMOV UR15, 0x40000040 ;  /* 0x40000040000f7882 */ /* 0x000fe20000000000 */
[----:B------:R-:W-:Y:S01]  /*acf0*/  UIADD3 UR18, UR5, 0x100, URZ ;  /* 0x0000010005127890 */ /* 0x000fe2000fffe03f */
[----:B------:R-:W-:Y:S01]  /*ad00*/  STL [R1+0x328], R18 ;  /* 0x0003281201007387 */ /* 0x000fe20000100800 */
[----:B------:R-:W-:Y:S03]  /*ad10*/  HGMMA.64x16x16.F32 R184, gdesc[UR8], R184, gsb0 ;  /* 0x0020000008b879f0 */ /* 0x000fe600080008b8 */
[----:B------:R-:W-:Y:S04]  /*ad20*/  STL [R1+0x324], R17 ;  /* 0x0003241101007387 */ /* 0x000fe80000100800 */
[----:B------:R4:W-:Y:S04]  /*ad30*/  STL [R1+0x320], R16 ;  /* 0x0003201001007387 */ /* 0x0009e80000100800 */
[----:B------:R-:W-:Y:S04]  /*ad40*/  STL [R1+0x31c], R5 ;  /* 0x00031c0501007387 */ /* 0x000fe80000100800 */
[----:B------:R-:W-:Y:S04]  /*ad50*/  STL [R1+0x318], R2 ;  /* 0x0003180201007387 */ /* 0x000fe80000100800 */
[----:B------:R-:W-:Y:S04]  /*ad60*/  STL [R1+0x330], R3 ;  /* 0x0003300301007387 */ /* 0x000fe80000100800 */
[----:B------:R-:W-:Y:S04]  /*ad70*/  STL [R1+0x334], R4 ;  /* 0x0003340401007387 */ /* 0x000fe80000100800 */
[----:B----4-:R-:W4:Y:S04]  /*ad80*/  LDL.LU.64 R16, [R1+0x120] ;  /* 0x0001200001107983 */ /* 0x010f280000300a00 */
[----:B------:R-:W4:Y:S04]  /*ad90*/  LDL.LU.64 R18, [R1+0x128] ;  /* 0x0001280001127983 */ /* 0x000f280000300a00 */
[----:B------:R-:W4:Y:S01]  /*ada0*/  LDL.LU.64 R20, [R1+0x130] ;  /* 0x0001300001147983 */ /* 0x000f220000300a00 */
[----:B------:R-:W-:-:S03]  /*adb0*/  WARPGROUP.DEPBAR.LE gsb0, 0x0 ;  /* 0x00008000000079c5 */ /* 0x000fc60000010000 */
[----:B------:R0:W-:Y:S04]  /*adc0*/  STL.64 [R1+0x220], R184 ;  /* 0x000220b801007387 */ /* 0x0001e80000100a00 */
[----:B------:R1:W-:Y:S04]  /*add0*/  STL.64 [R1+0x228], R186 ;  /* 0x000228ba01007387 */ /* 0x0003e80000100a00 */
[----:B------:R3:W-:Y:S04]  /*ade0*/  STL.64 [R1+0x230], R188 ;  /* 0x000230bc01007387 */ /* 0x0007e80000100a00 */
[----:B------:R2:W-:Y:S04]  /*adf0*/  STL.64 [R1+0x238], R190 ;  /* 0x000238be01007387 */ /* 0x0005e80000100a00 */
[----:B------:R-:W4:Y:S04]  /*ae00*/  LDL.LU.64 R22, [R1+0x138] ;  /* 0x0001380001167983 */ /* 0x000f280000300a00 */
[----:B0-----:R-:W4:Y:S04]  /*ae10*/  LDL.LU.64 R184, [R1+0xa0] ;  /* 0x0000a00001b87983 */ /* 0x001f280000300a00 */
[----:B-1----:R-:W4:Y:S04]  /*ae20*/  LDL.LU.64 R186, [R1+0xa8] ;  /* 0x0000a80001ba7983 */ /* 0x002f280000300a00 */
[----:B---3--:R-:W3:Y:S04]  /*ae30*/  LDL.LU.64 R188, [R1+0xb0] ;  /* 0x0000b00001bc7983 */ /* 0x008ee80000300a00 */
[----:B--2---:R-:W3:Y:S04]  /*ae40*/  LDL.LU.64 R190, [R1+0xb8] ;  /* 0x0000b80001be7983 */ /* 0x004ee80000300a00 */
[----:B------:R-:W2:Y:S04]  /*ae50*/  LDL.LU.64 R216, [R1+0x20] ;  /* 0x0000200001d87983 */ /* 0x000ea80000300a00 */
[----:B------:R-:W2:Y:S04]  /*ae60*/  LDL.LU.64 R218, [R1+0x28] ;  /* 0x0000280001da7983 */ /* 0x000ea80000300a00 */
[----:B------:R-:W2:Y:S04]  /*ae70*/  LDL.LU.64 R220, [R1+0x30] ;  /* 0x0000300001dc7983 */ /* 0x000ea80000300a00 */
[----:B------:R-:W2:Y:S01]  /*ae80*/  LDL.LU.64 R222, [R1+0x38] ;  /* 0x0000380001de7983 */ /* 0x000ea20000300a00 */
[----:B------:R-:W-:Y:S01]  /*ae90*/  WARPGROUP.ARRIVE ;  /* 0x00000000000079c5 */ /* 0x000fe20000000000 */
[----:B------:R-:W-:-:S05]  /*aea0*/  UMOV UR12, UR8 ;  /* 0x00000008000c7c82 */ /* 0x000fca0008000000 */
[----:B------:R-:W-:Y:S01]  /*aeb0*/  HGMMA.64x16x16.F32 R152, gdesc[UR12], R152, gsb0 ;  /* 0x002000000c9879f0 */ /* 0x000fe20008000898 */
        /* <DEDUP_REMOVED lines=62> */
[----:B------:R-:W-:Y:S01]  /*b2a0*/  STL.64 [R1+0x1a0], R152 ;  /* 0x0001a09801007387 */ /* 0x000fe20000100a00 */
[----:B------:R-:W-:-:S03]  /*b2b0*/  UIADD3 UR12, UR4, 0x400, URZ ;  /* 0x00000400040c7890 */ /* 0x000fc6000fffe03f */
[----:B------:R-:W-:Y:S04]  /*b2c0*/  STL.64 [R1+0x1a8], R154 ;  /* 0x0001a89a01007387 */ /* 0x000fe80000100a00 */
[----:B------:R-:W-:Y:S04]  /*b2d0*/  STL.64 [R1+0x1b0], R156 ;  /* 0x0001b09c01007387 */ /* 0x000fe80000100a00 */
[----:B------:R0:W-:Y:S01]  /*b2e0*/  STL.64 [R1+0x1b8], R158 ;  /* 0x0001b89e01007387 */ /* 0x0001e20000100a00 */
[----:B------:R-:W-:Y:S01]  /*b2f0*/  UMOV UR52, UR12 ;  /* 0x0000000c00347c82 */ /* 0x000fe20008000000 */
[----:B------:R-:W-:-:S02]  /*b300*/  UMOV UR53, 0x40000040 ;  /* 0x4000004000357882 */ /* 0x000fc40000000000 */
[----:B0-----:R-:W2:Y:S04]  /*b310*/  LDL.LU.64 R158, [R1+0x7c8] ;  /* 0x0007c800019e7983 */ /* 0x001ea80000300a00 */
[----:B------:R-:W2:Y:S04]  /*b320*/  LDL.LU.64 R156, [R1+0x7c0] ;  /* 0x0007c000019c7983 */ /* 0x000ea80000300a00 */
[----:B------:R-:W2:Y:S04]  /*b330*/  LDL.LU.64 R154, [R1+0x7b8] ;  /* 0x0007b800019a7983 */ /* 0x000ea80000300a00 */
[----:B------:R-:W2:Y:S04]  /*b340*/  LDL.LU.64 R152, [R1+0x7b0] ;  /* 0x0007b00001987983 */ /* 0x000ea80000300a00 */
[----:B------:R-:W-:Y:S04]  /*b350*/  STL.64 [R1+0x120], R16 ;  /* 0x0001201001007387 */ /* 0x000fe80000100a00 */
[----:B------:R0:W-:Y:S01]  /*b360*/  STL.64 [R1+0x128], R18 ;  /* 0x0001281201007387 */ /* 0x0001e20000100a00 */
[----:B------:R-:W-:-:S02]  /*b370*/  WARPGROUP.DEPBAR.LE gsb0, 0x0 ;  /* 0x00008000000079c5 */ /* 0x000fc40000010000 */
[----:B------:R-:W-:Y:S01]  /*b380*/  WARPGROUP.ARRIVE ;  /* 0x00000000000079c5 */ /* 0x000fe20000000000 */
[----:B------:R-:W-:Y:S04]  /*b390*/  STL [R1+0x130], R20 ;  /* 0x0001301401007387 */ /* 0x000fe80000100800 */
[----:B------:R-:W-:Y:S01]  /*b3a0*/  STL.64 [R1+0xa0], R184 ;  /* 0x0000a0b801007387 */ /* 0x000fe20000100a00 */
[----:B------:R-:W-:Y:S03]  /*b3b0*/  HGMMA.64x16x16.F32 R40, gdesc[UR52], R40, gsb0 ;  /* 0x00200000342879f0 */ /* 0x000fe60008000828 */
[----:B------:R-:W-:Y:S04]  /*b3c0*/  STL.64 [R1+0xa8], R186 ;  /* 0x0000a8ba01007387 */ /* 0x000fe80000100a00 */
[----:B------:R-:W-:Y:S04]  /*b3d0*/  STL.64 [R1+0xb0], R188 ;  /* 0x0000b0bc01007387 */ /* 0x000fe80000100a00 */
[----:B------:R1:W-:Y:S01]  /*b3e0*/  STL.64 [R1+0xb8], R190 ;  /* 0x0000b8be01007387 */ /* 0x0003e20000100a00 */
[----:B------:R-:W-:Y:S01]  /*b3f0*/  IMAD.MOV.U32 R4, RZ, RZ, R222 ;  /* 0x000000ffff047224 */ /* 0x000fe200078e00de */
[----:B0-----:R-:W-:Y:S01]  /*b400*/  MOV R19, R221 ;  /* 0x000000dd00137202 */ /* 0x001fe20000000f00 */
[----:B------:R-:W-:-:S02]  /*b410*/  IMAD.MOV.U32 R3, RZ, RZ, R223 ;  /* 0x000000ffff037224 */ /* 0x000fc400078e00df */
[----:B------:R-:W-:Y:S02]  /*b420*/  IMAD.MOV.U32 R235, RZ, RZ, R21 ;  /* 0x000000ffffeb7224 */ /* 0x000fe400078e0015 */
[----:B------:R-:W-:Y:S01]  /*b430*/  IMAD.MOV.U32 R234, RZ, RZ, R22 ;  /* 0x000000ffffea7224 */ /* 0x000fe200078e0016 */
[----:B-1----:R-:W3:Y:S01]  /*b440*/  LDL.LU.64 R190, [R1+0x7a8] ;  /* 0x0007a80001be7983 */ /* 0x002ee20000300a00 */
[----:B------:R-:W-:-:S03]  /*b450*/  IMAD.MOV.U32 R20, RZ, RZ, R220 ;  /* 0x000000ffff147224 */ /* 0x000fc600078e00dc */
[----:B------:R-:W3:Y:S01]  /*b460*/  LDL.LU.64 R188, [R1+0x7a0] ;  /* 0x0007a00001bc7983 */ /* 0x000ee20000300a00 */
[----:B------:R-:W-:-:S03]  /*b470*/  IMAD.MOV.U32 R233, RZ, RZ, R23 ;  /* 0x000000ffffe97224 */ /* 0x000fc600078e0017 */
[----:B------:R-:W3:Y:S01]  /*b480*/  LDL.LU.64 R186, [R1+0x798] ;  /* 0x0007980001ba7983 */ /* 0x000ee20000300a00 */
[----:B------:R-:W-:-:S03]  /*b490*/  IMAD.MOV.U32 R22, RZ, RZ, R218 ;  /* 0x000000ffff167224 */ /* 0x000fc600078e00da */
[----:B------:R-:W3:Y:S01]  /*b4a0*/  LDL.LU.64 R184, [R1+0x790] ;  /* 0x0007900001b87983 */ /* 0x000ee20000300a00 */
[----:B------:R-:W-:Y:S01]  /*b4b0*/  IMAD.MOV.U32 R21, RZ, RZ, R219 ;  /* 0x000000ffff157224 */ /* 0x000fe200078e00db */
[----:B------:R-:W-:Y:S02]  /*b4c0*/  MOV R232, R216 ;  /* 0x000000d800e87202 */ /* 0x000fe40000000f00 */
[----:B------:R-:W4:Y:S01]  /*b4d0*/  LDL.LU.64 R222, [R1+0x788] ;  /* 0x0007880001de7983 */ /* 0x000f220000300a00 */
[----:B------:R-:W-:-:S03]  /*b4e0*/  IMAD.MOV.U32 R23, RZ, RZ, R217 ;  /* 0x000000ffff177224 */ /* 0x000fc600078e00d9 */
        /* <DEDUP_REMOVED lines=23> */
[----:B0-----:R-:W3:Y:S04]  /*b660*/  LDL.LU.64 R144, [R1+0x80] ;  /* 0x0000800001907983 */ /* 0x001ee80000300a00 */
[----:B-1----:R-:W3:Y:S04]  /*b670*/  LDL.LU.64 R146, [R1+0x88] ;  /* 0x0000880001927983 */ /* 0x002ee80000300a00 */
[----:B------:R-:W3:Y:S04]  /*b680*/  LDL.LU.64 R148, [R1+0x90] ;  /* 0x0000900001947983 */ /* 0x000ee80000300a00 */
[----:B------:R-:W3:Y:S04]  /*b690*/  LDL.LU.64 R150, [R1+0x98] ;  /* 0x0000980001967983 */ /* 0x000ee80000300a00 */
        /* <DEDUP_REMOVED lines=8> */
[----:B0-----:R-:W4:Y:S04]  /*b720*/  LDL.LU.64 R112, [R1] ;  /* 0x0000000001707983 */ /* 0x001f280000300a00 */
[----:B-1----:R-:W4:Y:S04]  /*b730*/  LDL.LU.64 R114, [R1+0x8] ;  /* 0x0000080001727983 */ /* 0x002f280000300a00 */
[----:B------:R-:W4:Y:S04]  /*b740*/  LDL.LU.64 R116, [R1+0x10] ;  /* 0x0000100001747983 */ /* 0x000f280000300a00 */
[----:B------:R-:W4:Y:S01]  /*b750*/  LDL.LU.64 R118, [R1+0x18] ;  /* 0x0000180001767983 */ /* 0x000f220000300a00 */
[----:B------:R-:W-:-:S02]  /*b760*/  WARPGROUP.DEPBAR.LE gsb0, 0x0 ;  /* 0x00008000000079c5 */ /* 0x000fc40000010000 */
[----:B------:R-:W-:Y:S01]  /*b770*/  WARPGROUP.ARRIVE ;  /* 0x00000000000079c5 */ /* 0x000fe20000000000 */
[----:B------:R-:W-:Y:S01]  /*b780*/  UMOV UR48, UR52 ;  /* 0x0000003400307c82 */ /* 0x000fe20008000000 */
[----:B------:R-:W-:-:S04]  /*b790*/  UMOV UR49, UR53 ;  /* 0x0000003500317c82 */ /* 0x000fc80008000000 */
        /* <DEDUP_REMOVED lines=24> */
[----:B------:R0:W-:Y:S04]  /*b920*/  STL [R1+0x678], R81 ;  /* 0x0006785101007387 */ /* 0x0001e80000100800 */
[----:B------:R-:W-:Y:S04]  /*b930*/  STL [R1+0x674], R82 ;  /* 0x0006745201007387 */ /* 0x000fe80000100800 */
[----:B------:R1:W-:Y:S04]  /*b940*/  STL [R1+0x670], R83 ;  /* 0x0006705301007387 */ /* 0x0003e80000100800 */
[----:B------:R-:W-:Y:S04]  /*b950*/  STL [R1+0x66c], R84 ;  /* 0x00066c5401007387 */ /* 0x000fe80000100800 */
[----:B------:R1:W-:Y:S04]  /*b960*/  STL [R1+0x668], R85 ;  /* 0x0006685501007387 */ /* 0x0003e80000100800 */
[----:B------:R-:W-:Y:S04]  /*b970*/  STL [R1+0x664], R86 ;  /* 0x0006645601007387 */ /* 0x000fe80000100800 */
[----:B------:R1:W-:Y:S01]  /*b980*/  STL [R1+0x660], R87 ;  /* 0x0006605701007387 */ /* 0x0003e20000100800 */
[----:B------:R-:W-:-:S02]  /*b990*/  WARPGROUP.DEPBAR.LE gsb0, 0x0 ;  /* 0x00008000000079c5 */ /* 0x000fc40000010000 */
[----:B----4-:R-:W-:-:S06]  /*b9a0*/  WARPGROUP.ARRIVE ;  /* 0x00000000000079c5 */ /* 0x010fcc0000000000 */
        /* <DEDUP_REMOVED lines=38> */
[----:B0-----:R-:W4:Y:S04]  /*bc10*/  LDL.LU.64 R80, [R1+0x180] ;  /* 0x0001800001507983 */ /* 0x001f280000300a00 */
[----:B-1----:R-:W4:Y:S04]  /*bc20*/  LDL.LU.64 R82, [R1+0x188] ;  /* 0x0001880001527983 */ /* 0x002f280000300a00 */
[----:B------:R-:W4:Y:S04]  /*bc30*/  LDL.LU.64 R84, [R1+0x190] ;  /* 0x0001900001547983 */ /* 0x000f280000300a00 */
[----:B------:R0:W-:Y:S04]  /*bc40*/  STL.64 [R1], R112 ;  /* 0x0000007001007387 */ /* 0x0001e80000100a00 */
[----:B------:R1:W-:Y:S04]  /*bc50*/  STL.64 [R1+0x8], R114 ;  /* 0x0000087201007387 */ /* 0x0003e80000100a00 */
[----:B------:R2:W-:Y:S04]  /*bc60*/  STL.64 [R1+0x10], R116 ;  /* 0x0000107401007387 */ /* 0x0005e80000100a00 */
[----:B------:R2:W-:Y:S04]  /*bc70*/  STL.64 [R1+0x18], R118 ;  /* 0x0000187601007387 */ /* 0x0005e80000100a00 */
[----:B------:R-:W4:Y:S01]  /*bc80*/  LDL.LU.64 R86, [R1+0x198] ;  /* 0x0001980001567983 */ /* 0x000f220000300a00 */
[----:B---3--:R-:W-:-:S03]  /*bc90*/  WARPGROUP.ARRIVE ;  /* 0x00000000000079c5 */ /* 0x008fc60000000000 */
[----:B0-----:R-:W3:Y:S01]  /*bca0*/  LDL.LU.64 R112, [R1+0x200] ;  /* 0x0002000001707983 */ /* 0x001ee20000300a00 */
[----:B------:R-:W-:-:S03]  /*bcb0*/  UMOV UR20, UR52 ;  /* 0x0000003400147c82 */ /* 0x000fc60008000000 */
[----:B-1----:R-:W3:Y:S01]  /*bcc0*/  LDL.LU.64 R114, [R1+0x208] ;  /* 0x0002080001727983 */ /* 0x002ee20000300a00 */
[----:B------:R-:W-:Y:S02]  /*bcd0*/  UMOV UR21, UR53 ;  /* 0x0000003500157c82 */ /* 0x000fe40008000000 */
[----:B------:R-:W-:Y:S01]  /*bce0*/  HGMMA.64x16x16.F32 R144, gdesc[UR20], R144, gsb0 ;  /* 0x00200000149079f0 */ /* 0x000fe20008000890 */
[----:B--2---:R-:W3:Y:S04]  /*bcf0*/  LDL.LU.64 R116, [R1+0x210] ;  /* 0x0002100001747983 */ /* 0x004ee80000300a00 */
[----:B------:R-:W3:Y:S01]  /*bd00*/  LDL.LU.64 R118, [R1+0x218] ;  /* 0x0002180001767983 */ /* 0x000ee20000300a00 */
[----:B------:R-:W-:Y:S02]  /*bd10*/  WARPGROUP.DEPBAR.LE gsb0, 0x0 ;  /* 0x00008000000079c5 */ /* 0x000fe40000010000 */
[----:B------:R-:W-:Y:S01]  /*bd20*/  IMAD.MOV.U32 R18, RZ, RZ, R144 ;  /* 0x000000ffff127224 */ /* 0x000fe200078e0090 */
[----:B------:R-:W-:Y:S01]  /*bd30*/  MOV R16, R146 ;  /* 0x0000009200107202 */ /* 0x000fe20000000f00 */
[----:B------:R-:W-:-:S02]  /*bd40*/  IMAD.MOV.U32 R17, RZ, RZ, R145 ;  /* 0x000000ffff117224 */ /* 0x000fc400078e0091 */
        /* <DEDUP_REMOVED lines=16> */
[----:B------:R-:W2:Y:S01]  /*be50*/  LDL.LU.64 R110, [R1+0xf8] ;  /* 0x0000f800016e7983 */ /* 0x000ea20000300a00 */
        /* <DEDUP_REMOVED lines=8> */
[----:B------:R-:W2:Y:S01]  /*bee0*/  LDL.LU.64 R172, [R1+0x40] ;  /* 0x0000400001ac7983 */ /* 0x000ea20000300a00 */
[----:B------:R-:W-:-:S03]  /*bef0*/  UIADD3 UR16, UR4, 0x800, URZ ;  /* 0x0000080004107890 */ /* 0x000fc6000fffe03f */
[----:B------:R-:W2:Y:S04]  /*bf00*/  LDL.LU.64 R174, [R1+0x48] ;  /* 0x0000480001ae7983 */ /* 0x000ea80000300a00 */
[----:B------:R-:W2:Y:S04]  /*bf10*/  LDL.LU.64 R176, [R1+0x50] ;  /* 0x0000500001b07983 */ /* 0x000ea80000300a00 */
[----:B------:R-:W2:Y:S01]  /*bf20*/  LDL.LU.64 R178, [R1+0x58] ;  /* 0x0000580001b27983 */ /* 0x000ea20000300a00 */
[----:B------:R-:W-:Y:S02]  /*bf30*/  WARPGROUP.DEPBAR.LE gsb0, 0x0 ;  /* 0x00008000000079c5 */ /* 0x000fe40000010000 */
[----:B----4-:R-:W-:-:S06]  /*bf40*/  WARPGROUP.ARRIVE ;  /* 0x00000000000079c5 */ /* 0x010fcc0000000000 */
[----:B------:R-:W-:Y:S03]  /*bf50*/  HGMMA.64x16x16.F32 R80, gdesc[UR12], R80, gsb0 ;  /* 0x002000000c5079f0 */ /* 0x000fe60008000850 */
[----:B------:R-:W-:Y:S02]  /*bf60*/  WARPGROUP.DEPBAR.LE gsb0, 0x0 ;  /* 0x00008000000079c5 */ /* 0x000fe40000010000 */
[----:B---3--:R-:W-:-:S06]  /*bf70*/  WARPGROUP.ARRIVE ;  /* 0x00000000000079c5 */ /* 0x008fcc0000000000 */
[----:B------:R-:W-:Y:S01]  /*bf80*/  HGMMA.64x16x16.F32 R112, gdesc[UR8], R112, gsb0 ;  /* 0x00200000087079f0 */ /* 0x000fe20008000870 */
[----:B------:R-:W-:Y:S01]  /*bf90*/  UMOV UR8, UR16 ;  /* 0x0000001000087c82 */ /* 0x000fe20008000000 */
[----:B------:R-:W-:Y:S01]  /*bfa0*/  UMOV UR9, 0x40000040 ;  /* 0x4000004000097882 */ /* 0x000fe20000000000 */
        /* <DEDUP_REMOVED lines=66> */
[----:B------:R-:W-:Y:S01]  /*c3d0*/  IMAD.MOV.U32 R52, RZ, RZ, R80 ;  /* 0x000000ffff347224 */ /* 0x000fe200078e0050 */
[----:B------:R-:W-:Y:S02]  /*c3e0*/  WARPGROUP.DEPBAR.LE gsb0, 0x0 ;  /* 0x00008000000079c5 */ /* 0x000fe40000010000 */
[----:B------:R-:W-:-:S06]  /*c3f0*/  WARPGROUP.ARRIVE ;  /* 0x00000000000079c5 */ /* 0x000fcc0000000000 */
[----:B------:R-:W-:Y:S01]  /*c400*/  HGMMA.64x16x16.F32 R88, gdesc[UR44], R88, gsb0 ;  /* 0x002000002c5879f0 */ /* 0x000fe20008000858 */
[----:B------:R-:W-:Y:S01]  /*c410*/  MOV R53, R81 ;  /* 0x0000005100357202 */ /* 0x000fe20000000f00 */
[----:B------:R-:W-:Y:S01]  /*c420*/  IMAD.MOV.U32 R54, RZ, RZ, R82 ;  /* 0x000000ffff367224 */ /* 0x000fe200078e0052 */
[----:B------:R-:W-:Y:S01]  /*c430*/  MOV R81, R149 ;  /* 0x0000009500517202 */ /* 0x000fe20000000f00 */
[----:B------:R-:W-:Y:S02]  /*c440*/  IMAD.MOV.U32 R55, RZ, RZ, R83 ;  /* 0x000000ffff377224 */ /* 0x000fe400078e0053 */
[----:B------:R-:W-:Y:S01]  /*c450*/  IMAD.MOV.U32 R80, RZ, RZ, R148 ;  /* 0x000000ffff507224 */ /* 0x000fe200078e0094 */
[----:B------:R-:W-:Y:S01]  /*c460*/  MOV R42, R86 ;  /* 0x00000056002a7202 */ /* 0x000fe20000000f00 */
        /* <DEDUP_REMOVED lines=8> */
[----:B------:R-:W2:Y:S01]  /*c4f0*/  LDL.LU.64 R136, [R1+0xc0] ;  /* 0x0000c00001887983 */ /* 0x000ea20000300a00 */
[----:B------:R-:W-:Y:S01]  /*c500*/  IMAD.MOV.U32 R84, RZ, RZ, R112 ;  /* 0x000000ffff547224 */ /* 0x000fe200078e0070 */
[----:B------:R-:W-:Y:S01]  /*c510*/  MOV R87, R115 ;  /* 0x0000007300577202 */ /* 0x000fe20000000f00 */
[----:B------:R-:W-:-:S02]  /*c520*/  IMAD.MOV.U32 R85, RZ, RZ, R113 ;  /* 0x000000ffff557224 */ /* 0x000fc400078e0071 */
[----:B------:R-:W-:Y:S01]  /*c530*/  IMAD.MOV.U32 R151, RZ, RZ, R139 ;  /* 0x000000ffff977224 */ /* 0x000fe200078e008b */
[----:B------:R-:W-:Y:S01]  /*c540*/  MOV R115, R143 ;  /* 0x0000008f00737202 */ /* 0x000fe20000000f00 */
[----:B------:R-:W-:Y:S01]  /*c550*/  IMAD.MOV.U32 R86, RZ, RZ, R114 ;  /* 0x000000ffff567224 */ /* 0x000fe200078e0072 */
[----:B------:R-:W2:Y:S01]  /*c560*/  LDL.LU.64 R138, [R1+0xc8] ;  /* 0x0000c800018a7983 */ /* 0x000ea20000300a00 */
[----:B------:R-:W-:Y:S02]  /*c570*/  IMAD.MOV.U32 R112, RZ, RZ, R140 ;  /* 0x000000ffff707224 */ /* 0x000fe400078e008c */
[----:B------:R-:W-:Y:S02]  /*c580*/  IMAD.MOV.U32 R113, RZ, RZ, R141 ;  /* 0x000000ffff717224 */ /* 0x000fe400078e008d */
[----:B------:R-:W-:Y:S01]  /*c590*/  IMAD.MOV.U32 R114, RZ, RZ, R142 ;  /* 0x000000ffff727224 */ /* 0x000fe200078e008e */
[----:B------:R-:W2:Y:S04]  /*c5a0*/  LDL.LU.64 R140, [R1+0xd0] ;  /* 0x0000d000018c7983 */ /* 0x000ea80000300a00 */
[----:B------:R-:W2:Y:S01]  /*c5b0*/  LDL.LU.64 R142, [R1+0xd8] ;  /* 0x0000d800018e7983 */ /* 0x000ea20000300a00 */
[----:B------:R-:W-:Y:S01]  /*c5c0*/  UMOV UR40, UR52 ;  /* 0x0000003400287c82 */ /* 0x000fe20008000000 */
[----:B------:R-:W-:Y:S01]  /*c5d0*/  UMOV UR41, UR53 ;  /* 0x0000003500297c82 */ /* 0x000fe20008000000 */
[----:B------:R-:W-:-:S02]  /*c5e0*/  WARPGROUP.DEPBAR.LE gsb0, 0x0 ;  /* 0x00008000000079c5 */ /* 0x000fc40000010000 */
        /* <DEDUP_REMOVED lines=8> */
[----:B------:R-:W-:Y:S01]  /*c670*/  IMAD.MOV.U32 R50, RZ, RZ, R118 ;  /* 0x000000ffff327224 */ /* 0x000fe200078e0076 */
[----:B------:R-:W3:Y:S01]  /*c680*/  LDL.LU.64 R104, [R1+0x140] ;  /* 0x0001400001687983 */ /* 0x000ee20000300a00 */
[----:B------:R-:W-:-:S02]  /*c690*/  IMAD.MOV.U32 R51, RZ, RZ, R119 ;  /* 0x000000ffff337224 */ /* 0x000fc400078e0077 */
[----:B------:R-:W-:Y:S02]  /*c6a0*/  IMAD.MOV.U32 R117, RZ, RZ, R145 ;  /* 0x000000ffff757224 */ /* 0x000fe400078e0091 */
[----:B------:R-:W-:Y:S02]  /*c6b0*/  IMAD.MOV.U32 R182, RZ, RZ, R106 ;  /* 0x000000ffffb67224 */ /* 0x000fe400078e006a */
[----:B------:R-:W-:Y:S02]  /*c6c0*/  IMAD.MOV.U32 R183, RZ, RZ, R107 ;  /* 0x000000ffffb77224 */ /* 0x000fe400078e006b */
[----:B------:R-:W-:Y:S01]  /*c6d0*/  IMAD.MOV.U32 R118, RZ, RZ, R146 ;  /* 0x000000ffff767224 */ /* 0x000fe200078e0092 */
[----:B------:R-:W3:Y:S01]  /*c6e0*/  LDL.LU.64 R106, [R1+0x148] ;  /* 0x00014800016a7983 */ /* 0x000ee20000300a00 */
[----:B------:R-:W-:Y:S02]  /*c6f0*/  IMAD.MOV.U32 R119, RZ, RZ, R147 ;  /* 0x000000ffff777224 */ /* 0x000fe400078e0093 */
[----:B------:R-:W-:-:S02]  /*c700*/  IMAD.MOV.U32 R145, RZ, RZ, R109 ;  /* 0x000000ffff917224 */ /* 0x000fc400078e006d */
[----:B------:R-:W-:Y:S01]  /*c710*/  IMAD.MOV.U32 R146, RZ, RZ, R110 ;  /* 0x000000ffff927224 */ /* 0x000fe200078e006e */
[----:B------:R-:W3:Y:S01]  /*c720*/  LDL.LU.64 R108, [R1+0x150] ;  /* 0x00015000016c7983 */ /* 0x000ee20000300a00 */
[----:B------:R-:W-:-:S03]  /*c730*/  IMAD.MOV.U32 R147, RZ, RZ, R111 ;  /* 0x000000ffff937224 */ /* 0x000fc600078e006f */
[----:B------:R-:W3:Y:S01]  /*c740*/  LDL.LU.64 R110, [R1+0x158] ;  /* 0x00015800016e7983 */ /* 0x000ee20000300a00 */
        /* <DEDUP_REMOVED lines=27> */
[----:B------:R0:W-:Y:S01]  /*c900*/  STL.64 [R1+0x40], R172 ;  /* 0x000040ac01007387 */ /* 0x0001e20000100a00 */
[----:B------:R-:W-:Y:S02]  /*c910*/  WARPGROUP.DEPBAR.LE gsb0, 0x0 ;  /* 0x00008000000079c5 */ /* 0x000fe40000010000 */
[----:B---3--:R-:W-:-:S06]  /*c920*/  WARPGROUP.ARRIVE ;  /* 0x00000000000079c5 */ /* 0x008fcc0000000000 */
[----:B------:R-:W-:Y:S01]  /*c930*/  HGMMA.64x16x16.F32 R104, gdesc[UR12], R104, gsb0 ;  /* 0x002000000c6879f0 */ /* 0x000fe20008000868 */
[----:B------:R1:W-:Y:S04]  /*c940*/  STL.64 [R1+0x48], R174 ;  /* 0x000048ae01007387 */ /* 0x0003e80000100a00 */
[----:B------:R2:W-:Y:S04]  /*c950*/  STL.64 [R1+0x50], R176 ;  /* 0x000050b001007387 */ /* 0x0005e80000100a00 */
[----:B------:R3:W-:Y:S01]  /*c960*/  STL.64 [R1+0x58], R178 ;  /* 0x000058b201007387 */ /* 0x0007e20000100a00 */
[----:B------:R-:W-:-:S03]  /*c970*/  IMAD.MOV.U32 R44, RZ, RZ, R208 ;  /* 0x000000ffff2c7224 */ /* 0x000fc600078e00d0 */
[----:B------:R4:W-:Y:S01]  /*c980*/  STL.64 [R1+0xc0], R136 ;  /* 0x0000c08801007387 */ /* 0x0009e20000100a00 */
[----:B------:R-:W-:-:S03]  /*c990*/  IMAD.MOV.U32 R45, RZ, RZ, R209 ;  /* 0x000000ffff2d7224 */ /* 0x000fc600078e00d1 */
[----:B------:R4:W-:Y:S01]  /*c9a0*/  STL.64 [R1+0xc8], R138 ;  /* 0x0000c88a01007387 */ /* 0x0009e20000100a00 */
[----:B------:R-:W-:-:S03]  /*c9b0*/  IMAD.MOV.U32 R46, RZ, RZ, R210 ;  /* 0x000000ffff2e7224 */ /* 0x000fc600078e00d2 */
[----:B------:R4:W-:Y:S01]  /*c9c0*/  STL.64 [R1+0xd0], R140 ;  /* 0x0000d08c01007387 */ /* 0x0009e20000100a00 */
[----:B------:R-:W-:Y:S01]  /*c9d0*/  IMAD.MOV.U32 R47, RZ, RZ, R211 ;  /* 0x000000ffff2f7224 */ /* 0x000fe200078e00d3 */
[----:B------:R-:W-:Y:S02]  /*c9e0*/  MOV R76, R212 ;  /* 0x000000d4004c7202 */ /* 0x000fe40000000f00 */
[----:B------:R-:W-:Y:S01]  /*c9f0*/  STL.64 [R1+0xd8], R142 ;  /* 0x0000d88e01007387 */ /* 0x000fe20000100a00 */
[----:B------:R-:W-:-:S03]  /*ca00*/  IMAD.MOV.U32 R77, RZ, RZ, R213 ;  /* 0x000000ffff4d7224 */ /* 0x000fc600078e00d5 */
[----:B------:R-:W4:Y:S04]  /*ca10*/  LDL.LU.64 R208, [R1+0x1c0] ;  /* 0x0001c00001d07983 */ /* 0x000f280000300a00 */
[----:B------:R-:W4:Y:S04]  /*ca20*/  LDL.LU.64 R210, [R1+0x1c8] ;  /* 0x0001c80001d27983 */ /* 0x000f280000300a00 */
[----:B------:R-:W4:Y:S01]  /*ca30*/  LDL.LU.64 R212, [R1+0x1d0] ;  /* 0x0001d00001d47983 */ /* 0x000f220000300a00 */
[----:B------:R-:W-:Y:S02]  /*ca40*/  IMAD.MOV.U32 R78, RZ, RZ, R214 ;  /* 0x000000ffff4e7224 */ /* 0x000fe400078e00d6 */
[----:B------:R-:W-:Y:S01]  /*ca50*/  IMAD.MOV.U32 R79, RZ, RZ, R215 ;  /* 0x000000ffff4f7224 */ /* 0x000fe200078e00d7 */
[----:B------:R-:W-:-:S02]  /*ca60*/  WARPGROUP.DEPBAR.LE gsb0, 0x0 ;  /* 0x00008000000079c5 */ /* 0x000fc40000010000 */
[----:B------:R4:W-:Y:S04]  /*ca70*/  STL.64 [R1+0x140], R104 ;  /* 0x0001406801007387 */ /* 0x0009e80000100a00 */
[----:B------:R4:W-:Y:S04]  /*ca80*/  STL.64 [R1+0x148], R106 ;  /* 0x0001486a01007387 */ /* 0x0009e80000100a00 */
[----:B------:R4:W-:Y:S04]  /*ca90*/  STL.64 [R1+0x150], R108 ;  /* 0x0001506c01007387 */ /* 0x0009e80000100a00 */
[----:B------:R4:W-:Y:S04]  /*caa0*/  STL.64 [R1+0x158], R110 ;  /* 0x0001586e01007387 */ /* 0x0009e80000100a00 */
[----:B------:R-:W4:Y:S04]  /*cab0*/  LDL.LU.64 R214, [R1+0x1d8] ;  /* 0x0001d80001d67983 */ /* 0x000f280000300a00 */
[----:B------:R-:W4:Y:S04]  /*cac0*/  LDL.LU R200, [R1+0x220] ;  /* 0x0002200001c87983 */ /* 0x000f280000300800 */
[----:B------:R-:W4:Y:S04]  /*cad0*/  LDL.LU R201, [R1+0x224] ;  /* 0x0002240001c97983 */ /* 0x000f280000300800 */
[----:B------:R-:W4:Y:S04]  /*cae0*/  LDL.LU R202, [R1+0x228] ;  /* 0x0002280001ca7983 */ /* 0x000f280000300800 */
[----:B------:R-:W4:Y:S04]  /*caf0*/  LDL.LU R203, [R1+0x22c] ;  /* 0x00022c0001cb7983 */ /* 0x000f280000300800 */
[----:B------:R-:W4:Y:S04]  /*cb00*/  LDL.LU R204, [R1+0x230] ;  /* 0x0002300001cc7983 */ /* 0x000f280000300800 */
[----:B------:R-:W4:Y:S04]  /*cb10*/  LDL.LU R205, [R1+0x234] ;  /* 0x0002340001cd7983 */ /* 0x000f280000300800 */
[----:B------:R-:W4:Y:S04]  /*cb20*/  LDL.LU R206, [R1+0x238] ;  /* 0x0002380001ce7983 */ /* 0x000f280000300800 */
[----:B------:R-:W4:Y:S04]  /*cb30*/  LDL.LU R207, [R1+0x23c] ;  /* 0x00023c0001cf7983 */ /* 0x000f280000300800 */
[----:B0-----:R-:W4:Y:S04]  /*cb40*/  LDL.LU.64 R172, [R1+0x1a0] ;  /* 0x0001a00001ac7983 */ /* 0x001f280000300a00 */
[----:B-1----:R-:W4:Y:S04]  /*cb50*/  LDL.LU.64 R174, [R1+0x1a8] ;  /* 0x0001a80001ae7983 */ /* 0x002f280000300a00 */
[----:B--2---:R-:W2:Y:S04]  /*cb60*/  LDL.LU.64 R176, [R1+0x1b0] ;  /* 0x0001b00001b07983 */ /* 0x004ea80000300a00 */
[----:B---3--:R-:W2:Y:S04]  /*cb70*/  LDL.LU.64 R178, [R1+0x1b8] ;  /* 0x0001b80001b27983 */ /* 0x008ea80000300a00 */
[----:B----4-:R-:W3:Y:S04]  /*cb80*/  LDL.LU R136, [R1+0x120] ;  /* 0x0001200001887983 */ /* 0x010ee80000300800 */
[----:B------:R-:W3:Y:S04]  /*cb90*/  LDL.LU R137, [R1+0x124] ;  /* 0x0001240001897983 */ /* 0x000ee80000300800 */
[----:B------:R-:W3:Y:S04]  /*cba0*/  LDL.LU R138, [R1+0x128] ;  /* 0x00012800018a7983 */ /* 0x000ee80000300800 */
[----:B------:R-:W3:Y:S04]  /*cbb0*/  LDL.LU R139, [R1+0x12c] ;  /* 0x00012c00018b7983 */ /* 0x000ee80000300800 */
[----:B------:R-:W3:Y:S04]  /*cbc0*/  LDL.LU R140, [R1+0x130] ;  /* 0x00013000018c7983 */ /* 0x000ee80000300800 */
[----:B------:R-:W4:Y:S04]  /*cbd0*/  LDL.LU.64 R104, [R1+0xa0] ;  /* 0x0000a00001687983 */ /* 0x000f280000300a00 */
[----:B------:R-:W4:Y:S04]  /*cbe0*/  LDL.LU.64 R106, [R1+0xa8] ;  /* 0x0000a800016a7983 */ /* 0x000f280000300a00 */
[----:B------:R-:W4:Y:S04]  /*cbf0*/  LDL.LU.64 R108, [R1+0xb0] ;  /* 0x0000b000016c7983 */ /* 0x000f280000300a00 */
[----:B------:R-:W4:Y:S01]  /*cc00*/  LDL.LU.64 R110, [R1+0xb8] ;  /* 0x0000b800016e7983 */ /* 0x000f220000300a00 */
        /* <DEDUP_REMOVED lines=12> */
[----:B------:R-:W-:Y:S01]  /*ccd0*/  IMAD.MOV.U32 R141, RZ, RZ, R235 ;  /* 0x000000ffff8d7224 */ /* 0x000fe200078e00eb */
[----:B------:R-:W-:Y:S01]  /*cce0*/  MOV R142, R234 ;  /* 0x000000ea008e7202 */ /* 0x000fe20000000f00 */
[----:B------:R-:W-:Y:S01]  /*ccf0*/  IMAD.MOV.U32 R143, RZ, RZ, R233 ;  /* 0x000000ffff8f7224 */ /* 0x000fe200078e00e9 */
[----:B------:R-:W-:Y:S01]  /*cd00*/  UIADD3 UR18, UR5, 0x102, URZ ;  /* 0x0000010205127890 */ /* 0x000fe2000fffe03f */
[----:B------:R-:W-:Y:S01]  /*cd10*/  UMOV UR16, UR12 ;  /* 0x0000000c00107c82 */ /* 0x000fe20008000000 */
[----:B------:R-:W-:Y:S01]  /*cd20*/  UMOV UR17, UR13 ;  /* 0x0000000d00117c82 */ /* 0x000fe20008000000 */
[----:B------:R-:W-:Y:S01]  /*cd30*/  UMOV UR19, 0x40000040 ;  /* 0x4000004000137882 */ /* 0x000fe20000000000 */
[----:B------:R-:W-:-:S06]  /*cd40*/  WARPGROUP.ARRIVE ;  /* 0x00000000000079c5 */ /* 0x000fcc0000000000 */
[----:B------:R-:W-:Y:S03]  /*cd50*/  HGMMA.64x16x16.F32 R208, gdesc[UR52], R208, gsb0 ;  /* 0x0020000034d079f0 */ /* 0x000fe600080008d0 */
[----:B------:R-:W-:Y:S02]  /*cd60*/  WARPGROUP.DEPBAR.LE gsb0, 0x0 ;  /* 0x00008000000079c5 */ /* 0x000fe40000010000 */
[----:B------:R-:W-:-:S06]  /*cd70*/  WARPGROUP.ARRIVE ;  /* 0x00000000000079c5 */ /* 0x000fcc0000000000 */
[----:B------:R-:W-:Y:S03]  /*cd80*/  HGMMA.64x16x16.F32 R200, gdesc[UR12], R200, gsb0 ;  /* 0x002000000cc879f0 */ /* 0x000fe600080008c8 */
[----:B------:R-:W-:Y:S02]  /*cd90*/  WARPGROUP.DEPBAR.LE gsb0, 0x0 ;  /* 0x00008000000079c5 */ /* 0x000fe40000010000 */
[----:B--2---:R-:W-:-:S06]  /*cda0*/  WARPGROUP.ARRIVE ;  /* 0x00000000000079c5 */ /* 0x004fcc0000000000 */
[----:B------:R-:W-:Y:S03]  /*cdb0*/  HGMMA.64x16x16.F32 R172, gdesc[UR8], R172, gsb0 ;  /* 0x0020000008ac79f0 */ /* 0x000fe600080008ac */
[----:B------:R-:W-:Y:S02]  /*cdc0*/  WARPGROUP.DEPBAR.LE gsb0, 0x0 ;  /* 0x00008000000079c5 */ /* 0x000fe40000010000 */
[----:B---3--:R-:W-:-:S06]  /*cdd0*/  WARPGROUP.ARRIVE ;  /* 0x00000000000079c5 */ /* 0x008fcc0000000000 */
[----:B------:R-:W-:Y:S01]  /*cde0*/  HGMMA.64x16x16.F32 R136, gdesc[UR16], R136, gsb0 ;  /* 0x00200000108879f0 */ /* 0x000fe20008000888 */
[----:B------:R-:W-:Y:S01]  /*cdf0*/  UIADD3 UR22, UR5, 0x182, URZ ;  /* 0x0000018205167890 */ /* 0x000fe2000fffe03f */
[----:B------:R-:W-:Y:S01]  /*ce00*/  UMOV UR20, UR12 ;  /* 0x0000000c00147c82 */ /* 0x000fe20008000000 */
[----:B------:R-:W-:Y:S01]  /*ce10*/  UMOV UR21, UR13 ;  /* 0x0000000d00157c82 */ /* 0x000fe20008000000 */
[----:B------:R-:W-:Y:S01]  /*ce20*/  UMOV UR23, 0x40000040 ;  /* 0x4000004000177882 */ /* 0x000fe20000000000 */
[----:B------:R-:W-:Y:S02]  /*ce30*/  WARPGROUP.DEPBAR.LE gsb0, 0x0 ;  /* 0x00008000000079c5 */ /* 0x000fe40000010000 */
[----:B----4-:R-:W-:-:S06]  /*ce40*/  WARPGROUP.ARRIVE ;  /* 0x00000000000079c5 */ /* 0x010fcc0000000000 */
[----:B------:R-:W-:Y:S01]  /*ce50*/  HGMMA.64x16x16.F32 R104, gdesc[UR20], R104, gsb0 ;  /* 0x00200000146879f0 */ /* 0x000fe20008000868 */
[----:B------:R0:W-:Y:S04]  /*ce60*/  STL.64 [R1+0x1c0], R208 ;  /* 0x0001c0d001007387 */ /* 0x0001e80000100a00 */
[----:B------:R1:W-:Y:S04]  /*ce70*/  STL.64 [R1+0x1c8], R210 ;  /* 0x0001c8d201007387 */ /* 0x0003e80000100a00 */
        /* <DEDUP_REMOVED lines=8> */
[----:B---3--:R-:W-:Y:S02]  /*cf00*/  IMAD.MOV.U32 R214, RZ, RZ, R4 ;  /* 0x000000ffffd67224 */ /* 0x008fe400078e0004 */
[----:B------:R-:W-:Y:S01]  /*cf10*/  IMAD.MOV.U32 R215, RZ, RZ, R3 ;  /* 0x000000ffffd77224 */ /* 0x000fe200078e0003 */
[----:B------:R-:W-:Y:S01]  /*cf20*/  UIADD3 UR26, UR5, 0x202, URZ ;  /* 0x00000202051a7890 */ /* 0x000fe2000fffe03f */
[----:B------:R-:W-:Y:S01]  /*cf30*/  UMOV UR24, UR12 ;  /* 0x0000000c00187c82 */ /* 0x000fe20008000000 */
[----:B------:R-:W-:Y:S01]  /*cf40*/  UMOV UR25, UR13 ;  /* 0x0000000d00197c82 */ /* 0x000fe20008000000 */
[----:B------:R-:W-:Y:S01]  /*cf50*/  UMOV UR27, 0x40000040 ;  /* 0x40000040001b7882 */ /* 0x000fe20000000000 */
[----:B------:R-:W-:-:S02]  /*cf60*/  WARPGROUP.DEPBAR.LE gsb0, 0x0 ;  /* 0x00008000000079c5 */ /* 0x000fc40000010000 */
[----:B------:R-:W-:-:S06]  /*cf70*/  WARPGROUP.ARRIVE ;  /* 0x00000000000079c5 */ /* 0x000fcc0000000000 */
[----:B------:R-:W-:Y:S01]  /*cf80*/  HGMMA.64x16x16.F32 R208, gdesc[UR24], R208, gsb0 ;  /* 0x0020000018d079f0 */ /* 0x000fe200080008d0 */
[----:B------:R-:W-:Y:S04]  /*cf90*/  STL.64 [R1+0x220], R200 ;  /* 0x000220c801007387 */ /* 0x000fe80000100a00 */
[----:B------:R-:W-:Y:S04]  /*cfa0*/  STL.64 [R1+0x228], R202 ;  /* 0x000228ca01007387 */ /* 0x000fe80000100a00 */
[----:B------:R-:W-:Y:S04]  /*cfb0*/  STL.64 [R1+0x230], R204 ;  /* 0x000230cc01007387 */ /* 0x000fe80000100a00 */
[----:B------:R0:W-:Y:S01]  /*cfc0*/  STL.64 [R1+0x238], R206 ;  /* 0x000238ce01007387 */ /* 0x0001e20000100a00 */
[----:B------:R-:W-:Y:S01]  /*cfd0*/  IMAD.MOV.U32 R234, RZ, RZ, R178 ;  /* 0x000000ffffea7224 */ /* 0x000fe200078e00b2 */
[----:B------:R-:W-:Y:S01]  /*cfe0*/  MOV R235, R177 ;  /* 0x000000b100eb7202 */ /* 0x000fe20000000f00 */
[----:B------:R-:W-:Y:S01]  /*cff0*/  IMAD.MOV.U32 R233, RZ, RZ, R179 ;  /* 0x000000ffffe97224 */ /* 0x000fe200078e00b3 */
[----:B0-----:R-:W2:Y:S04]  /*d000*/  LDL.LU.64 R206, [R1+0x768] ;  /* 0x0007680001ce7983 */ /* 0x001ea80000300a00 */
[----:B------:R-:W2:Y:S04]  /*d010*/  LDL.LU.64 R204, [R1+0x760] ;  /* 0x0007600001cc7983 */ /* 0x000ea80000300a00 */
[----:B------:R-:W2:Y:S04]  /*d020*/  LDL.LU.64 R202, [R1+0x758] ;  /* 0x0007580001ca7983 */ /* 0x000ea80000300a00 */
[----:B------:R-:W2:Y:S04]  /*d030*/  LDL.LU.64 R200, [R1+0x750] ;  /* 0x0007500001c87983 */ /* 0x000ea80000300a00 */
[----:B------:R-:W-:Y:S04]  /*d040*/  STL.64 [R1+0x1a0], R172 ;  /* 0x0001a0ac01007387 */ /* 0x000fe80000100a00 */
[----:B------:R-:W-:Y:S04]  /*d050*/  STL.64 [R1+0x1a8], R174 ;  /* 0x0001a8ae01007387 */ /* 0x000fe80000100a00 */
[----:B------:R0:W-:Y:S04]  /*d060*/  STL [R1+0x1b0], R176 ;  /* 0x0001b0b001007387 */ /* 0x0001e80000100800 */
[----:B------:R-:W3:Y:S04]  /*d070*/  LDL.LU.64 R178, [R1+0x748] ;  /* 0x0007480001b27983 */ /* 0x000ee80000300a00 */
[----:B0-----:R-:W3:Y:S04]  /*d080*/  LDL.LU.64 R176, [R1+0x740] ;  /* 0x0007400001b07983 */ /* 0x001ee80000300a00 */
[----:B------:R-:W4:Y:S04]  /*d090*/  LDL.LU.64 R174, [R1+0x738] ;  /* 0x0007380001ae7983 */ /* 0x000f280000300a00 */
[----:B------:R-:W4:Y:S04]  /*d0a0*/  LDL.LU.64 R172, [R1+0x730] ;  /* 0x0007300001ac7983 */ /* 0x000f280000300a00 */
[----:B------:R-:W-:Y:S04]  /*d0b0*/  STL.64 [R1+0x120], R136 ;  /* 0x0001208801007387 */ /* 0x000fe80000100a00 */
[----:B------:R-:W-:Y:S04]  /*d0c0*/  STL.64 [R1+0x128], R138 ;  /* 0x0001288a01007387 */ /* 0x000fe80000100a00 */
[----:B------:R-:W-:Y:S04]  /*d0d0*/  STL.64 [R1+0x130], R140 ;  /* 0x0001308c01007387 */ /* 0x000fe80000100a00 */
[----:B------:R0:W-:Y:S01]  /*d0e0*/  STL.64 [R1+0x138], R142 ;  /* 0x0001388e01007387 */ /* 0x0001e20000100a00 */
[----:B------:R-:W-:Y:S01]  /*d0f0*/  IMAD.MOV.U32 R4, RZ, RZ, R110 ;  /* 0x000000ffff047224 */ /* 0x000fe200078e006e */
[----:B------:R-:W-:Y:S01]  /*d100*/  MOV R3, R111 ;  /* 0x0000006f00037202 */ /* 0x000fe20000000f00 */
[----:B------:R-:W-:Y:S01]  /*d110*/  IMAD.MOV.U32 R20, RZ, RZ, R108 ;  /* 0x000000ffff147224 */ /* 0x000fe200078e006c */
[----:B------:R-:W-:Y:S01]  /*d120*/  MOV R22, R106 ;  /* 0x0000006a00167202 */ /* 0x000fe20000000f00 */
[----:B------:R-:W-:-:S02]  /*d130*/  IMAD.MOV.U32 R19, RZ, RZ, R109 ;  /* 0x000000ffff137224 */ /* 0x000fc400078e006d */
[----:B------:R-:W-:Y:S01]  /*d140*/  IMAD.MOV.U32 R21, RZ, RZ, R107 ;  /* 0x000000ffff157224 */ /* 0x000fe200078e006b */
[----:B0-----:R-:W2:Y:S04]  /*d150*/  LDL.LU.64 R142, [R1+0x728] ;  /* 0x00072800018e7983 */ /* 0x001ea80000300a00 */
[----:B------:R-:W2:Y:S04]  /*d160*/  LDL.LU.64 R140, [R1+0x720] ;  /* 0x00072000018c7983 */ /* 0x000ea80000300a00 */
[----:B------:R-:W2:Y:S01]  /*d170*/  LDL.LU.64 R138, [R1+0x718] ;  /* 0x00071800018a7983 */ /* 0x000ea20000300a00 */
[----:B------:R-:W-:-:S03]  /*d180*/  IMAD.MOV.U32 R232, RZ, RZ, R104 ;  /* 0x000000ffffe87224 */ /* 0x000fc600078e0068 */
[----:B------:R-:W2:Y:S01]  /*d190*/  LDL.LU.64 R136, [R1+0x710] ;  /* 0x0007100001887983 */ /* 0x000ea20000300a00 */
[----:B------:R-:W-:-:S03]  /*d1a0*/  IMAD.MOV.U32 R23, RZ, RZ, R105 ;  /* 0x000000ffff177224 */ /* 0x000fc600078e0069 */
[----:B------:R-:W4:Y:S01]  /*d1b0*/  LDL.LU.64 R110, [R1+0x708] ;  /* 0x00070800016e7983 */ /* 0x000f220000300a00 */
[----:B------:R-:W-:-:S03]  /*d1c0*/  WARPGROUP.DEPBAR.LE gsb0, 0x0 ;  /* 0x00008000000079c5 */ /* 0x000fc60000010000 */
        /* <DEDUP_REMOVED lines=11> */
[----:B------:R-:W-:Y:S01]  /*d280*/  UIADD3 UR30, UR5, 0x282, URZ ;  /* 0x00000282051e7890 */ /* 0x000fe2000fffe03f */
[----:B------:R-:W-:Y:S01]  /*d290*/  UMOV UR28, UR12 ;  /* 0x0000000c001c7c82 */ /* 0x000fe20008000000 */
[----:B------:R-:W-:Y:S01]  /*d2a0*/  UMOV UR29, UR13 ;  /* 0x0000000d001d7c82 */ /* 0x000fe20008000000 */
[----:B------:R-:W-:Y:S01]  /*d2b0*/  UMOV UR31, 0x40000040 ;  /* 0x40000040001f7882 */ /* 0x000fe20000000000 */
        /* <DEDUP_REMOVED lines=9> */
[----:B------:R-:W3:Y:S01]  /*d350*/  LDL.LU R180, [R1+0x6cc] ;  /* 0x0006cc0001b47983 */ /* 0x000ee20000300800 */
[----:B------:R-:W-:Y:S02]  /*d360*/  IMAD.MOV.U32 R209, RZ, RZ, R181 ;  /* 0x000000ffffd17224 */ /* 0x000fe400078e00b5 */
[----:B------:R-:W-:Y:S01]  /*d370*/  IMAD.MOV.U32 R211, RZ, RZ, R183 ;  /* 0x000000ffffd37224 */ /* 0x000fe200078e00b7 */
[----:B------:R-:W3:Y:S04]  /*d380*/  LDL.LU R181, [R1+0x6c8] ;  /* 0x0006c80001b57983 */ /* 0x000ee80000300800 */
[----:B------:R-:W3:Y:S04]  /*d390*/  LDL.LU R182, [R1+0x6c4] ;  /* 0x0006c40001b67983 */ /* 0x000ee80000300800 */
[----:B------:R-:W3:Y:S01]  /*d3a0*/  LDL.LU R183, [R1+0x6c0] ;  /* 0x0006c00001b77983 */ /* 0x000ee20000300800 */
[----:B------:R-:W-:Y:S01]  /*d3b0*/  UIADD3 UR34, UR5, 0x302, URZ ;  /* 0x0000030205227890 */ /* 0x000fe2000fffe03f */
[----:B------:R-:W-:Y:S01]  /*d3c0*/  UMOV UR32, UR12 ;  /* 0x0000000c00207c82 */ /* 0x000fe20008000000 */
[----:B------:R-:W-:Y:S01]  /*d3d0*/  UMOV UR33, UR13 ;  /* 0x0000000d00217c82 */ /* 0x000fe20008000000 */
[----:B------:R-:W-:Y:S01]  /*d3e0*/  UMOV UR35, 0x40000040 ;  /* 0x4000004000237882 */ /* 0x000fe20000000000 */
[----:B------:R-:W-:Y:S01]  /*d3f0*/  MOV R212, R144 ;  /* 0x0000009000d47202 */ /* 0x000fe20000000f00 */
[----:B------:R-:W-:Y:S01]  /*d400*/  IMAD.MOV.U32 R213, RZ, RZ, R145 ;  /* 0x000000ffffd57224 */ /* 0x000fe200078e0091 */
[----:B------:R-:W2:Y:S01]  /*d410*/  LDL.LU R144, [R1+0x6bc] ;  /* 0x0006bc0001907983 */ /* 0x000ea20000300800 */
[----:B------:R-:W-:-:S02]  /*d420*/  IMAD.MOV.U32 R214, RZ, RZ, R146 ;  /* 0x000000ffffd67224 */ /* 0x000fc400078e0092 */
        /* <DEDUP_REMOVED lines=12> */
[----:B-1----:R-:W-:Y:S01]  /*d4f0*/  IMAD.MOV.U32 R176, RZ, RZ, R148 ;  /* 0x000000ffffb07224 */ /* 0x002fe200078e0094 */
[----:B------:R-:W-:Y:S01]  /*d500*/  MOV R177, R149 ;  /* 0x0000009500b17202 */ /* 0x000fe20000000f00 */
        /* <DEDUP_REMOVED lines=113> */
[----:B------:R-:W-:Y:S01]  /*dc20*/  MOV R52, R76 ;  /* 0x0000004c00347202 */ /* 0x000fe20000000f00 */
[----:B------:R-:W-:-:S02]  /*dc30*/  IMAD.MOV.U32 R53, RZ, RZ, R77 ;  /* 0x000000ffff357224 */ /* 0x000fc400078e004d */
[----:B------:R-:W3:Y:S01]  /*dc40*/  LDL.LU R76, [R1+0x61c] ;  /* 0x00061c00014c7983 */ /* 0x000ee20000300800 */
[----:B------:R-:W-:Y:S02]  /*dc50*/  IMAD.MOV.U32 R54, RZ, RZ, R78 ;  /* 0x000000ffff367224 */ /* 0x000fe400078e004e */
[----:B------:R-:W-:Y:S01]  /*dc60*/  IMAD.MOV.U32 R55, RZ, RZ, R79 ;  /* 0x000000ffff377224 */ /* 0x000fe200078e004f */
[----:B------:R-:W3:Y:S04]  /*dc70*/  LDL.LU R77, [R1+0x618] ;  /* 0x00061800014d7983 */ /* 0x000ee80000300800 */
[----:B------:R-:W3:Y:S04]  /*dc80*/  LDL.LU R78, [R1+0x614] ;  /* 0x00061400014e7983 */ /* 0x000ee80000300800 */
[----:B------:R-:W3:Y:S01]  /*dc90*/  LDL.LU R79, [R1+0x610] ;  /* 0x00061000014f7983 */ /* 0x000ee20000300800 */
[----:B------:R-:W-:Y:S01]  /*dca0*/  UIADD3 UR8, UR4, 0x402, URZ ;  /* 0x0000040204087890 */ /* 0x000fe2000fffe03f */
[----:B------:R-:W-:-:S06]  /*dcb0*/  UMOV UR53, 0x40000040 ;  /* 0x4000004000357882 */ /* 0x000fcc0000000000 */
[----:B------:R-:W-:Y:S01]  /*dcc0*/  UMOV UR52, UR8 ;  /* 0x0000000800347c82 */ /* 0x000fe20008000000 */
[----:B------:R-:W-:Y:S01]  /*dcd0*/  UMOV UR49, UR53 ;  /* 0x0000003500317c82 */ /* 0x000fe20008000000 */
[----:B------:R-:W-:Y:S01]  /*dce0*/  UMOV UR48, UR52 ;  /* 0x0000003400307c82 */ /* 0x000fe20008000000 */
[----:B------:R-:W-:Y:S01]  /*dcf0*/  UMOV UR44, UR52 ;  /* 0x00000034002c7c82 */ /* 0x000fe20008000000 */
[----:B------:R-:W-:Y:S01]  /*dd00*/  UMOV UR45, UR53 ;  /* 0x00000035002d7c82 */ /* 0x000fe20008000000 */
[----:B------:R-:W-:Y:S01]  /*dd10*/  UMOV UR40, UR52 ;  /* 0x0000003400287c82 */ /* 0x000fe20008000000 */
[----:B------:R-:W-:Y:S01]  /*dd20*/  UMOV UR41, UR53 ;  /* 0x0000003500297c82 */ /* 0x000fe20008000000 */
[----:B--2---:R-:W-:-:S06]  /*dd30*/  WARPGROUP.ARRIVE ;  /* 0x00000000000079c5 */ /* 0x004fcc0000000000 */
[----:B------:R-:W-:Y:S03]  /*dd40*/  HGMMA.64x16x16.F32 R40, gdesc[UR52], R40, gsb0 ;  /* 0x00200000342879f0 */ /* 0x000fe60008000828 */
[----:B------:R-:W-:Y:S02]  /*dd50*/  WARPGROUP.DEPBAR.LE gsb0, 0x0 ;  /* 0x00008000000079c5 */ /* 0x000fe40000010000 */
[----:B---3--:R-:W-:-:S06]  /*dd60*/  WARPGROUP.ARRIVE ;  /* 0x00000000000079c5 */ /* 0x008fcc0000000000 */
[----:B------:R-:W-:Y:S01]  /*dd70*/  HGMMA.64x16x16.F32 R72, gdesc[UR48], R72, gsb0 ;  /* 0x00200000304879f0 */ /* 0x000fe20008000848 */
        /* <DEDUP_REMOVED lines=9> */
[----:B0-----:R-:W2:Y:S04]  /*de10*/  LDL.LU.64 R72, [R1] ;  /* 0x0000000001487983 */ /* 0x001ea80000300a00 */
[----:B------:R-:W2:Y:S04]  /*de20*/  LDL.LU.64 R74, [R1+0x8] ;  /* 0x00000800014a7983 */ /* 0x000ea80000300a00 */
[----:B------:R-:W2:Y:S04]  /*de30*/  LDL.LU.64 R76, [R1+0x10] ;  /* 0x00001000014c7983 */ /* 0x000ea80000300a00 */
[----:B------:R-:W2:Y:S01]  /*de40*/  LDL.LU.64 R78, [R1+0x18] ;  /* 0x00001800014e7983 */ /* 0x000ea20000300a00 */
[----:B----4-:R-:W-:-:S06]  /*de50*/  WARPGROUP.ARRIVE ;  /* 0x00000000000079c5 */ /* 0x010fcc0000000000 */
        /* <DEDUP_REMOVED lines=22> */
[----:B------:R-:W-:Y:S01]  /*dfc0*/  IMAD.MOV.U32 R44, RZ, RZ, R6 ;  /* 0x000000ffff2c7224 */ /* 0x000fe200078e0006 */
[----:B--2---:R-:W-:-:S06]  /*dfd0*/  WARPGROUP.ARRIVE ;  /* 0x00000000000079c5 */ /* 0x004fcc0000000000 */
[----:B------:R-:W-:Y:S01]  /*dfe0*/  HGMMA.64x16x16.F32 R72, gdesc[UR24], R72, gsb0 ;  /* 0x00200000184879f0 */ /* 0x000fe20008000848 */
        /* <DEDUP_REMOVED lines=88> */
[----:B------:R-:W-:Y:S04]  /*e570*/  STL.64 [R1+0x90], R44 ;  /* 0x0000902c01007387 */ /* 0x000fe80000100a00 */
[----:B------:R-:W-:Y:S04]  /*e580*/  STL.64 [R1+0x98], R46 ;  /* 0x0000982e01007387 */ /* 0x000fe80000100a00 */
[----:B------:R-:W-:Y:S04]  /*e590*/  STL.64 [R1+0x100], R48 ;  /* 0x0001003001007387 */ /* 0x000fe80000100a00 */
[----:B------:R-:W-:Y:S01]  /*e5a0*/  STL.64 [R1+0x108], R50 ;  /* 0x0001083201007387 */ /* 0x000fe20000100a00 */
[----:B------:R-:W-:-:S02]  /*e5b0*/  WARPGROUP.DEPBAR.LE gsb0, 0x0 ;  /* 0x00008000000079c5 */ /* 0x000fc40000010000 */
[----:B------:R-:W-:-:S06]  /*e5c0*/  WARPGROUP.ARRIVE ;  /* 0x00000000000079c5 */ /* 0x000fcc0000000000 */
        /* <DEDUP_REMOVED lines=20> */
[----:B------:R1:W-:Y:S04]  /*e710*/  STL.64 [R1+0xe8], R210 ;  /* 0x0000e8d201007387 */ /* 0x0003e80000100a00 */
[----:B------:R2:W-:Y:S04]  /*e720*/  STL.64 [R1+0xf0], R212 ;  /* 0x0000f0d401007387 */ /* 0x0005e80000100a00 */
[----:B------:R3:W-:Y:S04]  /*e730*/  STL.64 [R1+0xf8], R214 ;  /* 0x0000f8d601007387 */ /* 0x0007e80000100a00 */
[----:B0-----:R-:W4:Y:S04]  /*e740*/  LDL.LU R208, [R1+0x40] ;  /* 0x0000400001d07983 */ /* 0x001f280000300800 */
[----:B------:R-:W4:Y:S04]  /*e750*/  LDL.LU R209, [R1+0x44] ;  /* 0x0000440001d17983 */ /* 0x000f280000300800 */
[----:B-1----:R-:W4:Y:S04]  /*e760*/  LDL.LU R210, [R1+0x48] ;  /* 0x0000480001d27983 */ /* 0x002f280000300800 */
[----:B------:R-:W4:Y:S04]  /*e770*/  LDL.LU R211, [R1+0x4c] ;  /* 0x00004c0001d37983 */ /* 0x000f280000300800 */
[----:B--2---:R-:W4:Y:S04]  /*e780*/  LDL.LU R212, [R1+0x50] ;  /* 0x0000500001d47983 */ /* 0x004f280000300800 */
[----:B------:R-:W4:Y:S04]  /*e790*/  LDL.LU R213, [R1+0x54] ;  /* 0x0000540001d57983 */ /* 0x000f280000300800 */
[----:B---3--:R-:W4:Y:S04]  /*e7a0*/  LDL.LU R214, [R1+0x58] ;  /* 0x0000580001d67983 */ /* 0x008f280000300800 */
[----:B------:R-:W4:Y:S01]  /*e7b0*/  LDL.LU R215, [R1+0x5c] ;  /* 0x00005c0001d77983 */ /* 0x000f220000300800 */
[----:B------:R-:W-:-:S02]  /*e7c0*/  WARPGROUP.DEPBAR.LE gsb0, 0x0 ;  /* 0x00008000000079c5 */ /* 0x000fc40000010000 */
        /* <DEDUP_REMOVED lines=14> */
[----:B------:R-:W2:Y:S04]  /*e8b0*/  LDL.LU R144, [R1+0x120] ;  /* 0x0001200001907983 */ /* 0x000ea80000300800 */
[----:B------:R-:W2:Y:S01]  /*e8c0*/  LDL.LU R145, [R1+0x124] ;  /* 0x0001240001917983 */ /* 0x000ea20000300800 */
[----:B------:R-:W-:-:S02]  /*e8d0*/  WARPGROUP.DEPBAR.LE gsb0, 0x0 ;  /* 0x00008000000079c5 */ /* 0x000fc40000010000 */
        /* <DEDUP_REMOVED lines=12> */
[----:B----4-:R-:W-:-:S06]  /*e9a0*/  WARPGROUP.ARRIVE ;  /* 0x00000000000079c5 */ /* 0x010fcc0000000000 */
[----:B------:R-:W-:Y:S01]  /*e9b0*/  HGMMA.64x16x16.F32 R208, gdesc[UR20], R208, gsb0 ;  /* 0x0020000014d079f0 */ /* 0x000fe200080008d0 */
[----:B------:R-:W-:Y:S02]  /*e9c0*/  IMAD.MOV.U32 R18, RZ, RZ, R72 ;  /* 0x000000ffff127224 */ /* 0x000fe400078e0048 */
[----:B------:R-:W-:Y:S01]  /*e9d0*/  IMAD.MOV.U32 R17, RZ, RZ, R73 ;  /* 0x000000ffff117224 */ /* 0x000fe200078e0049 */
[----:B------:R-:W-:Y:S01]  /*e9e0*/  MOV R7, R75 ;  /* 0x0000004b00077202 */ /* 0x000fe20000000f00 */
[----:B------:R-:W-:Y:S02]  /*e9f0*/  IMAD.MOV.U32 R16, RZ, RZ, R74 ;  /* 0x000000ffff107224 */ /* 0x000fe400078e004a */
[----:B------:R-:W-:Y:S02]  /*ea00*/  IMAD.MOV.U32 R6, RZ, RZ, R76 ;  /* 0x000000ffff067224 */ /* 0x000fe400078e004c */
[----:B------:R-:W-:Y:S02]  /*ea10*/  IMAD.MOV.U32 R5, RZ, RZ, R77 ;  /* 0x000000ffff057224 */ /* 0x000fe400078e004d */
[----:B------:R-:W-:-:S02]  /*ea20*/  IMAD.MOV.U32 R2, RZ, RZ, R78 ;  /* 0x000000ffff027224 */ /* 0x000fc400078e004e */
[----:B------:R-:W-:Y:S01]  /*ea30*/  IMAD.MOV.U32 R0, RZ, RZ, R79 ;  /* 0x000000ffff007224 */ /* 0x000fe200078e004f */
[----:B------:R-:W-:Y:S02]  /*ea40*/  WARPGROUP.DEPBAR.LE gsb0, 0x0 ;  /* 0x00008000000079c5 */ /* 0x000fe40000010000 */
[----:B------:R0:W-:Y:S04]  /*ea50*/  STL.64 [R1+0x40], R208 ;  /* 0x000040d001007387 */ /* 0x0001e80000100a00 */
[----:B------:R1:W-:Y:S04]  /*ea60*/  STL.64 [R1+0x48], R210 ;  /* 0x000048d201007387 */ /* 0x0003e80000100a00 */
[----:B------:R3:W-:Y:S04]  /*ea70*/  STL.64 [R1+0x50], R212 ;  /* 0x000050d401007387 */ /* 0x0007e80000100a00 */
[----:B------:R4:W-:Y:S04]  /*ea80*/  STL.64 [R1+0x58], R214 ;  /* 0x000058d601007387 */ /* 0x0009e80000100a00 */
[----:B------:R-:W2:Y:S04]  /*ea90*/  LDL.LU R146, [R1+0x128] ;  /* 0x0001280001927983 */ /* 0x000ea80000300800 */
        /* <DEDUP_REMOVED lines=41> */
[----:B------:R-:W2:Y:S01]  /*ed30*/  LDL.LU R116, [R1+0x1b0] ;  /* 0x0001b00001747983 */ /* 0x000ea20000300800 */
[----:B------:R-:W-:Y:S01]  /*ed40*/  UMOV UR16, UR52 ;  /* 0x0000003400107c82 */ /* 0x000fe20008000000 */
[----:B------:R-:W-:Y:S01]  /*ed50*/  UMOV UR17, UR53 ;  /* 0x0000003500117c82 */ /* 0x000fe20008000000 */
[----:B------:R-:W-:Y:S01]  /*ed60*/  UMOV UR8, UR52 ;  /* 0x0000003400087c82 */ /* 0x000fe20008000000 */
[----:B------:R-:W-:Y:S01]  /*ed70*/  UMOV UR9, UR53 ;  /* 0x0000003500097c82 */ /* 0x000fe20008000000 */
[----:B0-----:R-:W2:Y:S04]  /*ed80*/  LDL.LU.64 R208, [R1+0x20] ;  /* 0x0000200001d07983 */ /* 0x001ea80000300a00 */
[----:B-1----:R-:W2:Y:S04]  /*ed90*/  LDL.LU.64 R210, [R1+0x28] ;  /* 0x0000280001d27983 */ /* 0x002ea80000300a00 */
[----:B---3--:R-:W3:Y:S04]  /*eda0*/  LDL.LU.64 R212, [R1+0x30] ;  /* 0x0000300001d47983 */ /* 0x008ee80000300a00 */
[----:B----4-:R-:W3:Y:S01]  /*edb0*/  LDL.LU.64 R214, [R1+0x38] ;  /* 0x0000380001d67983 */ /* 0x010ee20000300a00 */
[----:B------:R-:W-:Y:S01]  /*edc0*/  UMOV UR12, UR52 ;  /* 0x00000034000c7c82 */ /* 0x000fe20008000000 */
[----:B------:R-:W-:Y:S01]  /*edd0*/  UMOV UR13, UR53 ;  /* 0x00000035000d7c82 */ /* 0x000fe20008000000 */
[----:B------:R-:W-:Y:S01]  /*ede0*/  UIADD3 UR20, UR4, 0x4, URZ ;  /* 0x0000000404147890 */ /* 0x000fe2000fffe03f */
        /* <DEDUP_REMOVED lines=10> */
[----:B------:R-:W-:Y:S01]  /*ee90*/  UMOV UR9, 0x40000040 ;  /* 0x4000004000097882 */ /* 0x000fe20000000000 */
[----:B------:R-:W-:-:S04]  /*eea0*/  UMOV UR11, 0x40000040 ;  /* 0x40000040000b7882 */ /* 0x000fc80000000000 */
[----:B------:R-:W-:Y:S01]  /*eeb0*/  UMOV UR10, UR16 ;  /* 0x00000010000a7c82 */ /* 0x000fe20008000000 */
[----:B------:R-:W-:Y:S02]  /*eec0*/  WARPGROUP.DEPBAR.LE gsb0, 0x0 ;  /* 0x00008000000079c5 */ /* 0x000fe40000010000 */
[----:B------:R-:W-:-:S06]  /*eed0*/  WARPGROUP.ARRIVE ;  /* 0x00000000000079c5 */ /* 0x000fcc0000000000 */
[----:B------:R-:W-:Y:S01]  /*eee0*/  HGMMA.64x16x16.F32 R80, gdesc[UR8], R80, gsb0 ;  /* 0x00200000085079f0 */ /* 0x000fe20008000850 */
[----:B------:R-:W-:Y:S01]  /*eef0*/  MOV R117, R235 ;  /* 0x000000eb00757202 */ /* 0x000fe20000000f00 */
[----:B------:R-:W-:Y:S02]  /*ef00*/  IMAD.MOV.U32 R118, RZ, RZ, R234 ;  /* 0x000000ffff767224 */ /* 0x000fe400078e00ea */
[----:B------:R-:W-:Y:S01]  /*ef10*/  IMAD.MOV.U32 R119, RZ, RZ, R233 ;  /* 0x000000ffff777224 */ /* 0x000fe200078e00e9 */
[----:B------:R-:W-:Y:S01]  /*ef20*/  UIADD3 UR17, UR5, 0x84, URZ ;  /* 0x0000008405117890 */ /* 0x000fe2000fffe03f */
[----:B------:R-:W-:Y:S01]  /*ef30*/  UMOV UR12, UR8 ;  /* 0x00000008000c7c82 */ /* 0x000fe20008000000 */
[----:B------:R-:W-:Y:S01]  /*ef40*/  UMOV UR13, UR9 ;  /* 0x00000009000d7c82 */ /* 0x000fe20008000000 */
[----:B------:R-:W-:-:S04]  /*ef50*/  UMOV UR15, 0x40000040 ;  /* 0x40000040000f7882 */ /* 0x000fc80000000000 */
[----:B------:R-:W-:Y:S01]  /*ef60*/  UMOV UR14, UR17 ;  /* 0x00000011000e7c82 */ /* 0x000fe20008000000 */
        /* <DEDUP_REMOVED lines=25> */
[----:B------:R-:W-:Y:S01]  /*f100*/  UIADD3 UR26, UR5, 0x204, URZ ;  /* 0x00000204051a7890 */ /* 0x000fe2000fffe03f */
[----:B------:R-:W-:Y:S01]  /*f110*/  STL.64 [R1+0xc0], R72 ;  /* 0x0000c04801007387 */ /* 0x000fe20000100a00 */
[----:B------:R-:W-:Y:S01]  /*f120*/  UMOV UR24, UR8 ;  /* 0x0000000800187c82 */ /* 0x000fe20008000000 */
[----:B------:R-:W-:Y:S01]  /*f130*/  UMOV UR25, UR9 ;  /* 0x0000000900197c82 */ /* 0x000fe20008000000 */
[----:B------:R-:W-:Y:S01]  /*f140*/  UMOV UR27, 0x40000040 ;  /* 0x40000040001b7882 */ /* 0x000fe20000000000 */
        /* <DEDUP_REMOVED lines=8> */
[----:B---3--:R-:W-:Y:S01]  /*f1d0*/  WARPGROUP.ARRIVE ;  /* 0x00000000000079c5 */ /* 0x008fe20000000000 */
[----:B------:R-:W-:Y:S05]  /*f1e0*/  STL.64 [R1+0x140], R40 ;  /* 0x0001402801007387 */ /* 0x000fea0000100a00 */
        /* <DEDUP_REMOVED lines=43> */
[----:B------:R0:W-:Y:S01]  /*f4a0*/  STL.64 [R1+0xb8], R182 ;  /* 0x0000b8b601007387 */ /* 0x0001e20000100a00 */
[----:B------:R-:W-:-:S02]  /*f4b0*/  WARPGROUP.DEPBAR.LE gsb0, 0x0 ;  /* 0x00008000000079c5 */ /* 0x000fc40000010000 */
[----:B------:R-:W-:Y:S02]  /*f4c0*/  IMAD.MOV.U32 R4, RZ, RZ, R214 ;  /* 0x000000ffff047224 */ /* 0x000fe400078e00d6 */
[----:B------:R-:W-:Y:S01]  /*f4d0*/  IMAD.MOV.U32 R3, RZ, RZ, R215 ;  /* 0x000000ffff037224 */ /* 0x000fe200078e00d7 */
[----:B0-----:R-:W2:Y:S04]  /*f4e0*/  LDL.LU.64 R182, [R1+0x548] ;  /* 0x0005480001b67983 */ /* 0x001ea80000300a00 */
[----:B------:R-:W2:Y:S04]  /*f4f0*/  LDL.LU.64 R180, [R1+0x540] ;  /* 0x0005400001b47983 */ /* 0x000ea80000300a00 */
[----:B------:R-:W2:Y:S04]  /*f500*/  LDL.LU.64 R178, [R1+0x538] ;  /* 0x0005380001b27983 */ /* 0x000ea80000300a00 */
[----:B------:R-:W2:Y:S01]  /*f510*/  LDL.LU.64 R176, [R1+0x530] ;  /* 0x0005300001b07983 */ /* 0x000ea20000300a00 */
[----:B------:R-:W-:-:S03]  /*f520*/  IMAD.MOV.U32 R19, RZ, RZ, R213 ;  /* 0x000000ffff137224 */ /* 0x000fc600078e00d5 */
[----:B------:R-:W-:Y:S04]  /*f530*/  STL.64 [R1+0x20], R208 ;  /* 0x000020d001007387 */ /* 0x000fe80000100a00 */
[----:B------:R-:W-:Y:S04]  /*f540*/  STL.64 [R1+0x28], R210 ;  /* 0x000028d201007387 */ /* 0x000fe80000100a00 */
[----:B------:R0:W-:Y:S04]  /*f550*/  STL [R1+0x30], R212 ;  /* 0x000030d401007387 */ /* 0x0001e80000100800 */
[----:B------:R-:W3:Y:S04]  /*f560*/  LDL.LU.64 R214, [R1+0x528] ;  /* 0x0005280001d67983 */ /* 0x000ee80000300a00 */
[----:B0-----:R-:W3:Y:S04]  /*f570*/  LDL.LU.64 R212, [R1+0x520] ;  /* 0x0005200001d47983 */ /* 0x001ee80000300a00 */
[----:B------:R-:W3:Y:S04]  /*f580*/  LDL.LU.64 R210, [R1+0x518] ;  /* 0x0005180001d27983 */ /* 0x000ee80000300a00 */
[----:B------:R-:W3:Y:S01]  /*f590*/  LDL.LU.64 R208, [R1+0x510] ;  /* 0x0005100001d07983 */ /* 0x000ee20000300a00 */
        /* <DEDUP_REMOVED lines=20> */
[----:B---3--:R-:W-:-:S06]  /*f6e0*/  WARPGROUP.ARRIVE ;  /* 0x00000000000079c5 */ /* 0x008fcc0000000000 */
[----:B------:R-:W-:Y:S03]  /*f6f0*/  HGMMA.64x16x16.F32 R208, gdesc[UR28], R208, gsb0 ;  /* 0x002000001cd079f0 */ /* 0x000fe600080008d0 */
[----:B------:R-:W-:Y:S02]  /*f700*/  WARPGROUP.DEPBAR.LE gsb0, 0x0 ;  /* 0x00008000000079c5 */ /* 0x000fe40000010000 */
[----:B--2---:R-:W-:-:S06]  /*f710*/  WARPGROUP.ARRIVE ;  /* 0x00000000000079c5 */ /* 0x004fcc0000000000 */
[----:B------:R-:W-:Y:S03]  /*f720*/  HGMMA.64x16x16.F32 R176, gdesc[UR32], R176, gsb0 ;  /* 0x0020000020b079f0 */ /* 0x000fe600080008b0 */
[----:B------:R-:W-:Y:S02]  /*f730*/  WARPGROUP.DEPBAR.LE gsb0, 0x0 ;  /* 0x00008000000079c5 */ /* 0x000fe40000010000 */
        /* <DEDUP_REMOVED lines=131> */
[----:B------:R-:W-:Y:S01]  /*ff70*/  STL [R1+0x49c], R140 ;  /* 0x00049c8c01007387 */ /* 0x000fe20000100800 */
[----:B------:R-:W-:-:S03]  /*ff80*/  WARPGROUP.DEPBAR.LE gsb0, 0x0 ;  /* 0x00008000000079c5 */ /* 0x000fc60000010000 */
[----:B------:R-:W-:Y:S04]  /*ff90*/  STL [R1+0x498], R141 ;  /* 0x0004988d01007387 */ /* 0x000fe80000100800 */
[----:B------:R-:W-:Y:S04]  /*ffa0*/  STL [R1+0x494], R142 ;  /* 0x0004948e01007387 */ /* 0x000fe80000100800 */
[----:B------:R-:W-:Y:S04]  /*ffb0*/  STL [R1+0x490], R143 ;  /* 0x0004908f01007387 */ /* 0x000fe80000100800 */
        /* <DEDUP_REMOVED lines=65> */
[----:B------:R-:W-:-:S04]  /*103d0*/  UMOV UR9, UR53 ;  /* 0x0000003500097c82 */ /* 0x000fc80008000000 */
[----:B------:R-:W-:Y:S01]  /*103e0*/  HGMMA.64x16x16.F32 R104, gdesc[UR8], R104, gsb0 ;  /* 0x00200000086879f0 */ /* 0x000fe20008000868 */
[----:B------:R-:W-:Y:S01]  /*103f0*/  UIADD3 UR16, UR4, 0x804, URZ ;  /* 0x0000080404107890 */ /* 0x000fe2000fffe03f */
[----:B------:R-:W-:-:S06]  /*10400*/  UMOV UR9, 0x40000040 ;  /* 0x4000004000097882 */ /* 0x000fcc0000000000 */
[----:B------:R-:W-:Y:S01]  /*10410*/  UMOV UR8, UR16 ;  /* 0x0000001000087c82 */ /* 0x000fe20008000000 */
[----:B------:R-:W-:Y:S02]  /*10420*/  WARPGROUP.DEPBAR.LE gsb0, 0x0 ;  /* 0x00008000000079c5 */ /* 0x000fe40000010000 */
[----:B----4-:R-:W-:-:S06]  /*10430*/  WARPGROUP.ARRIVE ;  /* 0x00000000000079c5 */ /* 0x010fcc0000000000 */
        /* <DEDUP_REMOVED lines=9> */
[----:B------:R-:W-:Y:S01]  /*104d0*/  UMOV UR20, UR8 ;  /* 0x0000000800147c82 */ /* 0x000fe20008000000 */
[----:B------:R-:W-:Y:S01]  /*104e0*/  UMOV UR21, UR9 ;  /* 0x0000000900157c82 */ /* 0x000fe20008000000 */
[----:B--2---:R-:W-:-:S06]  /*104f0*/  WARPGROUP.ARRIVE ;  /* 0x00000000000079c5 */ /* 0x004fcc0000000000 */
        /* <DEDUP_REMOVED lines=47> */
[----:B------:R-:W-:Y:S01]  /*107f0*/  STL.64 [R1+0x60], R8 ;  /* 0x0000600801007387 */ /* 0x000fe20000100a00 */
[----:B------:R-:W-:Y:S01]  /*10800*/  IMAD.MOV.U32 R140, RZ, RZ, R148 ;  /* 0x000000ffff8c7224 */ /* 0x000fe200078e0094 */
[----:B------:R-:W-:Y:S01]  /*10810*/  MOV R148, R208 ;  /* 0x000000d000947202 */ /* 0x000fe20000000f00 */
[----:B------:R-:W-:Y:S01]  /*10820*/  IMAD.MOV.U32 R141, RZ, RZ, R149 ;  /* 0x000000ffff8d7224 */ /* 0x000fe200078e0095 */
[----:B------:R-:W-:Y:S01]  /*10830*/  STL.64 [R1+0x68], R10 ;  /* 0x0000680a01007387 */ /* 0x000fe20000100a00 */
[----:B------:R-:W-:Y:S02]  /*10840*/  IMAD.MOV.U32 R72, RZ, RZ, R104 ;  /* 0x000000ffff487224 */ /* 0x000fe400078e0068 */
[----:B------:R-:W-:Y:S01]  /*10850*/  IMAD.MOV.U32 R73, RZ, RZ, R105 ;  /* 0x000000ffff497224 */ /* 0x000fe200078e0069 */
[----:B------:R-:W-:Y:S01]  /*10860*/  STL.64 [R1+0x70], R12 ;  /* 0x0000700c01007387 */ /* 0x000fe20000100a00 */
[----:B------:R-:W-:-:S02]  /*10870*/  WARPGROUP.DEPBAR.LE gsb0, 0x0 ;  /* 0x00008000000079c5 */ /* 0x000fc40000010000 */
[----:B------:R-:W-:-:S06]  /*10880*/  WARPGROUP.ARRIVE ;  /* 0x00000000000079c5 */ /* 0x000fcc0000000000 */
[----:B------:R-:W-:Y:S01]  /*10890*/  HGMMA.64x16x16.F32 R56, gdesc[UR48], R56, gsb0 ;  /* 0x00200000303879f0 */ /* 0x000fe20008000838 */
[----:B------:R-:W-:Y:S01]  /*108a0*/  IMAD.MOV.U32 R142, RZ, RZ, R150 ;  /* 0x000000ffff8e7224 */ /* 0x000fe200078e0096 */
[----:B------:R-:W-:Y:S01]  /*108b0*/  STL.64 [R1+0x78], R14 ;  /* 0x0000780e01007387 */ /* 0x000fe20000100a00 */
[----:B------:R-:W-:Y:S01]  /*108c0*/  IMAD.MOV.U32 R143, RZ, RZ, R151 ;  /* 0x000000ffff8f7224 */ /* 0x000fe200078e0097 */
[----:B------:R-:W-:Y:S01]  /*108d0*/  MOV R105, R113 ;  /* 0x0000007100697202 */ /* 0x000fe20000000f00 */
[----:B------:R-:W-:Y:S01]  /*108e0*/  IMAD.MOV.U32 R149, RZ, RZ, R209 ;  /* 0x000000ffff957224 */ /* 0x000fe200078e00d1 */
[----:B------:R-:W-:Y:S01]  /*108f0*/  MOV R113, R213 ;  /* 0x000000d500717202 */ /* 0x000fe20000000f00 */
[----:B------:R-:W-:Y:S01]  /*10900*/  IMAD.MOV.U32 R74, RZ, RZ, R106 ;  /* 0x000000ffff4a7224 */ /* 0x000fe200078e006a */
[----:B------:R-:W2:Y:S01]  /*10910*/  LDL.LU.64 R208, [R1+0x140] ;  /* 0x0001400001d07983 */ /* 0x000ea20000300a00 */
[----:B------:R-:W-:Y:S02]  /*10920*/  IMAD.MOV.U32 R75, RZ, RZ, R107 ;  /* 0x000000ffff4b7224 */ /* 0x000fe400078e006b */
[----:B------:R-:W-:-:S02]  /*10930*/  IMAD.MOV.U32 R104, RZ, RZ, R112 ;  /* 0x000000ffff687224 */ /* 0x000fc400078e0070 */
[----:B------:R-:W-:Y:S02]  /*10940*/  IMAD.MOV.U32 R150, RZ, RZ, R210 ;  /* 0x000000ffff967224 */ /* 0x000fe400078e00d2 */
[----:B------:R-:W-:Y:S02]  /*10950*/  IMAD.MOV.U32 R151, RZ, RZ, R211 ;  /* 0x000000ffff977224 */ /* 0x000fe400078e00d3 */
[----:B------:R-:W-:Y:S01]  /*10960*/  IMAD.MOV.U32 R106, RZ, RZ, R114 ;  /* 0x000000ffff6a7224 */ /* 0x000fe200078e0072 */
[----:B------:R-:W2:Y:S01]  /*10970*/  LDL.LU.64 R210, [R1+0x148] ;  /* 0x0001480001d27983 */ /* 0x000ea20000300a00 */
[----:B------:R-:W-:Y:S02]  /*10980*/  IMAD.MOV.U32 R107, RZ, RZ, R115 ;  /* 0x000000ffff6b7224 */ /* 0x000fe400078e0073 */
[----:B------:R-:W-:Y:S02]  /*10990*/  IMAD.MOV.U32 R112, RZ, RZ, R212 ;  /* 0x000000ffff707224 */ /* 0x000fe400078e00d4 */
[----:B------:R-:W-:Y:S01]  /*109a0*/  IMAD.MOV.U32 R114, RZ, RZ, R214 ;  /* 0x000000ffff727224 */ /* 0x000fe200078e00d6 */
[----:B------:R-:W2:Y:S01]  /*109b0*/  LDL.LU.64 R212, [R1+0x150] ;  /* 0x0001500001d47983 */ /* 0x000ea20000300a00 */
[----:B------:R-:W-:-:S03]  /*109c0*/  IMAD.MOV.U32 R115, RZ, RZ, R215 ;  /* 0x000000ffff737224 */ /* 0x000fc600078e00d7 */
[----:B------:R-:W2:Y:S04]  /*109d0*/  LDL.LU.64 R214, [R1+0x158] ;  /* 0x0001580001d67983 */ /* 0x000ea80000300a00 */
[----:B------:R-:W-:Y:S04]  /*109e0*/  STL [R1+0x348], R227 ;  /* 0x000348e301007387 */ /* 0x000fe80000100800 */
[----:B------:R-:W-:Y:S04]  /*109f0*/  STL [R1+0x344], R228 ;  /* 0x000344e401007387 */ /* 0x000fe80000100800 */
[----:B------:R0:W-:Y:S04]  /*10a00*/  STL [R1+0x340], R229 ;  /* 0x000340e501007387 */ /* 0x0001e80000100800 */
[----:B------:R-:W-:Y:S04]  /*10a10*/  STL [R1+0x33c], R230 ;  /* 0x00033ce601007387 */ /* 0x000fe80000100800 */
[----:B------:R1:W-:Y:S04]  /*10a20*/  STL [R1+0x338], R231 ;  /* 0x000338e701007387 */ /* 0x0003e80000100800 */
[----:B0-----:R-:W3:Y:S04]  /*10a30*/  LDL.LU.64 R228, [R1+0x40] ;  /* 0x0000400001e47983 */ /* 0x001ee80000300a00 */
[----:B-1----:R-:W3:Y:S04]  /*10a40*/  LDL.LU.64 R230, [R1+0x48] ;  /* 0x0000480001e67983 */ /* 0x002ee80000300a00 */
[----:B------:R-:W3:Y:S04]  /*10a50*/  LDL.LU.64 R232, [R1+0x50] ;  /* 0x0000500001e87983 */ /* 0x000ee80000300a00 */
[----:B------:R-:W3:Y:S01]  /*10a60*/  LDL.LU.64 R234, [R1+0x58] ;  /* 0x0000580001ea7983 */ /* 0x000ee20000300a00 */
[----:B------:R-:W-:-:S02]  /*10a70*/  WARPGROUP.DEPBAR.LE gsb0, 0x0 ;  /* 0x00008000000079c5 */ /* 0x000fc40000010000 */
[----:B------:R-:W-:Y:S01]  /*10a80*/  WARPGROUP.ARRIVE ;  /* 0x00000000000079c5 */ /* 0x000fe20000000000 */
[----:B------:R-:W-:Y:S01]  /*10a90*/  UMOV UR44, UR52 ;  /* 0x00000034002c7c82 */ /* 0x000fe20008000000 */
[----:B------:R-:W-:-:S04]  /*10aa0*/  UMOV UR45, UR53 ;  /* 0x00000035002d7c82 */ /* 0x000fc80008000000 */
[----:B------:R-:W-:Y:S01]  /*10ab0*/  HGMMA.64x16x16.F32 R88, gdesc[UR44], R88, gsb0 ;  /* 0x002000002c5879f0 */ /* 0x000fe20008000858 */
[----:B------:R-:W-:Y:S04]  /*10ac0*/  STL.64 [R1+0x368], R198 ;  /* 0x000368c601007387 */ /* 0x000fe80000100a00 */
[----:B------:R-:W-:Y:S04]  /*10ad0*/  STL.64 [R1+0x360], R196 ;  /* 0x000360c401007387 */ /* 0x000fe80000100a00 */
[----:B------:R-:W-:Y:S04]  /*10ae0*/  STL.64 [R1+0x358], R194 ;  /* 0x000358c201007387 */ /* 0x000fe80000100a00 */
[----:B------:R0:W-:Y:S04]  /*10af0*/  STL.64 [R1+0x350], R192 ;  /* 0x000350c001007387 */ /* 0x0001e80000100a00 */
[----:B0-----:R-:W4:Y:S04]  /*10b00*/  LDL.LU.64 R192, [R1+0xc0] ;  /* 0x0000c00001c07983 */ /* 0x001f280000300a00 */
[----:B------:R-:W4:Y:S04]  /*10b10*/  LDL.LU.64 R194, [R1+0xc8] ;  /* 0x0000c80001c27983 */ /* 0x000f280000300a00 */
[----:B------:R-:W4:Y:S04]  /*10b20*/  LDL.LU.64 R196, [R1+0xd0] ;  /* 0x0000d00001c47983 */ /* 0x000f280000300a00 */
[----:B------:R-:W4:Y:S01]  /*10b30*/  LDL.LU.64 R198, [R1+0xd8] ;  /* 0x0000d80001c67983 */ /* 0x000f220000300a00 */
[----:B------:R-:W-:Y:S01]  /*10b40*/  UMOV UR40, UR52 ;  /* 0x0000003400287c82 */ /* 0x000fe20008000000 */
[----:B------:R-:W-:Y:S01]  /*10b50*/  UMOV UR41, UR53 ;  /* 0x0000003500297c82 */ /* 0x000fe20008000000 */
[----:B------:R-:W-:-:S02]  /*10b60*/  WARPGROUP.DEPBAR.LE gsb0, 0x0 ;  /* 0x00008000000079c5 */ /* 0x000fc40000010000 */
        /* <DEDUP_REMOVED lines=20> */
[----:B---3--:R-:W-:-:S06]  /*10cb0*/  WARPGROUP.ARRIVE ;  /* 0x00000000000079c5 */ /* 0x008fcc0000000000 */
[----:B------:R-:W-:Y:S01]  /*10cc0*/  HGMMA.64x16x16.F32 R228, gdesc[UR20], R228, gsb0 ;  /* 0x0020000014e479f0 */ /* 0x000fe200080008e4 */
[----:B------:R-:W-:Y:S01]  /*10cd0*/  UMOV UR16, UR52 ;  /* 0x0000003400107c82 */ /* 0x000fe20008000000 */
[----:B------:R-:W-:Y:S01]  /*10ce0*/  UMOV UR17, UR53 ;  /* 0x0000003500117c82 */ /* 0x000fe20008000000 */
[----:B------:R-:W-:Y:S02]  /*10cf0*/  WARPGROUP.DEPBAR.LE gsb0, 0x0 ;  /* 0x00008000000079c5 */ /* 0x000fe40000010000 */
[----:B----4-:R-:W-:-:S06]  /*10d00*/  WARPGROUP.ARRIVE ;  /* 0x00000000000079c5 */ /* 0x010fcc0000000000 */
[----:B------:R-:W-:Y:S01]  /*10d10*/  HGMMA.64x16x16.F32 R192, gdesc[UR16], R192, gsb0 ;  /* 0x0020000010c079f0 */ /* 0x000fe200080008c0 */
[----:B------:R-:W-:Y:S01]  /*10d20*/  UMOV UR12, UR52 ;  /* 0x00000034000c7c82 */ /* 0x000fe20008000000 */
[----:B------:R-:W-:Y:S01]  /*10d30*/  UMOV UR13, UR53 ;  /* 0x00000035000d7c82 */ /* 0x000fe20008000000 */
[----:B------:R-:W-:Y:S04]  /*10d40*/  STL.64 [R1+0x388], R166 ;  /* 0x000388a601007387 */ /* 0x000fe80000100a00 */
[----:B------:R-:W-:Y:S04]  /*10d50*/  STL.64 [R1+0x380], R164 ;  /* 0x000380a401007387 */ /* 0x000fe80000100a00 */
[----:B------:R-:W-:Y:S01]  /*10d60*/  STL.64 [R1+0x378], R162 ;  /* 0x000378a201007387 */ /* 0x000fe20000100a00 */
[----:B------:R-:W-:-:S02]  /*10d70*/  WARPGROUP.DEPBAR.LE gsb0, 0x0 ;  /* 0x00008000000079c5 */ /* 0x000fc40000010000 */
[----:B--2---:R-:W-:-:S06]  /*10d80*/  WARPGROUP.ARRIVE ;  /* 0x00000000000079c5 */ /* 0x004fcc0000000000 */
[----:B------:R-:W-:Y:S01]  /*10d90*/  HGMMA.64x16x16.F32 R208, gdesc[UR12], R208, gsb0 ;  /* 0x002000000cd079f0 */ /* 0x000fe200080008d0 */
        /* <DEDUP_REMOVED lines=9> */
[----:B------:R-:W-:Y:S04]  /*10e30*/  STL.64 [R1+0x3e8], R70 ;  /* 0x0003e84601007387 */ /* 0x000fe80000100a00 */
[----:B------:R-:W-:Y:S04]  /*10e40*/  STL.64 [R1+0x3e0], R68 ;  /* 0x0003e04401007387 */ /* 0x000fe80000100a00 */
[----:B------:R-:W-:Y:S04]  /*10e50*/  STL.64 [R1+0x3d8], R66 ;  /* 0x0003d84201007387 */ /* 0x000fe80000100a00 */
[----:B------:R2:W-:Y:S04]  /*10e60*/  STL.64 [R1+0x3d0], R64 ;  /* 0x0003d04001007387 */ /* 0x0005e80000100a00 */
[----:B0-----:R-:W3:Y:S04]  /*10e70*/  LDL.LU R160, [R1+0xa0] ;  /* 0x0000a00001a07983 */ /* 0x001ee80000300800 */
[----:B------:R-:W3:Y:S04]  /*10e80*/  LDL.LU R161, [R1+0xa4] ;  /* 0x0000a40001a17983 */ /* 0x000ee80000300800 */
[----:B------:R-:W3:Y:S04]  /*10e90*/  LDL.LU R162, [R1+0xa8] ;  /* 0x0000a80001a27983 */ /* 0x000ee80000300800 */
[----:B------:R-:W3:Y:S01]  /*10ea0*/  LDL.LU R163, [R1+0xac] ;  /* 0x0000ac0001a37983 */ /* 0x000ee20000300800 */
[----:B------:R-:W-:-:S03]  /*10eb0*/  WARPGROUP.DEPBAR.LE gsb0, 0x0 ;  /* 0x00008000000079c5 */ /* 0x000fc60000010000 */
[----:B------:R-:W3:Y:S01]  /*10ec0*/  LDL.LU R164, [R1+0xb0] ;  /* 0x0000b00001a47983 */ /* 0x000ee20000300800 */
[----:B------:R-:W-:-:S03]  /*10ed0*/  IMAD.MOV.U32 R18, RZ, RZ, R208 ;  /* 0x000000ffff127224 */ /* 0x000fc600078e00d0 */
[----:B------:R-:W3:Y:S01]  /*10ee0*/  LDL.LU R165, [R1+0xb4] ;  /* 0x0000b40001a57983 */ /* 0x000ee20000300800 */
[----:B------:R-:W-:Y:S01]  /*10ef0*/  IMAD.MOV.U32 R17, RZ, RZ, R209 ;  /* 0x000000ffff117224 */ /* 0x000fe200078e00d1 */
[----:B------:R-:W-:Y:S02]  /*10f00*/  MOV R5, R211 ;  /* 0x000000d300057202 */ /* 0x000fe40000000f00 */
[----:B------:R-:W3:Y:S01]  /*10f10*/  LDL.LU R166, [R1+0xb8] ;  /* 0x0000b80001a67983 */ /* 0x000ee20000300800 */
[----:B------:R-:W-:Y:S02]  /*10f20*/  IMAD.MOV.U32 R0, RZ, RZ, R235 ;  /* 0x000000ffff007224 */ /* 0x000fe400078e00eb */
[----:B------:R-:W-:Y:S01]  /*10f30*/  IMAD.MOV.U32 R16, RZ, RZ, R210 ;  /* 0x000000ffff107224 */ /* 0x000fe200078e00d2 */
[----:B------:R-:W3:Y:S01]  /*10f40*/  LDL.LU R167, [R1+0xbc] ;  /* 0x0000bc0001a77983 */ /* 0x000ee20000300800 */
[----:B------:R-:W-:Y:S02]  /*10f50*/  IMAD.MOV.U32 R7, RZ, RZ, R233 ;  /* 0x000000ffff077224 */ /* 0x000fe400078e00e9 */
[----:B------:R-:W-:Y:S01]  /*10f60*/  IMAD.MOV.U32 R6, RZ, RZ, R234 ;  /* 0x000000ffff067224 */ /* 0x000fe200078e00ea */
[----:B------:R-:W4:Y:S01]  /*10f70*/  LDL.LU.64 R208, [R1+0x1c0] ;  /* 0x0001c00001d07983 */ /* 0x000f220000300a00 */
[----:B------:R-:W-:-:S02]  /*10f80*/  IMAD.MOV.U32 R2, RZ, RZ, R212 ;  /* 0x000000ffff027224 */ /* 0x000fc400078e00d4 */
[----:B------:R-:W-:Y:S01]  /*10f90*/  IMAD.MOV.U32 R235, RZ, RZ, R213 ;  /* 0x000000ffffeb7224 */ /* 0x000fe200078e00d5 */
[----:B------:R-:W4:Y:S01]  /*10fa0*/  LDL.LU.64 R210, [R1+0x1c8] ;  /* 0x0001c80001d27983 */ /* 0x000f220000300a00 */
[----:B------:R-:W-:Y:S02]  /*10fb0*/  IMAD.MOV.U32 R234, RZ, RZ, R214 ;  /* 0x000000ffffea7224 */ /* 0x000fe400078e00d6 */
[----:B------:R-:W-:Y:S01]  /*10fc0*/  IMAD.MOV.U32 R233, RZ, RZ, R215 ;  /* 0x000000ffffe97224 */ /* 0x000fe200078e00d7 */
[----:B------:R-:W4:Y:S04]  /*10fd0*/  LDL.LU.64 R212, [R1+0x1d0] ;  /* 0x0001d00001d47983 */ /* 0x000f280000300a00 */
[----:B------:R-:W4:Y:S04]  /*10fe0*/  LDL.LU.64 R214, [R1+0x1d8] ;  /* 0x0001d80001d67983 */ /* 0x000f280000300a00 */
[----:B-1----:R-:W3:Y:S04]  /*10ff0*/  LDL.LU R96, [R1+0x1a0] ;  /* 0x0001a00001607983 */ /* 0x002ee80000300800 */
[----:B------:R-:W3:Y:S04]  /*11000*/  LDL.LU R97, [R1+0x1a4] ;  /* 0x0001a40001617983 */ /* 0x000ee80000300800 */
[----:B------:R-:W3:Y:S04]  /*11010*/  LDL.LU R98, [R1+0x1a8] ;  /* 0x0001a80001627983 */ /* 0x000ee80000300800 */
[----:B------:R-:W3:Y:S04]  /*11020*/  LDL.LU R99, [R1+0x1ac] ;  /* 0x0001ac0001637983 */ /* 0x000ee80000300800 */
[----:B------:R-:W3:Y:S04]  /*11030*/  LDL.LU R100, [R1+0x1b0] ;  /* 0x0001b00001647983 */ /* 0x000ee80000300800 */
[----:B------:R-:W3:Y:S04]  /*11040*/  LDL.LU R101, [R1+0x1b4] ;  /* 0x0001b40001657983 */ /* 0x000ee80000300800 */
[----:B------:R-:W3:Y:S04]  /*11050*/  LDL.LU R102, [R1+0x1b8] ;  /* 0x0001b80001667983 */ /* 0x000ee80000300800 */
[----:B------:R-:W3:Y:S04]  /*11060*/  LDL.LU R103, [R1+0x1bc] ;  /* 0x0001bc0001677983 */ /* 0x000ee80000300800 */
[----:B--2---:R-:W2:Y:S04]  /*11070*/  LDL.LU R64, [R1+0x220] ;  /* 0x0002200001407983 */ /* 0x004ea80000300800 */
[----:B------:R-:W2:Y:S04]  /*11080*/  LDL.LU R65, [R1+0x224] ;  /* 0x0002240001417983 */ /* 0x000ea80000300800 */
[----:B------:R-:W2:Y:S04]  /*11090*/  LDL.LU R66, [R1+0x228] ;  /* 0x0002280001427983 */ /* 0x000ea80000300800 */
[----:B------:R-:W2:Y:S04]  /*110a0*/  LDL.LU R67, [R1+0x22c] ;  /* 0x00022c0001437983 */ /* 0x000ea80000300800 */
[----:B------:R-:W2:Y:S04]  /*110b0*/  LDL.LU R68, [R1+0x230] ;  /* 0x0002300001447983 */ /* 0x000ea80000300800 */
[----:B------:R-:W2:Y:S04]  /*110c0*/  LDL.LU R69, [R1+0x234] ;  /* 0x0002340001457983 */ /* 0x000ea80000300800 */
[----:B------:R-:W2:Y:S04]  /*110d0*/  LDL.LU R70, [R1+0x238] ;  /* 0x0002380001467983 */ /* 0x000ea80000300800 */
[----:B------:R-:W2:Y:S04]  /*110e0*/  LDL.LU R71, [R1+0x23c] ;  /* 0x00023c0001477983 */ /* 0x000ea80000300800 */
[----:B------:R-:W3:Y:S04]  /*110f0*/  LDL.LU R128, [R1+0x120] ;  /* 0x0001200001807983 */ /* 0x000ee80000300800 */
[----:B------:R-:W3:Y:S04]  /*11100*/  LDL.LU R129, [R1+0x124] ;  /* 0x0001240001817983 */ /* 0x000ee80000300800 */
[----:B------:R-:W3:Y:S04]  /*11110*/  LDL.LU R130, [R1+0x128] ;  /* 0x0001280001827983 */ /* 0x000ee80000300800 */
[----:B------:R-:W3:Y:S04]  /*11120*/  LDL.LU R131, [R1+0x12c] ;  /* 0x00012c0001837983 */ /* 0x000ee80000300800 */
[----:B------:R-:W3:Y:S04]  /*11130*/  LDL.LU R132, [R1+0x130] ;  /* 0x0001300001847983 */ /* 0x000ee80000300800 */
[----:B------:R-:W3:Y:S04]  /*11140*/  LDL.LU R133, [R1+0x134] ;  /* 0x0001340001857983 */ /* 0x000ee80000300800 */
[----:B------:R-:W3:Y:S04]  /*11150*/  LDL.LU R134, [R1+0x138] ;  /* 0x0001380001867983 */ /* 0x000ee80000300800 */
[----:B------:R-:W3:Y:S01]  /*11160*/  LDL.LU R135, [R1+0x13c] ;  /* 0x00013c0001877983 */ /* 0x000ee20000300800 */
[----:B------:R-:W-:Y:S01]  /*11170*/  IMAD.MOV.U32 R180, RZ, RZ, R8 ;  /* 0x000000ffffb47224 */ /* 0x000fe200078e0008 */
[----:B------:R-:W-:Y:S01]  /*11180*/  MOV R8, R232 ;  /* 0x000000e800087202 */ /* 0x000fe20000000f00 */
[----:B------:R-:W-:Y:S01]  /*11190*/  IMAD.MOV.U32 R232, RZ, RZ, R192 ;  /* 0x000000ffffe87224 */ /* 0x000fe200078e00c0 */
[----:B------:R-:W-:Y:S01]  /*111a0*/  MOV R23, R193 ;  /* 0x000000c100177202 */ /* 0x000fe20000000f00 */
[----:B------:R-:W3:Y:S01]  /*111b0*/  LDL.LU R192, [R1+0x20] ;  /* 0x0000200001c07983 */ /* 0x000ee20000300800 */
[----:B------:R-:W-:-:S02]  /*111c0*/  IMAD.MOV.U32 R22, RZ, RZ, R194 ;  /* 0x000000ffff167224 */ /* 0x000fc400078e00c2 */
[----:B------:R-:W-:Y:S01]  /*111d0*/  IMAD.MOV.U32 R21, RZ, RZ, R195 ;  /* 0x000000ffff157224 */ /* 0x000fe200078e00c3 */
[----:B------:R-:W3:Y:S01]  /*111e0*/  LDL.LU R193, [R1+0x24] ;  /* 0x0000240001c17983 */ /* 0x000ee20000300800 */
[----:B------:R-:W-:-:S03]  /*111f0*/  IMAD.MOV.U32 R20, RZ, RZ, R196 ;  /* 0x000000ffff147224 */ /* 0x000fc600078e00c4 */
[----:B------:R-:W3:Y:S01]  /*11200*/  LDL.LU R194, [R1+0x28] ;  /* 0x0000280001c27983 */ /* 0x000ee20000300800 */
[----:B------:R-:W-:Y:S01]  /*11210*/  UMOV UR8, UR52 ;  /* 0x0000003400087c82 */ /* 0x000fe20008000000 */
[----:B------:R-:W-:Y:S02]  /*11220*/  UMOV UR9, UR53 ;  /* 0x0000003500097c82 */ /* 0x000fe40008000000 */
[----:B------:R-:W3:Y:S04]  /*11230*/  LDL.LU R195, [R1+0x2c] ;  /* 0x00002c0001c37983 */ /* 0x000ee80000300800 */
[----:B------:R-:W3:Y:S01]  /*11240*/  LDL.LU R196, [R1+0x30] ;  /* 0x0000300001c47983 */ /* 0x000ee20000300800 */
[----:B------:R-:W-:Y:S02]  /*11250*/  IMAD.MOV.U32 R77, RZ, RZ, R109 ;  /* 0x000000ffff4d7224 */ /* 0x000fe400078e006d */
[----:B------:R-:W-:-:S02]  /*11260*/  IMAD.MOV.U32 R40, RZ, RZ, R111 ;  /* 0x000000ffff287224 */ /* 0x000fc400078e006f */
[----:B------:R-:W-:Y:S01]  /*11270*/  IMAD.MOV.U32 R78, RZ, RZ, R110 ;  /* 0x000000ffff4e7224 */ /* 0x000fe200078e006e */
[----:B------:R-:W-:Y:S01]  /*11280*/  MOV R110, R118 ;  /* 0x00000076006e7202 */ /* 0x000fe20000000f00 */
[----:B------:R-:W-:Y:S02]  /*11290*/  IMAD.MOV.U32 R109, RZ, RZ, R117 ;  /* 0x000000ffff6d7224 */ /* 0x000fe400078e0075 */
[----:B------:R-:W-:Y:S01]  /*112a0*/  IMAD.MOV.U32 R111, RZ, RZ, R119 ;  /* 0x000000ffff6f7224 */ /* 0x000fe200078e0077 */
[----:B------:R-:W-:Y:S01]  /*112b0*/  MOV R119, R147 ;  /* 0x0000009300777202 */ /* 0x000fe20000000f00 */
[----:B------:R-:W-:Y:S01]  /*112c0*/  IMAD.MOV.U32 R117, RZ, RZ, R145 ;  /* 0x000000ffff757224 */ /* 0x000fe200078e0091 */
[----:B------:R-:W-:Y:S01]  /*112d0*/  MOV R147, R15 ;  /* 0x0000000f00937202 */ /* 0x000fe20000000f00 */
[----:B------:R-:W-:Y:S01]  /*112e0*/  IMAD.MOV.U32 R118, RZ, RZ, R146 ;  /* 0x000000ffff767224 */ /* 0x000fe200078e0092 */
[----:B------:R-:W-:Y:S01]  /*112f0*/  MOV R76, R108 ;  /* 0x0000006c004c7202 */ /* 0x000fe20000000f00 */
[----:B------:R-:W-:-:S02]  /*11300*/  IMAD.MOV.U32 R145, RZ, RZ, R13 ;  /* 0x000000ffff917224 */ /* 0x000fc400078e000d */
[----:B------:R-:W-:Y:S01]  /*11310*/  IMAD.MOV.U32 R146, RZ, RZ, R14 ;  /* 0x000000ffff927224 */ /* 0x000fe200078e000e */
[----:B------:R-:W-:Y:S01]  /*11320*/  MOV R14, R198 ;  /* 0x000000c6000e7202 */ /* 0x000fe20000000f00 */
        /* <DEDUP_REMOVED lines=10> */
[----:B------:R-:W-:Y:S02]  /*113d0*/  IMAD.MOV.U32 R198, RZ, RZ, R4 ;  /* 0x000000ffffc67224 */ /* 0x000fe400078e0004 */
[----:B------:R-:W-:Y:S02]  /*113e0*/  IMAD.MOV.U32 R144, RZ, RZ, R12 ;  /* 0x000000ffff907224 */ /* 0x000fe400078e000c */
[----:B------:R-:W-:-:S02]  /*113f0*/  IMAD.MOV.U32 R11, RZ, RZ, R229 ;  /* 0x000000ffff0b7224 */ /* 0x000fc400078e00e5 */
[----:B------:R-:W-:Y:S02]  /*11400*/  IMAD.MOV.U32 R10, RZ, RZ, R230 ;  /* 0x000000ffff0a7224 */ /* 0x000fe400078e00e6 */
[----:B------:R-:W-:Y:S01]  /*11410*/  IMAD.MOV.U32 R12, RZ, RZ, R228 ;  /* 0x000000ffff0c7224 */ /* 0x000fe200078e00e4 */
[----:B------:R-:W-:Y:S02]  /*11420*/  UIADD3 UR20, UR4, 0x6, URZ ;  /* 0x0000000604147890 */ /* 0x000fe4000fffe03f */
[----:B------:R-:W-:Y:S02]  /*11430*/  UIADD3 UR16, UR5, 0x6, URZ ;  /* 0x0000000605107890 */ /* 0x000fe4000fffe03f */
[----:B------:R-:W-:Y:S01]  /*11440*/  UIADD3 UR14, UR5, 0x86, URZ ;  /* 0x00000086050e7890 */ /* 0x000fe2000fffe03f */
[----:B------:R-:W-:Y:S01]  /*11450*/  UMOV UR15, 0x40000040 ;  /* 0x40000040000f7882 */ /* 0x000fe20000000000 */
[----:B----4-:R-:W-:-:S06]  /*11460*/  WARPGROUP.ARRIVE ;  /* 0x00000000000079c5 */ /* 0x010fcc0000000000 */
[----:B------:R-:W-:Y:S01]  /*11470*/  HGMMA.64x16x16.F32 R208, gdesc[UR8], R208, gsb0 ;  /* 0x0020000008d079f0 */ /* 0x000fe200080008d0 */
[----:B------:R-:W-:Y:S01]  /*11480*/  UMOV UR8, UR20 ;  /* 0x0000001400087c82 */ /* 0x000fe20008000000 */
[----:B------:R-:W-:Y:S01]  /*11490*/  UMOV UR9, 0x40000040 ;  /* 0x4000004000097882 */ /* 0x000fe20000000000 */
[----:B------:R-:W-:Y:S01]  /*114a0*/  UMOV UR10, UR16 ;  /* 0x00000010000a7c82 */ /* 0x000fe20008000000 */
[----:B------:R-:W-:Y:S01]  /*114b0*/  UMOV UR11, 0x40000040 ;  /* 0x40000040000b7882 */ /* 0x000fe20000000000 */
[----:B------:R-:W-:Y:S02]  /*114c0*/  WARPGROUP.DEPBAR.LE gsb0, 0x0 ;  /* 0x00008000000079c5 */ /* 0x000fe40000010000 */
[----:B------:R-:W-:Y:S01]  /*114d0*/  IMAD.MOV.U32 R3, RZ, RZ, R214 ;  /* 0x000000ffff037224 */ /* 0x000fe200078e00d6 */
[----:B------:R-:W-:Y:S01]  /*114e0*/  MOV R19, R215 ;  /* 0x000000d700137202 */ /* 0x000fe20000000f00 */
[----:B------:R-:W-:Y:S01]  /*114f0*/  IMAD.MOV.U32 R231, RZ, RZ, R212 ;  /* 0x000000ffffe77224 */ /* 0x000fe200078e00d4 */
[----:B------:R-:W4:Y:S01]  /*11500*/  LDL.LU.64 R214, [R1+0x508] ;  /* 0x0005080001d67983 */ /* 0x000f220000300a00 */
[----:B------:R-:W-:Y:S01]  /*11510*/  IMAD.MOV.U32 R4, RZ, RZ, R213 ;  /* 0x000000ffff047224 */ /* 0x000fe200078e00d5 */
[----:B------:R-:W-:Y:S01]  /*11520*/  MOV R229, R210 ;  /* 0x000000d200e57202 */ /* 0x000fe20000000f00 */
[----:B------:R-:W-:Y:S01]  /*11530*/  IMAD.MOV.U32 R230, RZ, RZ, R211 ;  /* 0x000000ffffe67224 */ /* 0x000fe200078e00d3 */
[----:B------:R-:W4:Y:S01]  /*11540*/  LDL.LU.64 R212, [R1+0x500] ;  /* 0x0005000001d47983 */ /* 0x000f220000300a00 */
[----:B------:R-:W-:-:S02]  /*11550*/  IMAD.MOV.U32 R227, RZ, RZ, R208 ;  /* 0x000000ffffe37224 */ /* 0x000fc400078e00d0 */
[----:B------:R-:W-:Y:S01]  /*11560*/  IMAD.MOV.U32 R228, RZ, RZ, R209 ;  /* 0x000000ffffe47224 */ /* 0x000fe200078e00d1 */
[----:B------:R-:W4:Y:S04]  /*11570*/  LDL.LU.64 R210, [R1+0x4f8] ;  /* 0x0004f80001d27983 */ /* 0x000f280000300a00 */
[----:B------:R-:W4:Y:S01]  /*11580*/  LDL.LU.64 R208, [R1+0x4f0] ;  /* 0x0004f00001d07983 */ /* 0x000f220000300a00 */
[----:B--2---:R-:W-:-:S06]  /*11590*/  WARPGROUP.ARRIVE ;  /* 0x00000000000079c5 */ /* 0x004fcc0000000000 */
[----:B------:R-:W-:Y:S01]  /*115a0*/  HGMMA.64x16x16.F32 R64, gdesc[UR8], R64, gsb0 ;  /* 0x00200000084079f0 */ /* 0x000fe20008000840 */
[----:B------:R-:W-:Y:S01]  /*115b0*/  UMOV UR12, UR8 ;  /* 0x00000008000c7c82 */ /* 0x000fe20008000000 */
[----:B------:R-:W-:Y:S01]  /*115c0*/  UMOV UR13, UR9 ;  /* 0x00000009000d7c82 */ /* 0x000fe20008000000 */
        /* <DEDUP_REMOVED lines=31> */
[----:B----4-:R-:W-:-:S06]  /*117c0*/  WARPGROUP.ARRIVE ;  /* 0x00000000000079c5 */ /* 0x010fcc0000000000 */
        /* <DEDUP_REMOVED lines=63> */
[----:B------:R-:W-:Y:S01]  /*11bc0*/  IMAD.MOV.U32 R180, RZ, RZ, R112 ;  /* 0x000000ffffb47224 */ /* 0x000fe200078e0070 */
[----:B------:R-:W-:Y:S01]  /*11bd0*/  MOV R182, R114 ;  /* 0x0000007200b67202 */ /* 0x000fe20000000f00 */
        /* <DEDUP_REMOVED lines=25> */
[----:B------:R-:W-:-:S02]  /*11d70*/  IMAD.MOV.U32 R148, RZ, RZ, R140 ;  /* 0x000000ffff947224 */ /* 0x000fc400078e008c */
[----:B------:R-:W3:Y:S01]  /*11d80*/  LDL.LU R140, [R1+0x49c] ;  /* 0x00049c00018c7983 */ /* 0x000ee20000300800 */
[----:B------:R-:W-:Y:S02]  /*11d90*/  IMAD.MOV.U32 R149, RZ, RZ, R141 ;  /* 0x000000ffff957224 */ /* 0x000fe400078e008d */
[----:B------:R-:W-:Y:S01]  /*11da0*/  IMAD.MOV.U32 R150, RZ, RZ, R142 ;  /* 0x000000ffff967224 */ /* 0x000fe200078e008e */
[----:B------:R-:W3:Y:S01]  /*11db0*/  LDL.LU R141, [R1+0x498] ;  /* 0x00049800018d7983 */ /* 0x000ee20000300800 */
[----:B------:R-:W-:-:S03]  /*11dc0*/  IMAD.MOV.U32 R151, RZ, RZ, R143 ;  /* 0x000000ffff977224 */ /* 0x000fc600078e008f */
[----:B------:R-:W3:Y:S04]  /*11dd0*/  LDL.LU R142, [R1+0x494] ;  /* 0x00049400018e7983 */ /* 0x000ee80000300800 */
[----:B------:R-:W3:Y:S01]  /*11de0*/  LDL.LU R143, [R1+0x490] ;  /* 0x00049000018f7983 */ /* 0x000ee20000300800 */
        /* <DEDUP_REMOVED lines=41> */
[----:B--2---:R-:W-:Y:S01]  /*12080*/  IMAD.MOV.U32 R114, RZ, RZ, R106 ;  /* 0x000000ffff727224 */ /* 0x004fe200078e006a */
[----:B----4-:R-:W-:Y:S01]  /*12090*/  MOV R112, R104 ;  /* 0x0000006800707202 */ /* 0x010fe20000000f00 */
[----:B------:R-:W-:Y:S01]  /*120a0*/  IMAD.MOV.U32 R113, RZ, RZ, R105 ;  /* 0x000000ffff717224 */ /* 0x000fe200078e0069 */
[----:B------:R-:W2:Y:S01]  /*120b0*/  LDL.LU R104, [R1+0x48c] ;  /* 0x00048c0001687983 */ /* 0x000ea20000300800 */
[----:B------:R-:W-:-:S03]  /*120c0*/  IMAD.MOV.U32 R115, RZ, RZ, R107 ;  /* 0x000000ffff737224 */ /* 0x000fc600078e006b */
[----:B------:R-:W2:Y:S04]  /*120d0*/  LDL.LU R105, [R1+0x488] ;  /* 0x0004880001697983 */ /* 0x000ea80000300800 */
        /* <DEDUP_REMOVED lines=195> */
[----:B0-----:R-:W-:Y:S01]  /*12d10*/  MOV R208, R227 ;  /* 0x000000e300d07202 */ /* 0x001fe20000000f00 */
[----:B------:R-:W-:-:S02]  /*12d20*/  IMAD.MOV.U32 R209, RZ, RZ, R228 ;  /* 0x000000ffffd17224 */ /* 0x000fc400078e00e4 */
        /* <DEDUP_REMOVED lines=118> */
[----:B------:R-:W-:Y:S02]  /*13490*/  IMAD.MOV.U32 R214, RZ, RZ, R3 ;  /* 0x000000ffffd67224 */ /* 0x000fe400078e0003 */
        /* <DEDUP_REMOVED lines=48> */
[----:B------:R-:W-:Y:S01]  /*137a0*/  BPT.TRAP 0x1 ;  /* 0x000000040000795c */ /* 0x000fe20000300000 */
.L_x_27:
[----:B------:R-:W2:Y:S04]  /*137b0*/  LDL R0, [R1+0x264] ;  /* 0x0002640001007983 */ /* 0x000ea80000100800 */
[----:B------:R-:W3:Y:S01]  /*137c0*/  LDL R6, [R1+0x25c] ;  /* 0x00025c0001067983 */ /* 0x000ee20000100800 */
[----:B-----5:R-:W-:Y:S02]  /*137d0*/  ISETP.NE.AND P1, PT, R17, RZ, PT ;  /* 0x000000ff1100720c */ /* 0x020fe40003f25270 */
[----:B--2---:R-:W-:Y:S01]  /*137e0*/  R2UR UR4, R0 ;  /* 0x00000000000472ca */ /* 0x004fe200000e0000 */
[----:B------:R-:W-:-:S10]  /*137f0*/  IMAD.U32 R0, RZ, RZ, UR7 ;  /* 0x00000007ff007e24 */ /* 0x000fd4000f8e00ff */
[----:B------:R-:W-:-:S05]  /*13800*/  @P1 LEA R0, R0, UR60, 0x3 ;  /* 0x0000003c00001c11 */ /* 0x000fca000f8e18ff */
[----:B------:R-:W-:Y:S01]  /*13810*/  @P1 VIADD R0, R0, 0x10 ;  /* 0x0000001000001836 */ /* 0x000fe20000000000 */
[----:B------:R-:W-:-:S04]  /*13820*/  UISETP.GT.U32.AND UP0, UPT, UR4, 0x1, UPT ;  /* 0x000000010400788c */ /* 0x000fc8000bf04070 */
[----:B---3--:R-:W-:-:S04]  /*13830*/  @P1 PRMT R0, R6, 0x654, R0 ;  /* 0x0000065406001816 */ /* 0x008fc80000000000 */
[----:B------:R1:W-:Y:S01]  /*13840*/  @P1 SYNCS.ARRIVE.TRANS64.RED.A1T0 RZ, [R0+URZ], RZ ;  /* 0x000000ff00ff19a7 */ /* 0x0003e2000810043f */
[----:B------:R-:W-:-:S13]  /*13850*/  PLOP3.LUT P1, PT, PT, PT, UP0, 0x80, 0x0 ;  /* 0x000000000000781c */ /* 0x000fda0003f2f008 */
[----:B-1----:R-:W-:Y:S05]  /*13860*/  @P1 BRA `(.L_x_28) ;  /* 0x0000000000041947 */ /* 0x002fea0003800000 */
[----:B------:R-:W-:Y:S01]  /*13870*/  BPT.TRAP 0x1 ;  /* 0x000000040000795c */ /* 0x000fe20000300000 */
.L_x_28:
[----:B------:R-:W-:Y:S02]  /*13880*/  UISETP.GT.AND UP2, UPT, UR39, 0x1, UPT ;  /* 0x000000012700788c */ /* 0x000fe4000bf44270 */
[----:B------:R-:W-:Y:S02]  /*13890*/  UIADD3 UR6, UR6, 0x1, URZ ;  /* 0x0000000106067890 */ /* 0x000fe4000fffe03f */
[----:B------:R-:W-:Y:S02]  /*138a0*/  UIADD3 UR7, UR7, 0x1, URZ ;  /* 0x0000000107077890 */ /* 0x000fe4000fffe03f */
[----:B------:R-:W-:Y:S01]  /*138b0*/  PLOP3.LUT P1, PT, PT, PT, UP2, 0x80, 0x0 ;  /* 0x000000000000781c */ /* 0x000fe20003f2f028 */
[----:B------:R-:W-:Y:S02]  /*138c0*/  UISETP.NE.AND UP0, UPT, UR6, 0x2, UPT ;  /* 0x000000020600788c */ /* 0x000fe4000bf05270 */
[----:B------:R-:W-:Y:S02]  /*138d0*/  UIADD3 UR4, UR39, -0x1, URZ ;  /* 0xffffffff27047890 */ /* 0x000fe4000fffe03f */
[----:B------:R-:W-:-:S02]  /*138e0*/  UISETP.NE.AND UP1, UPT, UR7, 0x2, UPT ;  /* 0x000000020700788c */ /* 0x000fc4000bf25270 */
[----:B------:R-:W-:Y:S02]  /*138f0*/  USEL UR5, URZ, 0x1, UP0 ;  /* 0x000000013f057887 */ /* 0x000fe40008000000 */
[----:B------:R-:W-:Y:S02]  /*13900*/  USEL UR6, UR6, URZ, UP0 ;  /* 0x0000003f06067287 */ /* 0x000fe40008000000 */
[----:B------:R-:W-:Y:S02]  /*13910*/  USEL UR7, UR7, URZ, UP1 ;  /* 0x0000003f07077287 */ /* 0x000fe40008800000 */
[----:B------:R-:W-:Y:S01]  /*13920*/  ULOP3.LUT UR38, UR38, UR5, URZ, 0x3c, !UPT ;  /* 0x0000000526267292 */ /* 0x000fe2000f8e3c3f */
[----:B------:R-:W-:Y:S01]  /*13930*/  UMOV UR39, UR4 ;  /* 0x0000000400277c82 */ /* 0x000fe20008000000 */
[----:B------:R-:W-:Y:S10]  /*13940*/  @P1 BRA `(.L_x_29) ;  /* 0xffffff7000281947 */ /* 0x000ff4000383ffff */
.L_x_22:
[----:B------:R-:W1:Y:S02]  /*13950*/  LDC R0, c[0x0][0x28c] ;  /* 0x0000a300ff007b82 */ /* 0x000e640000000800 */
[----:B-1----:R-:W-:-:S13]  /*13960*/  ISETP.GE.AND P1, PT, R0, 0x1, PT ;  /* 0x000000010000780c */ /* 0x002fda0003f26270 */
[----:B------:R-:W-:Y:S05]  /*13970*/  @!P1 BRA `(.L_x_30) ;  /* 0x0000000000489947 */ /* 0x000fea0003800000 */
[----:B------:R-:W-:Y:S05]  /*13980*/  @!P0 BRA `(.L_x_31) ;  /* 0x0000000000048947 */ /* 0x000fea0003800000 */
[----:B------:R-:W-:Y:S01]  /*13990*/  BPT.TRAP 0x1 ;  /* 0x000000040000795c */ /* 0x000fe20000300000 */
.L_x_31:
[----:B------:R-:W2:Y:S04]  /*139a0*/  LDL R0, [R1+0x264] ;  /* 0x0002640001007983 */ /* 0x000ea80000100800 */
[----:B-----5:R-:W3:Y:S01]  /*139b0*/  LDL R3, [R1+0x25c] ;  /* 0x00025c0001037983 */ /* 0x020ee20000100800 */
[----:B------:R-:W-:-:S13]  /*139c0*/  ISETP.NE.AND P0, PT, R17, RZ, PT ;  /* 0x000000ff1100720c */ /* 0x000fda0003f05270 */
[----:B------:R-:W-:Y:S02]  /*139d0*/  @P0 IADD3 R5, R5, UR61, RZ ;  /* 0x0000003d05050c10 */ /* 0x000fe4000fffe0ff */
[----:B--2---:R-:W-:-:S03]  /*139e0*/  R2UR UR4, R0 ;  /* 0x00000000000472ca */ /* 0x004fc600000e0000 */
[----:B------:R-:W-:Y:S02]  /*139f0*/  @P0 IMAD.SHL.U32 R0, R5, 0x8, RZ ;  /* 0x0000000805000824 */ /* 0x000fe400078e00ff */
[----:B---3--:R-:W-:Y:S02]  /*13a00*/  IMAD.MOV.U32 R4, RZ, RZ, R3 ;  /* 0x000000ffff047224 */ /* 0x008fe400078e0003 */
[----:B------:R-:W-:Y:S01]  /*13a10*/  IMAD.U32 R3, RZ, RZ, UR60 ;  /* 0x0000003cff037e24 */ /* 0x000fe2000f8e00ff */
[----:B------:R-:W-:-:S04]  /*13a20*/  @P0 LOP3.LUT R0, R0, 0x8, RZ, 0xc0, !PT ;  /* 0x0000000800000812 */ /* 0x000fc800078ec0ff */
[----:B------:R-:W-:Y:S01]  /*13a30*/  @P0 IADD3 R0, R3, 0x10, R0 ;  /* 0x0000001003000810 */ /* 0x000fe20007ffe000 */
[----:B------:R-:W-:-:S03]  /*13a40*/  UISETP.GT.U32.AND UP0, UPT, UR4, 0x1, UPT ;  /* 0x000000010400788c */ /* 0x000fc6000bf04070 */
[----:B------:R-:W-:-:S04]  /*13a50*/  @P0 PRMT R0, R4, 0x654, R0 ;  /* 0x0000065404000816 */ /* 0x000fc80000000000 */
[----:B------:R1:W-:Y:S01]  /*13a60*/  @P0 SYNCS.ARRIVE.TRANS64.RED.A1T0 RZ, [R0+URZ], RZ ;  /* 0x000000ff00ff09a7 */ /* 0x0003e2000810043f */
[----:B------:R-:W-:-:S13]  /*13a70*/  PLOP3.LUT P0, PT, PT, PT, UP0, 0x80, 0x0 ;  /* 0x000000000000781c */ /* 0x000fda0003f0f008 */
[----:B-1----:R-:W-:Y:S05]  /*13a80*/  @P0 BRA `(.L_x_30) ;  /* 0x0000000000040947 */ /* 0x002fea0003800000 */
[----:B------:R-:W-:Y:S01]  /*13a90*/  BPT.TRAP 0x1 ;  /* 0x000000040000795c */ /* 0x000fe20000300000 */
.L_x_30:
[----:B------:R-:W2:Y:S01]  /*13aa0*/  LDL R0, [R1+0x294] ;  /* 0x0002940001007983 */ /* 0x000ea20000100800 */
[----:B------:R-:W1:Y:S01]  /*13ab0*/  S2R R8, SR_TID.X ;  /* 0x0000000000087919 */ /* 0x000e620000002100 */
[----:B-----5:R-:W-:Y:S01]  /*13ac0*/  R2UR UR4, R18 ;  /* 0x00000000120472ca */ /* 0x020fe200000e0000 */
[----:B------:R-:W-:Y:S01]  /*13ad0*/  ULDC.64 UR6, c[0x0][0x5d0] ;  /* 0x0001740000067ab9 */ /* 0x000fe20000000a00 */
[----:B------:R-:W3:Y:S04]  /*13ae0*/  LDL.LU R6, [R1+0x290] ;  /* 0x0002900001067983 */ /* 0x000ee80000300800 */
[----:B------:R-:W4:Y:S01]  /*13af0*/  LDL R20, [R1+0x268] ;  /* 0x0002680001147983 */ /* 0x000f220000100800 */
[----:B------:R-:W-:-:S06]  /*13b00*/  R2UR UR10, R19 ;  /* 0x00000000130a72ca */ /* 0x000fcc00000e0000 */
[----:B------:R-:W-:-:S07]  /*13b10*/  UIMAD UR5, UR4, 0xb0, URZ ;  /* 0x000000b0040578a4 */ /* 0x000fce000f8e023f */
[----:B------:R-:W-:Y:S01]  /*13b20*/  UIMAD.WIDE UR8, UR10, 0x200, URZ ;  /* 0x000002000a0878a5 */ /* 0x000fe2000f8e023f */
[----:B-1----:R-:W-:Y:S01]  /*13b30*/  SHF.R.U32.HI R4, RZ, 0x7, R8 ;  /* 0x00000007ff047819 */ /* 0x002fe20000011608 */
[C---:B------:R-:W-:Y:S01]  /*13b40*/  IMAD.SHL.U32 R7, R8.reuse, 0x2, RZ ;  /* 0x0000000208077824 */ /* 0x040fe200078e00ff */
[----:B------:R-:W-:Y:S02]  /*13b50*/  LOP3.LUT R5, R8, 0x60, RZ, 0xc0, !PT ;  /* 0x0000006008057812 */ /* 0x000fe400078ec0ff */
[----:B------:R-:W-:Y:S02]  /*13b60*/  LOP3.LUT R4, R4, 0x1, RZ, 0xc0, !PT ;  /* 0x0000000104047812 */ /* 0x000fe400078ec0ff */
[----:B------:R-:W-:-:S03]  /*13b70*/  SHF.R.U32.HI R5, RZ, 0x1, R5 ;  /* 0x00000001ff057819 */ /* 0x000fc60000011605 */
[----:B------:R-:W-:Y:S01]  /*13b80*/  IMAD.SHL.U32 R3, R4, 0x40, RZ ;  /* 0x0000004004037824 */ /* 0x000fe200078e00ff */
[----:B--2---:R-:W-:Y:S02]  /*13b90*/  R2UR UR13, R0 ;  /* 0x00000000000d72ca */ /* 0x004fe400000e0000 */
[----:B------:R-:W-:-:S04]  /*13ba0*/  SHF.R.U32.HI R0, RZ, 0x2, R8 ;  /* 0x00000002ff007819 */ /* 0x000fc80000011608 */
[----:B------:R-:W-:Y:S02]  /*13bb0*/  LOP3.LUT R0, R0, 0x7, RZ, 0xc0, !PT ;  /* 0x0000000700007812 */ /* 0x000fe400078ec0ff */
[----:B---3--:R-:W-:Y:S02]  /*13bc0*/  R2UR UR11, R6 ;  /* 0x00000000060b72ca */ /* 0x008fe400000e0000 */
[----:B------:R-:W-:Y:S02]  /*13bd0*/  MOV R6, UR5 ;  /* 0x0000000500067c02 */ /* 0x000fe40008000f00 */
[----:B----4-:R-:W-:Y:S01]  /*13be0*/  R2UR UR14, R20 ;  /* 0x00000000140e72ca */ /* 0x010fe200000e0000 */
[----:B------:R-:W-:Y:S01]  /*13bf0*/  UIADD3 UR61, UR13, UR61, URZ ;  /* 0x0000003d0d3d7290 */ /* 0x000fe2000fffe03f */
[--C-:B------:R-:W-:Y:S02]  /*13c00*/  LOP3.LUT R3, R3, 0x40, R0.reuse, 0xe2, !PT ;  /* 0x0000004003037812 */ /* 0x100fe400078ee200 */
[----:B------:R-:W-:Y:S01]  /*13c10*/  IADD3 R0, RZ, -R5, -R0 ;  /* 0x80000005ff007210 */ /* 0x000fe20007ffe800 */
[----:B------:R-:W-:Y:S01]  /*13c20*/  UISETP.GT.U32.AND UP0, UPT, UR61, 0x1, UPT ;  /* 0x000000013d00788c */ /* 0x000fe2000bf04070 */
[----:B------:R-:W-:-:S02]  /*13c30*/  LOP3.LUT R6, R6, 0x6, R7, 0xf8, !PT ;  /* 0x0000000606067812 */ /* 0x000fc400078ef807 */
[----:B------:R-:W-:Y:S01]  /*13c40*/  LOP3.LUT R21, R3, UR8, R5, 0xfe, !PT ;  /* 0x0000000803157c12 */ /* 0x000fe2000f8efe05 */
[----:B------:R-:W-:Y:S01]  /*13c50*/  IMAD R0, R4, -0x40, R0 ;  /* 0xffffffc004007824 */ /* 0x000fe200078e0200 */
[--C-:B------:R-:W-:Y:S01]  /*13c60*/  SHF.R.S32.HI R7, RZ, 0x1f, R6.reuse ;  /* 0x0000001fff077819 */ /* 0x100fe20000011406 */
[----:B------:R-:W-:Y:S01]  /*13c70*/  IMAD.U32 R4, RZ, RZ, UR6 ;  /* 0x00000006ff047e24 */ /* 0x000fe2000f8e00ff */
[----:B------:R-:W-:Y:S01]  /*13c80*/  UISETP.LT.U32.AND UP0, UPT, UR13, 0x2, UP0 ;  /* 0x000000020d00788c */ /* 0x000fe20008701070 */
[----:B------:R1:W-:Y:S01]  /*13c90*/  STL [R1+0x258], R21 ;  /* 0x0002581501007387 */ /* 0x0003e20000100800 */
[----:B------:R-:W-:Y:S02]  /*13ca0*/  USHF.R.S32.HI UR12, URZ, 0x1f, UR14 ;  /* 0x0000001f3f0c7899 */ /* 0x000fe4000801140e */
[----:B------:R-:W-:Y:S02]  /*13cb0*/  IMAD.WIDE.U32 R4, R4, UR14, R6 ;  /* 0x0000000e04047c25 */ /* 0x000fe4000f8e0006 */
[----:B------:R-:W-:-:S02]  /*13cc0*/  UIMAD UR4, UR12, UR6, URZ ;  /* 0x000000060c0472a4 */ /* 0x000fc4000f8e023f */
[----:B------:R-:W-:Y:S02]  /*13cd0*/  USHF.L.U32 UR6, UR10, 0x9, URZ ;  /* 0x000000090a067899 */ /* 0x000fe4000800063f */
[----:B------:R-:W-:Y:S01]  /*13ce0*/  UIMAD UR4, UR14, UR7, UR4 ;  /* 0x000000070e0472a4 */ /* 0x000fe2000f8e0204 */
[----:B------:R-:W-:Y:S02]  /*13cf0*/  ULDC UR10, c[0x0][0x288] ;  /* 0x0000a200000a7ab9 */ /* 0x000fe40000000800 */
[----:B------:R-:W-:Y:S01]  /*13d00*/  ULDC UR7, c[0x0][0x284] ;  /* 0x0000a10000077ab9 */ /* 0x000fe20000000800 */
[----:B------:R-:W-:Y:S01]  /*13d10*/  UISETP.GE.AND UP1, UPT, UR5, UR10, UPT ;  /* 0x0000000a0500728c */ /* 0x000fe2000bf26270 */
[----:B------:R-:W-:Y:S02]  /*13d20*/  IMAD.U32 R3, RZ, RZ, UR7 ;  /* 0x00000007ff037e24 */ /* 0x000fe4000f8e00ff */
[----:B------:R-:W-:Y:S01]  /*13d30*/  VIADD R5, R5, UR4 ;  /* 0x0000000405057c36 */ /* 0x000fe20008000000 */
[----:B------:R-:W-:-:S02]  /*13d40*/  USHF.R.U32.HI UR4, URZ, 0x1, UR61 ;  /* 0x000000013f047899 */ /* 0x000fc4000801163d */
[----:B------:R-:W-:Y:S01]  /*13d50*/  IADD3 R0, R3, -UR6, R0 ;  /* 0x8000000603007c10 */ /* 0x000fe2000fffe000 */
[----:B------:R-:W-:Y:S01]  /*13d60*/  UISETP.GE.OR UP1, UPT, UR6, UR7, UP1 ;  /* 0x000000070600728c */ /* 0x000fe20008f26670 */
[----:B------:R-:W-:Y:S01]  /*13d70*/  LOP3.LUT R3, R8, 0x3, RZ, 0xc0, !PT ;  /* 0x0000000308037812 */ /* 0x000fe200078ec0ff */
[----:B------:R-:W-:Y:S01]  /*13d80*/  ULOP3.LUT UR4, UR4, 0x1, URZ, 0xc0, !UPT ;  /* 0x0000000104047892 */ /* 0x000fe2000f8ec03f */
[----:B------:R-:W-:Y:S01]  /*13d90*/  IMAD.MOV.U32 R8, RZ, RZ, -0x2 ;  /* 0xfffffffeff087424 */ /* 0x000fe200078e00ff */
[----:B------:R-:W-:Y:S02]  /*13da0*/  USEL UR6, URZ, 0x1, !UP0 ;  /* 0x000000013f067887 */ /* 0x000fe4000c000000 */
[----:B------:R-:W-:Y:S01]  /*13db0*/  UISETP.NE.U32.AND UP2, UPT, UR4, 0x1, UPT ;  /* 0x000000010400788c */ /* 0x000fe2000bf45070 */
[----:B------:R-:W-:Y:S01]  /*13dc0*/  IMAD R3, R3, R8, UR10 ;  /* 0x0000000a03037e24 */ /* 0x000fe2000f8e0208 */
[----:B------:R-:W-:Y:S01]  /*13dd0*/  PLOP3.LUT P0, PT, PT, PT, UP1, 0x80, 0x0 ;  /* 0x000000000000781c */ /* 0x000fe20003f0f018 */
[----:B------:R-:W-:-:S02]  /*13de0*/  ULOP3.LUT UR61, UR61, 0x1, URZ, 0xc0, !UPT ;  /* 0x000000013d3d7892 */ /* 0x000fc4000f8ec03f */
[----:B------:R-:W-:Y:S01]  /*13df0*/  UISETP.GT.U32.AND UP2, UPT, UR13, 0x1, !UP2 ;  /* 0x000000010d00788c */ /* 0x000fe2000d744070 */
[----:B------:R-:W-:-:S03]  /*13e00*/  IADD3 R3, R3, -UR5, RZ ;  /* 0x8000000503037c10 */ /* 0x000fc6000fffe0ff */
[----:B------:R-:W-:-:S04]  /*13e10*/  USEL UR4, URZ, 0x1, !UP2 ;  /* 0x000000013f047887 */ /* 0x000fc8000d000000 */
[----:B------:R-:W-:-:S03]  /*13e20*/  ULOP3.LUT UR11, UR4, UR11, UR6, 0x96, !UPT ;  /* 0x0000000b040b7292 */ /* 0x000fc6000f8e9606 */
[----:B------:R-:W-:-:S03]  /*13e30*/  UMOV UR6, 0xffffffff ;  /* 0xffffffff00067882 */ /* 0x000fc60000000000 */
[----:B------:R-:W-:-:S05]  /*13e40*/  IMAD.U32 R8, RZ, RZ, UR11 ;  /* 0x0000000bff087e24 */ /* 0x000fca000f8e00ff */
[----:B------:R1:W-:Y:S01]  /*13e50*/  STL [R1+0x290], R8 ;  /* 0x0002900801007387 */ /* 0x0003e20000100800 */
[----:B------:R-:W-:Y:S05]  /*13e60*/  @P0 BRA `(.L_x_32) ;  /* 0x000001f4000c0947 */ /* 0x000fea0003800000 */
[----:B------:R-:W-:Y:S01]  /*13e70*/  FSETP.NEU.AND P2, PT, R16, RZ, PT ;  /* 0x000000ff1000720b */ /* 0x000fe20003f4d000 */
[----:B------:R-:W-:Y:S01]  /*13e80*/  ULDC.64 UR10, c[0x0][0x5c8] ;  /* 0x00017200000a7ab9 */ /* 0x000fe20000000a00 */
[----:B------:R-:W-:Y:S01]  /*13e90*/  ISETP.GT.AND P0, PT, R3, RZ, PT ;  /* 0x000000ff0300720c */ /* 0x000fe20003f04270 */
[----:B------:R-:W-:Y:S01]  /*13ea0*/  UIMAD UR4, UR9, UR10, URZ ;  /* 0x0000000a090472a4 */ /* 0x000fe2000f8e023f */
[----:B------:R-:W-:Y:S01]  /*13eb0*/  IMAD.U32 R14, RZ, RZ, UR11 ;  /* 0x0000000bff0e7e24 */ /* 0x000fe2000f8e00ff */
[----:B------:R-:W-:Y:S01]  /*13ec0*/  BSSY B0, `(.L_x_32) ;  /* 0x0001f3d000007945 */ /* 0x000fe20003800000 */
[----:B------:R-:W-:Y:S01]  /*13ed0*/  IMAD.WIDE.U32 R4, R21, UR10, R4 ;  /* 0x0000000a15047c25 */ /* 0x000fe2000f8e0004 */
[----:B------:R-:W-:-:S03]  /*13ee0*/  ISETP.GT.AND P1, PT, R0, RZ, P0 ;  /* 0x000000ff0000720c */ /* 0x000fc60000724270 */
[----:B------:R-:W-:-:S04]  /*13ef0*/  IMAD R14, R21, R14, UR4 ;  /* 0x00000004150e7e24 */ /* 0x000fc8000f8e020e */
[----:B------:R-:W-:Y:S01]  /*13f00*/  IMAD.IADD R14, R5, 0x1, R14 ;  /* 0x00000001050e7824 */ /* 0x000fe200078e020e */
[----:B------:R-:W-:Y:S06]  /*13f10*/  @!P2 BRA `(.L_x_33) ;  /* 0x000001880088a947 */ /* 0x000fec0003800000 */
[----:B------:R-:W1:Y:S01]  /*13f20*/  LDC.64 R10, c[0x0][0x5b8] ;  /* 0x00016e00ff0a7b82 */ /* 0x000e620000000a00 */
[----:B------:R2:W-:Y:S07]  /*13f30*/  STL.64 [R1+0x298], R24 ;  /* 0x0002981801007387 */ /* 0x0005ee0000100a00 */
[----:B------:R-:W3:Y:S01]  /*13f40*/  LDC.64 R22, c[0x0][0x5b0] ;  /* 0x00016c00ff167b82 */ /* 0x000ee20000000a00 */
[----:B------:R-:W-:Y:S01]  /*13f50*/  R2UR UR7, R20 ;  /* 0x00000000140772ca */ /* 0x000fe200000e0000 */
[----:B--2---:R-:W2:Y:S01]  /*13f60*/  LDL.LU R24, [R1+0x220] ;  /* 0x0002200001187983 */ /* 0x004ea20000300800 */
[----:B-1----:R-:W-:-:S03]  /*13f70*/  IMAD.MOV.U32 R8, RZ, RZ, R11 ;  /* 0x000000ffff087224 */ /* 0x002fc600078e000b */
[----:B------:R1:W-:Y:S01]  /*13f80*/  STL [R1+0x250], R10 ;  /* 0x0002500a01007387 */ /* 0x0003e20000100800 */
[----:B------:R-:W-:-:S05]  /*13f90*/  MOV R235, R10 ;  /* 0x0000000a00eb7202 */ /* 0x000fca0000000f00 */
[C---:B------:R-:W-:Y:S01]  /*13fa0*/  IMAD R5, R235.reuse, UR12, RZ ;  /* 0x0000000ceb057c24 */ /* 0x040fe2000f8e02ff */
[----:B---3--:R-:W-:Y:S01]  /*13fb0*/  R2UR UR4, R22 ;  /* 0x00000000160472ca */ /* 0x008fe200000e0000 */
[----:B------:R-:W-:Y:S01]  /*13fc0*/  IMAD.WIDE.U32 R232, R235, UR7, R6 ;  /* 0x00000007ebe87c25 */ /* 0x000fe2000f8e0006 */
[----:B-1----:R-:W1:Y:S03]  /*13fd0*/  LDC.64 R10, c[0x0][0x5a8] ;  /* 0x00016a00ff0a7b82 */ /* 0x002e660000000a00 */
[----:B------:R-:W-:Y:S02]  /*13fe0*/  IMAD R234, R8, UR7, R5 ;  /* 0x0000000708ea7c24 */ /* 0x000fe4000f8e0205 */
[----:B------:R-:W-:Y:S02]  /*13ff0*/  IMAD.MOV.U32 R236, RZ, RZ, R232 ;  /* 0x000000ffffec7224 */ /* 0x000fe400078e00e8 */
[----:B------:R-:W-:Y:S01]  /*14000*/  IMAD.IADD R237, R233, 0x1, R234 ;  /* 0x00000001e9ed7824 */ /* 0x000fe200078e02ea */
[----:B------:R-:W-:Y:S03]  /*14010*/  STL [R1+0x26c], R234 ;  /* 0x00026cea01007387 */ /* 0x000fe60000100800 */
[----:B------:R-:W-:Y:S01]  /*14020*/  UIMAD UR4, UR9, UR4, URZ ;  /* 0x00000004090472a4 */ /* 0x000fe2000f8e023f */
[C---:B------:R-:W-:Y:S01]  /*14030*/  IMAD.WIDE.U32 R8, R21.reuse, R22, R236 ;  /* 0x0000001615087225 */ /* 0x040fe200078e00ec */
[----:B------:R-:W-:Y:S04]  /*14040*/  STL.64 [R1+0x248], R232 ;  /* 0x000248e801007387 */ /* 0x000fe80000100a00 */
[----:B------:R-:W-:Y:S01]  /*14050*/  IMAD R19, R21, R23, UR4 ;  /* 0x0000000415137e24 */ /* 0x000fe2000f8e0217 */
[----:B------:R-:W-:-:S03]  /*14060*/  ULDC.64 UR4, c[0x0][0x5c0] ;  /* 0x0001700000047ab9 */ /* 0x000fc60000000a00 */
[----:B------:R-:W-:Y:S01]  /*14070*/  IMAD.IADD R5, R9, 0x1, R19 ;  /* 0x0000000109057824 */ /* 0x000fe200078e0213 */
[----:B------:R-:W-:Y:S01]  /*14080*/  STL [R1+0x270], R19 ;  /* 0x0002701301007387 */ /* 0x000fe20000100800 */
[----:B-1----:R-:W-:-:S04]  /*14090*/  LEA R12, P2, R8, R10, 0x1 ;  /* 0x0000000a080c7211 */ /* 0x002fc800078408ff */
[----:B------:R-:W-:-:S05]  /*140a0*/  LEA.HI.X R13, R8, R11, R5, 0x1, P2 ;  /* 0x0000000b080d7211 */ /* 0x000fca00010f0c05 */
[----:B------:R1:W3:Y:S01]  /*140b0*/  @P1 LDG.E.LTC128B.U16 R18, desc[UR36][R12.64] ;  /* 0x000000240c121981 */ /* 0x0002e2000c1e1520 */
[C---:B------:R-:W-:Y:S02]  /*140c0*/  LEA R8, P2, R4.reuse, UR4, 0x1 ;  /* 0x0000000404087c11 */ /* 0x040fe4000f8408ff */
[----:B------:R-:W-:Y:S02]  /*140d0*/  ISETP.GT.AND P3, PT, R3, 0x1, PT ;  /* 0x000000010300780c */ /* 0x000fe40003f64270 */
[----:B------:R-:W-:Y:S02]  /*140e0*/  LEA.HI.X R9, R4, UR5, R14, 0x1, P2 ;  /* 0x0000000504097c11 */ /* 0x000fe400090f0c0e */
[----:B------:R-:W-:Y:S01]  /*140f0*/  ISETP.GT.AND P2, PT, R0, RZ, P3 ;  /* 0x000000ff0000720c */ /* 0x000fe20001f44270 */
[----:B-1----:R-:W-:-:S04]  /*14100*/  IMAD.WIDE.U32 R12, R21, R22, R6 ;  /* 0x00000016150c7225 */ /* 0x002fc800078e0006 */
[----:B------:R-:W-:Y:S02]  /*14110*/  IMAD.IADD R13, R19, 0x1, R13 ;  /* 0x00000001130d7824 */ /* 0x000fe400078e020d */
[----:B------:R-:W-:-:S05]  /*14120*/  IMAD.WIDE.U32 R12, R235, UR7, R12 ;  /* 0x00000007eb0c7c25 */ /* 0x000fca000f8e000c */
[----:B------:R-:W-:Y:S01]  /*14130*/  IADD3 R5, R234, R13, RZ ;  /* 0x0000000dea057210 */ /* 0x000fe20007ffe0ff */
[----:B------:R-:W-:Y:S01]  /*14140*/  BSSY B1, `(.L_x_34) ;  /* 0x0000010000017945 */ /* 0x000fe20003800000 */
[----:B---3--:R-:W-:-:S05]  /*14150*/  HADD2.F32 R15, -RZ, R18.H0_H0 ;  /* 0x20000012ff0f7230 */ /* 0x008fca0000004100 */
[----:B------:R-:W-:-:S04]  /*14160*/  FMUL R15, R15, R16 ;  /* 0x000000100f0f7220 */ /* 0x000fc80000400000 */
[----:B--2---:R-:W-:Y:S01]  /*14170*/  FFMA R15, R24, R2, R15 ;  /* 0x00000002180f7223 */ /* 0x004fe2000000000f */
[----:B------:R-:W-:-:S04]  /*14180*/  LEA R24, P4, R12, R10, 0x1 ;  /* 0x0000000a0c187211 */ /* 0x000fc800078808ff */
[----:B------:R-:W-:Y:S01]  /*14190*/  F2FP.F16.F32.PACK_AB R4, RZ, R15 ;  /* 0x0000000fff04723e */ /* 0x000fe200000000ff */
[----:B------:R-:W-:Y:S01]  /*141a0*/  IMAD.MOV.U32 R15, RZ, RZ, R25 ;  /* 0x000000ffff0f7224 */ /* 0x000fe200078e0019 */
[----:B------:R-:W-:Y:S01]  /*141b0*/  LEA.HI.X R15, R12, R11, R5, 0x1, P4 ;  /* 0x0000000b0c0f7211 */ /* 0x000fe200020f0c05 */
[--C-:B------:R-:W-:Y:S01]  /*141c0*/  IMAD.MOV.U32 R14, RZ, RZ, R24.reuse ;  /* 0x000000ffff0e7224 */ /* 0x100fe200078e0018 */
[----:B------:R1:W-:Y:S01]  /*141d0*/  STL [R1+0x240], R24 ;  /* 0x0002401801007387 */ /* 0x0003e20000100800 */
[----:B------:R-:W-:-:S03]  /*141e0*/  IMAD.MOV.U32 R14, RZ, RZ, R24 ;  /* 0x000000ffff0e7224 */ /* 0x000fc600078e0018 */
[----:B------:R2:W-:Y:S04]  /*141f0*/  @P1 STG.E.U16 desc[UR36][R8.64], R4 ;  /* 0x0000000408001986 */ /* 0x0005e8000c101524 */
[----:B-1----:R2:W5:Y:S04]  /*14200*/  LDL.LU.64 R24, [R1+0x298] ;  /* 0x0002980001187983 */ /* 0x0025680000300a00 */
[----:B------:R2:W-:Y:S01]  /*14210*/  STL [R1+0x244], R15 ;  /* 0x0002440f01007387 */ /* 0x0005e20000100800 */
[----:B------:R-:W-:Y:S05]  /*14220*/  @!P2 BRA `(.L_x_35) ;  /* 0x000000000004a947 */ /* 0x000fea0003800000 */
[----:B------:R1:W5:Y:S02]  /*14230*/  LDG.E.LTC128B.U16 R18, desc[UR36][R14.64+0x2] ;  /* 0x000002240e127981 */ /* 0x000364000c1e1520 */
.L_x_35:
[----:B------:R-:W-:Y:S05]  /*14240*/  BSYNC B1 ;  /* 0x0000000000017941 */ /* 0x000fea0003800000 */
.L_x_34:
[----:B------:R-:W3:Y:S01]  /*14250*/  LDL.LU R5, [R1+0x224] ;  /* 0x0002240001057983 */ /* 0x000ee20000300800 */
[----:B--2--5:R-:W-:Y:S01]  /*14260*/  HADD2.F32 R4, -RZ, R18.H0_H0 ;  /* 0x20000012ff047230 */ /* 0x024fe20000004100 */
[----:B------:R-:W-:Y:S02]  /*14270*/  R2UR UR4, R20 ;  /* 0x00000000140472ca */ /* 0x000fe400000e0000 */
[----:B------:R-:W-:Y:S02]  /*14280*/  ISETP.GT.AND P1, PT, R0, 0x8, P0 ;  /* 0x000000080000780c */ /* 0x000fe40000724270 */
[----:B------:R-:W-:-:S04]  /*14290*/  FMUL R4, R4, R16 ;  /* 0x0000001004047220 */ /* 0x000fc80000400000 */
[----:B---3--:R-:W-:Y:S01]  /*142a0*/  FFMA R20, R5, R2, R4 ;  /* 0x0000000205147223 */ /* 0x008fe20000000004 */
[C---:B------:R-:W-:Y:S01]  /*142b0*/  SHF.L.U64.HI R5, R22.reuse, 0x3, R23 ;  /* 0x0000000316057819 */ /* 0x040fe20000010217 */
[----:B------:R-:W-:-:S03]  /*142c0*/  IMAD.SHL.U32 R4, R22, 0x8, RZ ;  /* 0x0000000816047824 */ /* 0x000fc600078e00ff */
[----:B------:R-:W-:Y:S01]  /*142d0*/  F2FP.F16.F32.PACK_AB R20, RZ, R20 ;  /* 0x00000014ff14723e */ /* 0x000fe200000000ff */
[----:B-1----:R-:W-:-:S05]  /*142e0*/  IMAD.WIDE.U32 R14, R21, R22, R4 ;  /* 0x00000016150e7225 */ /* 0x002fca00078e0004 */
[----:B------:R-:W-:Y:S02]  /*142f0*/  IADD3 R19, R19, R15, RZ ;  /* 0x0000000f13137210 */ /* 0x000fe40007ffe0ff */
[----:B------:R-:W-:-:S05]  /*14300*/  IADD3 R13, P4, R232, R14, RZ ;  /* 0x0000000ee80d7210 */ /* 0x000fca0007f9e0ff */
[----:B------:R-:W-:Y:S01]  /*14310*/  IMAD.X R21, R19, 0x1, R237, P4 ;  /* 0x0000000113157824 */ /* 0x000fe200020e06ed */
[----:B------:R-:W-:-:S04]  /*14320*/  LEA R12, P4, R13, R10, 0x1 ;  /* 0x0000000a0d0c7211 */ /* 0x000fc800078808ff */
[----:B------:R-:W-:Y:S01]  /*14330*/  LEA.HI.X R13, R13, R11, R21, 0x1, P4 ;  /* 0x0000000b0d0d7211 */ /* 0x000fe200020f0c15 */
[----:B------:R1:W-:Y:S04]  /*14340*/  @P2 STG.E.U16 desc[UR36][R8.64+0x2], R20 ;  /* 0x0000021408002986 */ /* 0x0003e8000c101524 */
[----:B------:R2:W3:Y:S04]  /*14350*/  @P1 LDG.E.LTC128B.U16 R18, desc[UR36][R12.64] ;  /* 0x000000240c121981 */ /* 0x0004e8000c1e1520 */
[----:B------:R-:W4:Y:S01]  /*14360*/  LDL.LU R21, [R1+0x228] ;  /* 0x0002280001157983 */ /* 0x000f220000300800 */
[----:B--2---:R-:W-:-:S05]  /*14370*/  IADD3 R12, P2, R6, R14, RZ ;  /* 0x0000000e060c7210 */ /* 0x004fca0007f5e0ff */
[----:B------:R-:W-:Y:S02]  /*14380*/  IMAD.X R13, R7, 0x1, R19, P2 ;  /* 0x00000001070d7824 */ /* 0x000fe400010e0613 */
[----:B------:R-:W-:-:S04]  /*14390*/  IMAD.WIDE.U32 R12, R235, UR4, R12 ;  /* 0x00000004eb0c7c25 */ /* 0x000fc8000f8e000c */
[----:B------:R-:W-:Y:S01]  /*143a0*/  IMAD.IADD R13, R234, 0x1, R13 ;  /* 0x00000001ea0d7824 */ /* 0x000fe200078e020d */
[----:B------:R-:W-:-:S04]  /*143b0*/  LEA R232, P2, R12, R10, 0x1 ;  /* 0x0000000a0ce87211 */ /* 0x000fc800078408ff */
[----:B------:R-:W-:Y:S01]  /*143c0*/  LEA.HI.X R233, R12, R11, R13, 0x1, P2 ;  /* 0x0000000b0ce97211 */ /* 0x000fe200010f0c0d */
[----:B-1----:R-:W-:-:S04]  /*143d0*/  IMAD.U32 R20, RZ, RZ, UR11 ;  /* 0x0000000bff147e24 */ /* 0x002fc8000f8e00ff */
[----:B------:R-:W-:Y:S01]  /*143e0*/  STL.64 [R1+0x220], R232 ;  /* 0x000220e801007387 */ /* 0x000fe20000100a00 */
[----:B------:R-:W-:Y:S01]  /*143f0*/  ISETP.GT.AND P5, PT, R0, 0x8, P3 ;  /* 0x000000080000780c */ /* 0x000fe20001fa4270 */
[----:B------:R-:W-:Y:S01]  /*14400*/  BSSY B1, `(.L_x_36) ;  /* 0x0000011000017945 */ /* 0x000fe20003800000 */
[----:B---3--:R-:W-:-:S05]  /*14410*/  HADD2.F32 R12, -RZ, R18.H0_H0 ;  /* 0x20000012ff0c7230 */ /* 0x008fca0000004100 */
[----:B------:R-:W-:-:S04]  /*14420*/  FMUL R12, R12, R16 ;  /* 0x000000100c0c7220 */ /* 0x000fc80000400000 */
[----:B----4-:R-:W-:Y:S01]  /*14430*/  FFMA R13, R21, R2, R12 ;  /* 0x00000002150d7223 */ /* 0x010fe2000000000c */
[----:B------:R-:W-:Y:S01]  /*14440*/  IMAD.U32 R12, RZ, RZ, UR10 ;  /* 0x0000000aff0c7e24 */ /* 0x000fe2000f8e00ff */
[----:B------:R-:W-:-:S03]  /*14450*/  MOV R21, UR10 ;  /* 0x0000000a00157c02 */ /* 0x000fc60008000f00 */
[----:B------:R-:W-:Y:S01]  /*14460*/  IMAD.SHL.U32 R12, R12, 0x10, RZ ;  /* 0x000000100c0c7824 */ /* 0x000fe200078e00ff */
[--C-:B------:R-:W-:Y:S02]  /*14470*/  SHF.L.U64.HI R21, R21, 0x4, R20.reuse ;  /* 0x0000000415157819 */ /* 0x100fe40000010214 */
[----:B------:R-:W-:Y:S02]  /*14480*/  F2FP.F16.F32.PACK_AB R13, RZ, R13 ;  /* 0x0000000dff0d723e */ /* 0x000fe400000000ff */
[----:B------:R1:W-:Y:S02]  /*14490*/  STL [R1+0x260], R12 ;  /* 0x0002600c01007387 */ /* 0x0003e40000100800 */
[----:B------:R-:W-:Y:S02]  /*144a0*/  PRMT R20, R13, 0x7610, R20 ;  /* 0x000076100d147816 */ /* 0x000fe40000000014 */
[----:B-1----:R-:W-:-:S05]  /*144b0*/  IADD3 R12, P2, R12, R8, RZ ;  /* 0x000000080c0c7210 */ /* 0x002fca0007f5e0ff */
[----:B------:R-:W-:Y:S01]  /*144c0*/  IMAD.X R13, R21, 0x1, R9, P2 ;  /* 0x00000001150d7824 */ /* 0x000fe200010e0609 */
[----:B------:R1:W-:Y:S04]  /*144d0*/  STL [R1+0x254], R21 ;  /* 0x0002541501007387 */ /* 0x0003e80000100800 */
[----:B------:R1:W-:Y:S01]  /*144e0*/  @P1 STG.E.U16 desc[UR36][R12.64], R20 ;  /* 0x000000140c001986 */ /* 0x0003e2000c101524 */
[----:B------:R-:W-:Y:S05]  /*144f0*/  @!P5 BRA `(.L_x_37) ;  /* 0x000000000004d947 */ /* 0x000fea0003800000 */
[----:B------:R2:W5:Y:S02]  /*14500*/  LDG.E.LTC128B.U16 R18, desc[UR36][R232.64+0x2] ;  /* 0x00000224e8127981 */ /* 0x000564000c1e1520 */
.L_x_37:
[----:B------:R-:W-:Y:S05]  /*14510*/  BSYNC B1 ;  /* 0x0000000000017941 */ /* 0x000fea0003800000 */
.L_x_36:
[----:B-1----:R-:W3:Y:S01]  /*14520*/  LDL.LU R21, [R1+0x22c] ;  /* 0x00022c0001157983 */ /* 0x002ee20000300800 */
[----:B-----5:R-:W-:Y:S01]  /*14530*/  HADD2.F32 R20, -RZ, R18.H0_H0 ;  /* 0x20000012ff147230 */ /* 0x020fe20000004100 */
[----:B------:R-:W-:Y:S02]  /*14540*/  ISETP.GT.AND P2, PT, R3, 0x8, PT ;  /* 0x000000080300780c */ /* 0x000fe40003f44270 */
[----:B------:R1:W-:Y:S02]  /*14550*/  STL.64 [R1+0x298], R4 ;  /* 0x0002980401007387 */ /* 0x0003e40000100a00 */
[----:B------:R-:W-:Y:S01]  /*14560*/  FMUL R20, R20, R16 ;  /* 0x0000001014147220 */ /* 0x000fe20000400000 */
[----:B------:R-:W-:Y:S01]  /*14570*/  ISETP.GT.AND P4, PT, R0, RZ, P2 ;  /* 0x000000ff0000720c */ /* 0x000fe20001784270 */
[----:B-1----:R-:W-:Y:S01]  /*14580*/  IMAD.MOV.U32 R4, RZ, RZ, R12 ;  /* 0x000000ffff047224 */ /* 0x002fe200078e000c */
[----:B------:R-:W-:-:S05]  /*14590*/  MOV R5, R13 ;  /* 0x0000000d00057202 */ /* 0x000fca0000000f00 */
[----:B------:R-:W-:Y:S01]  /*145a0*/  STL.64 [R1+0x228], R4 ;  /* 0x0002280401007387 */ /* 0x000fe20000100a00 */
[----:B---3--:R-:W-:-:S05]  /*145b0*/  FFMA R20, R21, R2, R20 ;  /* 0x0000000215147223 */ /* 0x008fca0000000014 */
[----:B------:R-:W-:-:S05]  /*145c0*/  F2FP.F16.F32.PACK_AB R20, RZ, R20 ;  /* 0x00000014ff14723e */ /* 0x000fca00000000ff */
[----:B------:R1:W-:Y:S04]  /*145d0*/  @P5 STG.E.U16 desc[UR36][R4.64+0x2], R20 ;  /* 0x0000021404005986 */ /* 0x0003e8000c101524 */
[----:B-1----:R1:W5:Y:S01]  /*145e0*/  LDL.LU.64 R4, [R1+0x298] ;  /* 0x0002980001047983 */ /* 0x0023620000300a00 */
[----:B------:R-:W-:Y:S04]  /*145f0*/  BSSY B1, `(.L_x_38) ;  /* 0x0000004000017945 */ /* 0x000fe80003800000 */
[----:B------:R-:W-:Y:S05]  /*14600*/  @!P4 BRA `(.L_x_39) ;  /* 0x000000000008c947 */ /* 0x000fea0003800000 */
[----:B------:R-:W3:Y:S04]  /*14610*/  LDL.64 R20, [R1+0x240] ;  /* 0x0002400001147983 */ /* 0x000ee80000100a00 */
[----:B---3--:R3:W5:Y:S02]  /*14620*/  LDG.E.LTC128B.U16 R18, desc[UR36][R20.64+0x10] ;  /* 0x0000102414127981 */ /* 0x008764000c1e1520 */
.L_x_39:
[----:B------:R-:W-:Y:S05]  /*14630*/  BSYNC B1 ;  /* 0x0000000000017941 */ /* 0x000fea0003800000 */
.L_x_38:
[----:B---3--:R-:W3:Y:S01]  /*14640*/  LDL.LU R21, [R1+0x230] ;  /* 0x0002300001157983 */ /* 0x008ee20000300800 */
[----:B-----5:R-:W-:Y:S01]  /*14650*/  HADD2.F32 R20, -RZ, R18.H0_H0 ;  /* 0x20000012ff147230 */ /* 0x020fe20000004100 */
[----:B------:R-:W-:Y:S01]  /*14660*/  ISETP.GT.AND P1, PT, R3, 0x9, PT ;  /* 0x000000090300780c */ /* 0x000fe20003f24270 */
[----:B------:R-:W-:Y:S03]  /*14670*/  BSSY B1, `(.L_x_40) ;  /* 0x0000009000017945 */ /* 0x000fe60003800000 */
[----:B------:R-:W-:Y:S01]  /*14680*/  FMUL R20, R20, R16 ;  /* 0x0000001014147220 */ /* 0x000fe20000400000 */
[----:B------:R-:W-:-:S03]  /*14690*/  ISETP.GT.AND P5, PT, R0, RZ, P1 ;  /* 0x000000ff0000720c */ /* 0x000fc60000fa4270 */
[----:B---3--:R-:W-:-:S05]  /*146a0*/  FFMA R20, R21, R2, R20 ;  /* 0x0000000215147223 */ /* 0x008fca0000000014 */
[----:B------:R-:W-:-:S05]  /*146b0*/  F2FP.F16.F32.PACK_AB R20, RZ, R20 ;  /* 0x00000014ff14723e */ /* 0x000fca00000000ff */
[----:B------:R3:W-:Y:S01]  /*146c0*/  @P4 STG.E.U16 desc[UR36][R8.64+0x10], R20 ;  /* 0x0000101408004986 */ /* 0x0007e2000c101524 */
[----:B------:R-:W-:Y:S05]  /*146d0*/  @!P5 BRA `(.L_x_41) ;  /* 0x000000000008d947 */ /* 0x000fea0003800000 */
[----:B---3--:R-:W3:Y:S04]  /*146e0*/  LDL.64 R20, [R1+0x240] ;  /* 0x0002400001147983 */ /* 0x008ee80000100a00 */
[----:B---3--:R4:W5:Y:S02]  /*146f0*/  LDG.E.LTC128B.U16 R18, desc[UR36][R20.64+0x12] ;  /* 0x0000122414127981 */ /* 0x008964000c1e1520 */
.L_x_41:
[----:B------:R-:W-:Y:S05]  /*14700*/  BSYNC B1 ;  /* 0x0000000000017941 */ /* 0x000fea0003800000 */
.L_x_40:
[----:B----4-:R-:W4:Y:S01]  /*14710*/  LDL.LU R21, [R1+0x234] ;  /* 0x0002340001157983 */ /* 0x010f220000300800 */
[----:B---3-5:R-:W-:Y:S01]  /*14720*/  HADD2.F32 R20, -RZ, R18.H0_H0 ;  /* 0x20000012ff147230 */ /* 0x028fe20000004100 */
[----:B------:R-:W-:Y:S01]  /*14730*/  ISETP.GT.AND P4, PT, R0, 0x8, P2 ;  /* 0x000000080000780c */ /* 0x000fe20001784270 */
[----:B------:R-:W-:Y:S03]  /*14740*/  BSSY B1, `(.L_x_42) ;  /* 0x0000007000017945 */ /* 0x000fe60003800000 */
[----:B------:R-:W-:-:S04]  /*14750*/  FMUL R20, R20, R16 ;  /* 0x0000001014147220 */ /* 0x000fc80000400000 */
[----:B----4-:R-:W-:-:S05]  /*14760*/  FFMA R20, R21, R2, R20 ;  /* 0x0000000215147223 */ /* 0x010fca0000000014 */
[----:B------:R-:W-:-:S05]  /*14770*/  F2FP.F16.F32.PACK_AB R20, RZ, R20 ;  /* 0x00000014ff14723e */ /* 0x000fca00000000ff */
[----:B------:R3:W-:Y:S01]  /*14780*/  @P5 STG.E.U16 desc[UR36][R8.64+0x12], R20 ;  /* 0x0000121408005986 */ /* 0x0007e2000c101524 */
[----:B------:R-:W-:Y:S05]  /*14790*/  @!P4 BRA `(.L_x_43) ;  /* 0x000000000004c947 */ /* 0x000fea0003800000 */
[----:B------:R4:W5:Y:S02]  /*147a0*/  LDG.E.LTC128B.U16 R18, desc[UR36][R232.64+0x10] ;  /* 0x00001024e8127981 */ /* 0x000964000c1e1520 */
.L_x_43:
[----:B------:R-:W-:Y:S05]  /*147b0*/  BSYNC B1 ;  /* 0x0000000000017941 */ /* 0x000fea0003800000 */
.L_x_42:
[----:B------:R-:W2:Y:S01]  /*147c0*/  LDL.LU R21, [R1+0x238] ;  /* 0x0002380001157983 */ /* 0x000ea20000300800 */
[----:B---3-5:R-:W-:Y:S01]  /*147d0*/  HADD2.F32 R20, -RZ, R18.H0_H0 ;  /* 0x20000012ff147230 */ /* 0x028fe20000004100 */
[----:B------:R-:W-:Y:S01]  /*147e0*/  ISETP.GT.AND P5, PT, R0, 0x8, P1 ;  /* 0x000000080000780c */ /* 0x000fe20000fa4270 */
[----:B------:R-:W-:Y:S03]  /*147f0*/  BSSY B1, `(.L_x_44) ;  /* 0x0000007000017945 */ /* 0x000fe60003800000 */
[----:B------:R-:W-:-:S04]  /*14800*/  FMUL R20, R20, R16 ;  /* 0x0000001014147220 */ /* 0x000fc80000400000 */
[----:B--2---:R-:W-:-:S05]  /*14810*/  FFMA R20, R21, R2, R20 ;  /* 0x0000000215147223 */ /* 0x004fca0000000014 */
[----:B------:R-:W-:-:S05]  /*14820*/  F2FP.F16.F32.PACK_AB R20, RZ, R20 ;  /* 0x00000014ff14723e */ /* 0x000fca00000000ff */
[----:B------:R2:W-:Y:S01]  /*14830*/  @P4 STG.E.U16 desc[UR36][R12.64+0x10], R20 ;  /* 0x000010140c004986 */ /* 0x0005e2000c101524 */
[----:B------:R-:W-:Y:S05]  /*14840*/  @!P5 BRA `(.L_x_45) ;  /* 0x000000000004d947 */ /* 0x000fea0003800000 */
[----:B------:R3:W5:Y:S02]  /*14850*/  LDG.E.LTC128B.U16 R18, desc[UR36][R232.64+0x12] ;  /* 0x00001224e8127981 */ /* 0x000764000c1e1520 */
.L_x_45:
[----:B------:R-:W-:Y:S05]  /*14860*/  BSYNC B1 ;  /* 0x0000000000017941 */ /* 0x000fea0003800000 */
.L_x_44:
[----:B--2---:R-:W2:Y:S04]  /*14870*/  LDL R20, [R1+0x268] ;  /* 0x0002680001147983 */ /* 0x004ea80000100800 */
[----:B---34-:R-:W3:Y:S01]  /*14880*/  LDL.LU R233, [R1+0x23c] ;  /* 0x00023c0001e97983 */ /* 0x018ee20000300800 */
[----:B------:R-:W-:-:S03]  /*14890*/  IMAD.MOV.U32 R15, RZ, RZ, R19 ;  /* 0x000000ffff0f7224 */ /* 0x000fc600078e0013 */
[----:B------:R-:W4:Y:S04]  /*148a0*/  LDL.LU R21, [R1+0x200] ;  /* 0x0002000001157983 */ /* 0x000f280000300800 */
[----:B------:R-:W-:Y:S04]  /*148b0*/  STL.64 [R1+0x2a8], R24 ;  /* 0x0002a81801007387 */ /* 0x000fe80000100a00 */
[----:B------:R0:W-:Y:S04]  /*148c0*/  STL [R1+0x2a0], R3 ;  /* 0x0002a00301007387 */ /* 0x0001e80000100800 */
[----:B------:R1:W-:Y:S01]  /*148d0*/  STL.64 [R1+0x298], R8 ;  /* 0x0002980801007387 */ /* 0x0003e20000100a00 */
[----:B------:R-:W-:Y:S01]  /*148e0*/  IMAD R23, R23, 0x78, RZ ;  /* 0x0000007817177824 */ /* 0x000fe200078e02ff */
[----:B------:R-:W-:-:S02]  /*148f0*/  ISETP.GT.AND P4, PT, R0, 0x80, P0 ;  /* 0x000000800000780c */ /* 0x000fc40000784270 */
[----:B-----5:R-:W-:Y:S01]  /*14900*/  PRMT R232, R18, 0x7610, R232 ;  /* 0x0000761012e87816 */ /* 0x020fe200000000e8 */
[----:B0-----:R-:W4:Y:S01]  /*14910*/  LDL R3, [R1+0x270] ;  /* 0x0002700001037983 */ /* 0x001f220000100800 */
[----:B-1----:R-:W-:-:S03]  /*14920*/  IMAD.WIDE.U32 R8, R22, 0x78, R14 ;  /* 0x0000007816087825 */ /* 0x002fc600078e000e */
[----:B------:R-:W4:Y:S01]  /*14930*/  LDL.64 R14, [R1+0x248] ;  /* 0x00024800010e7983 */ /* 0x000f220000100a00 */
[----:B------:R-:W-:Y:S01]  /*14940*/  IMAD.IADD R24, R9, 0x1, R23 ;  /* 0x0000000109187824 */ /* 0x000fe200078e0217 */
[----:B--2---:R-:W-:Y:S01]  /*14950*/  R2UR UR4, R20 ;  /* 0x00000000140472ca */ /* 0x004fe200000e0000 */
[----:B------:R-:W-:-:S05]  /*14960*/  HADD2.F32 R20, -RZ, R18.H0_H0 ;  /* 0x20000012ff147230 */ /* 0x000fca0000004100 */
[----:B------:R-:W-:-:S04]  /*14970*/  FMUL R20, R20, R16 ;  /* 0x0000001014147220 */ /* 0x000fc80000400000 */
[----:B---3--:R-:W-:-:S05]  /*14980*/  FFMA R20, R233, R2, R20 ;  /* 0x00000002e9147223 */ /* 0x008fca0000000014 */
[----:B------:R-:W-:-:S05]  /*14990*/  F2FP.F16.F32.PACK_AB R20, RZ, R20 ;  /* 0x00000014ff14723e */ /* 0x000fca00000000ff */
[----:B------:R0:W-:Y:S01]  /*149a0*/  @P5 STG.E.U16 desc[UR36][R12.64+0x12], R20 ;  /* 0x000012140c005986 */ /* 0x0001e2000c101524 */
[----:B----4-:R-:W-:-:S05]  /*149b0*/  IADD3 R15, P5, R14, R8, RZ ;  /* 0x000000080e0f7210 */ /* 0x010fca0007fbe0ff */
[----:B------:R-:W-:Y:S01]  /*149c0*/  IMAD.X R19, R24, 0x1, R237, P5 ;  /* 0x0000000118137824 */ /* 0x000fe200028e06ed */
[----:B------:R-:W-:-:S04]  /*149d0*/  LEA R14, P5, R15, R10, 0x1 ;  /* 0x0000000a0f0e7211 */ /* 0x000fc800078a08ff */
[----:B------:R-:W-:-:S05]  /*149e0*/  LEA.HI.X R15, R15, R11, R19, 0x1, P5 ;  /* 0x0000000b0f0f7211 */ /* 0x000fca00028f0c13 */
[----:B------:R-:W2:Y:S01]  /*149f0*/  @P4 LDG.E.LTC128B.U16 R232, desc[UR36][R14.64] ;  /* 0x000000240ee84981 */ /* 0x000ea2000c1e1520 */
[----:B0-----:R-:W-:-:S03]  /*14a00*/  IMAD.U32 R20, RZ, RZ, UR10 ;  /* 0x0000000aff147e24 */ /* 0x001fc6000f8e00ff */
[----:B------:R0:W-:Y:S01]  /*14a10*/  STL [R1+0x234], R24 ;  /* 0x0002341801007387 */ /* 0x0001e20000100800 */
[----:B--2---:R-:W-:-:S05]  /*14a20*/  HADD2.F32 R14, -RZ, R232.H0_H0 ;  /* 0x200000e8ff0e7230 */ /* 0x004fca0000004100 */
[----:B------:R-:W-:-:S04]  /*14a30*/  FMUL R14, R14, R16 ;  /* 0x000000100e0e7220 */ /* 0x000fc80000400000 */
[----:B------:R-:W-:Y:S01]  /*14a40*/  FFMA R14, R21, R2, R14 ;  /* 0x00000002150e7223 */ /* 0x000fe2000000000e */
[----:B------:R-:W-:Y:S02]  /*14a50*/  IMAD.WIDE.U32 R20, R20, 0xf0, R12 ;  /* 0x000000f014147825 */ /* 0x000fe400078e000c */
[----:B------:R-:W2:Y:S01]  /*14a60*/  LDL R13, [R1+0x258] ;  /* 0x00025800010d7983 */ /* 0x000ea20000100800 */
[----:B------:R-:W-:Y:S01]  /*14a70*/  MOV R233, UR11 ;  /* 0x0000000b00e97c02 */ /* 0x000fe20008000f00 */
[----:B0-----:R-:W-:Y:S01]  /*14a80*/  IMAD.WIDE.U32 R24, R22, 0x78, R4 ;  /* 0x0000007816187825 */ /* 0x001fe200078e0004 */
[----:B------:R-:W-:-:S03]  /*14a90*/  F2FP.F16.F32.PACK_AB R12, RZ, R14 ;  /* 0x0000000eff0c723e */ /* 0x000fc600000000ff */
[----:B------:R-:W-:Y:S02]  /*14aa0*/  IMAD R233, R233, 0xf0, RZ ;  /* 0x000000f0e9e97824 */ /* 0x000fe400078e02ff */
[----:B------:R-:W-:Y:S02]  /*14ab0*/  @P4 IMAD.MOV.U32 R14, RZ, RZ, R20 ;  /* 0x000000ffff0e4224 */ /* 0x000fe400078e0014 */
[----:B------:R-:W-:Y:S02]  /*14ac0*/  IMAD.IADD R15, R21, 0x1, R233 ;  /* 0x00000001150f7824 */ /* 0x000fe400078e02e9 */
[----:B------:R-:W-:Y:S02]  /*14ad0*/  IMAD.IADD R19, R23, 0x1, R25 ;  /* 0x0000000117137824 */ /* 0x000fe400078e0219 */
[----:B------:R-:W-:Y:S01]  /*14ae0*/  IMAD.MOV.U32 R18, RZ, RZ, R24 ;  /* 0x000000ffff127224 */ /* 0x000fe200078e0018 */
[----:B------:R-:W-:Y:S04]  /*14af0*/  @P4 STG.E.U16 desc[UR36][R14.64], R12 ;  /* 0x0000000c0e004986 */ /* 0x000fe8000c101524 */
[----:B------:R0:W-:Y:S04]  /*14b00*/  STL.64 [R1+0x280], R24 ;  /* 0x0002801801007387 */ /* 0x0001e80000100a00 */
[----:B0-----:R0:W5:Y:S01]  /*14b10*/  LDL.LU.64 R24, [R1+0x2a8] ;  /* 0x0002a80001187983 */ /* 0x0011620000300a00 */
[----:B------:R-:W-:Y:S01]  /*14b20*/  BSSY B1, `(.L_x_46) ;  /* 0x000000f000017945 */ /* 0x000fe20003800000 */
[----:B--2---:R-:W-:-:S03]  /*14b30*/  IMAD.WIDE.U32 R12, R13, R22, R18 ;  /* 0x000000160d0c7225 */ /* 0x004fc600078e0012 */
[----:B------:R-:W-:-:S04]  /*14b40*/  IADD3 R12, P4, R6, R12, RZ ;  /* 0x0000000c060c7210 */ /* 0x000fc80007f9e0ff */
[----:B------:R-:W-:Y:S02]  /*14b50*/  IADD3.X R13, R7, R3, R13, P4, !PT ;  /* 0x00000003070d7210 */ /* 0x000fe400027fe40d */
[----:B------:R0:W5:Y:S01]  /*14b60*/  LDL.LU R3, [R1+0x2a0] ;  /* 0x0002a00001037983 */ /* 0x0001620000300800 */
[----:B------:R-:W-:-:S05]  /*14b70*/  IMAD.WIDE.U32 R12, R235, UR4, R12 ;  /* 0x00000004eb0c7c25 */ /* 0x000fca000f8e000c */
[----:B------:R-:W-:Y:S02]  /*14b80*/  IADD3 R13, R234, R13, RZ ;  /* 0x0000000dea0d7210 */ /* 0x000fe40007ffe0ff */
[----:B------:R-:W-:-:S04]  /*14b90*/  LEA R234, P4, R12, R10, 0x1 ;  /* 0x0000000a0cea7211 */ /* 0x000fc800078808ff */
[----:B------:R-:W-:Y:S02]  /*14ba0*/  LEA.HI.X R235, R12, R11, R13, 0x1, P4 ;  /* 0x0000000b0ceb7211 */ /* 0x000fe400020f0c0d */
[----:B------:R-:W-:Y:S02]  /*14bb0*/  IADD3 R12, P5, R4, R8, RZ ;  /* 0x00000008040c7210 */ /* 0x000fe40007fbe0ff */
[----:B------:R0:W5:Y:S04]  /*14bc0*/  LDL.LU.64 R8, [R1+0x298] ;  /* 0x0002980001087983 */ /* 0x0001680000300a00 */
[----:B------:R0:W-:Y:S01]  /*14bd0*/  STL [R1+0x200], R12 ;  /* 0x0002000c01007387 */ /* 0x0001e20000100800 */
[----:B------:R-:W-:-:S13]  /*14be0*/  ISETP.GT.AND P4, PT, R0, 0x80, P3 ;  /* 0x000000800000780c */ /* 0x000fda0001f84270 */
[----:B0-----:R-:W-:Y:S05]  /*14bf0*/  @!P4 BRA `(.L_x_47) ;  /* 0x000000000004c947 */ /* 0x001fea0003800000 */
[----:B------:R0:W5:Y:S02]  /*14c00*/  LDG.E.LTC128B.U16 R232, desc[UR36][R234.64+0x2] ;  /* 0x00000224eae87981 */ /* 0x000164000c1e1520 */
.L_x_47:
[----:B------:R-:W-:Y:S05]  /*14c10*/  BSYNC B1 ;  /* 0x0000000000017941 */ /* 0x000fea0003800000 */
.L_x_46:
[----:B------:R-:W2:Y:S04]  /*14c20*/  LDL R13, [R1+0x204] ;  /* 0x00020400010d7983 */ /* 0x000ea80000100800 */
[----:B------:R1:W-:Y:S04]  /*14c30*/  STL.64 [R1+0x2b0], R14 ;  /* 0x0002b00e01007387 */ /* 0x0003e80000100a00 */
[----:B-1----:R-:W3:Y:S04]  /*14c40*/  LDL.64 R14, [R1+0x200] ;  /* 0x00020000010e7983 */ /* 0x002ee80000100a00 */
[----:B-----5:R1:W-:Y:S04]  /*14c50*/  STL.64 [R1+0x2a8], R8 ;  /* 0x0002a80801007387 */ /* 0x0203e80000100a00 */
[----:B-1----:R1:W4:Y:S01]  /*14c60*/  LDL.64 R8, [R1+0x200] ;  /* 0x0002000001087983 */ /* 0x0023220000100a00 */
[----:B------:R-:W-:-:S05]  /*14c70*/  HADD2.F32 R12, -RZ, R232.H0_H0 ;  /* 0x200000e8ff0c7230 */ /* 0x000fca0000004100 */
[----:B------:R-:W-:Y:S01]  /*14c80*/  FMUL R12, R12, R16 ;  /* 0x000000100c0c7220 */ /* 0x000fe20000400000 */
[----:B----4-:R-:W4:Y:S04]  /*14c90*/  LDL.LU R9, [R1+0x234] ;  /* 0x0002340001097983 */ /* 0x010f280000300800 */
[----:B------:R2:W-:Y:S04]  /*14ca0*/  STL [R1+0x2a0], R3 ;  /* 0x0002a00301007387 */ /* 0x0005e80000100800 */
[----:B------:R0:W-:Y:S01]  /*14cb0*/  STL.64 [R1+0x298], R6 ;  /* 0x0002980601007387 */ /* 0x0001e20000100a00 */
[----:B--2---:R-:W-:-:S03]  /*14cc0*/  FFMA R3, R13, R2, R12 ;  /* 0x000000020d037223 */ /* 0x004fc6000000000c */
[----:B------:R-:W2:Y:S04]  /*14cd0*/  LDL.64 R12, [R1+0x248] ;  /* 0x00024800010c7983 */ /* 0x000ea80000100a00 */
[----:B0-----:R-:W2:Y:S01]  /*14ce0*/  LDL.64 R6, [R1+0x228] ;  /* 0x0002280001067983 */ /* 0x001ea20000100a00 */
[----:B---3--:R-:W-:-:S03]  /*14cf0*/  IMAD.MOV.U32 R8, RZ, RZ, R14 ;  /* 0x000000ffff087224 */ /* 0x008fc600078e000e */
[----:B------:R1:W5:Y:S01]  /*14d00*/  LDL.LU.64 R14, [R1+0x2b0] ;  /* 0x0002b000010e7983 */ /* 0x0003620000300a00 */
[----:B------:R-:W-:Y:S01]  /*14d10*/  BSSY B1, `(.L_x_48) ;  /* 0x0000019000017945 */ /* 0x000fe20003800000 */
[----:B----4-:R-:W-:-:S05]  /*14d20*/  IMAD.X R9, R9, 0x1, R5, P5 ;  /* 0x0000000109097824 */ /* 0x010fca00028e0605 */
[----:B------:R0:W-:Y:S01]  /*14d30*/  STL [R1+0x204], R9 ;  /* 0x0002040901007387 */ /* 0x0001e20000100800 */
[----:B--2---:R-:W-:-:S05]  /*14d40*/  IADD3 R12, P5, R8, R12, RZ ;  /* 0x0000000c080c7210 */ /* 0x004fca0007fbe0ff */
[----:B------:R-:W-:Y:S01]  /*14d50*/  IMAD.X R13, R9, 0x1, R237, P5 ;  /* 0x00000001090d7824 */ /* 0x000fe200028e06ed */
[----:B------:R-:W-:-:S04]  /*14d60*/  LEA R8, P5, R12, R10, 0x1 ;  /* 0x0000000a0c087211 */ /* 0x000fc800078a08ff */
[----:B0-----:R-:W-:Y:S01]  /*14d70*/  LEA.HI.X R9, R12, R11, R13, 0x1, P5 ;  /* 0x0000000b0c097211 */ /* 0x001fe200028f0c0d */
[----:B------:R-:W-:Y:S01]  /*14d80*/  IMAD.U32 R13, RZ, RZ, UR10 ;  /* 0x0000000aff0d7e24 */ /* 0x000fe2000f8e00ff */
[----:B------:R-:W-:-:S03]  /*14d90*/  F2FP.F16.F32.PACK_AB R12, RZ, R3 ;  /* 0x00000003ff0c723e */ /* 0x000fc600000000ff */
[----:B------:R-:W-:Y:S01]  /*14da0*/  IMAD.WIDE.U32 R6, R13, 0xf0, R6 ;  /* 0x000000f00d067825 */ /* 0x000fe200078e0006 */
[----:B------:R0:W-:Y:S04]  /*14db0*/  STL.64 [R1+0x238], R8 ;  /* 0x0002380801007387 */ /* 0x0001e80000100a00 */
[----:B------:R-:W-:Y:S02]  /*14dc0*/  IADD3 R13, R233, R7, RZ ;  /* 0x00000007e90d7210 */ /* 0x000fe40007ffe0ff */
[----:B------:R-:W-:Y:S01]  /*14dd0*/  PRMT R233, R12, 0x7610, R233 ;  /* 0x000076100ce97816 */ /* 0x000fe200000000e9 */
[----:B------:R-:W-:Y:S01]  /*14de0*/  IMAD.MOV.U32 R12, RZ, RZ, R6 ;  /* 0x000000ffff0c7224 */ /* 0x000fe200078e0006 */
[----:B0-----:R1:W5:Y:S04]  /*14df0*/  LDL.LU.64 R8, [R1+0x2a8] ;  /* 0x0002a80001087983 */ /* 0x0013680000300a00 */
[----:B------:R1:W5:Y:S04]  /*14e00*/  LDL.LU R3, [R1+0x2a0] ;  /* 0x0002a00001037983 */ /* 0x0003680000300800 */
[----:B------:R0:W-:Y:S04]  /*14e10*/  STL.64 [R1+0x230], R6 ;  /* 0x0002300601007387 */ /* 0x0001e80000100a00 */
[----:B------:R1:W-:Y:S01]  /*14e20*/  @P4 STG.E.U16 desc[UR36][R12.64+0x2], R233 ;  /* 0x000002e90c004986 */ /* 0x0003e2000c101524 */
[----:B------:R-:W-:-:S03]  /*14e30*/  ISETP.GT.AND P5, PT, R0, 0x88, P0 ;  /* 0x000000880000780c */ /* 0x000fc600007a4270 */
[----:B0-----:R1:W5:Y:S04]  /*14e40*/  LDL.LU.64 R6, [R1+0x298] ;  /* 0x0002980001067983 */ /* 0x0013680000300a00 */
[----:B------:R1:W-:Y:S06]  /*14e50*/  STL.S16 [R1+0x28c], R232 ;  /* 0x00028ce801007387 */ /* 0x0003ec0000100600 */
[----:B------:R-:W-:Y:S05]  /*14e60*/  @!P5 BRA `(.L_x_49) ;  /* 0x00000000000cd947 */ /* 0x000fea0003800000 */
[----:B-1----:R-:W2:Y:S04]  /*14e70*/  LDL.LU.64 R232, [R1+0x238] ;  /* 0x0002380001e87983 */ /* 0x002ea80000300a00 */
[----:B--2---:R-:W2:Y:S04]  /*14e80*/  LDG.E.LTC128B.U16 R232, desc[UR36][R232.64] ;  /* 0x00000024e8e87981 */ /* 0x004ea8000c1e1520 */
[----:B--2---:R0:W-:Y:S02]  /*14e90*/  STL [R1+0x28c], R232 ;  /* 0x00028ce801007387 */ /* 0x0041e40000100800 */
.L_x_49:
[----:B------:R-:W-:Y:S05]  /*14ea0*/  BSYNC B1 ;  /* 0x0000000000017941 */ /* 0x000fea0003800000 */
.L_x_48:
[----:B01----:R-:W2:Y:S04]  /*14eb0*/  LDL R232, [R1+0x268] ;  /* 0x0002680001e87983 */ /* 0x003ea80000100800 */
[----:B------:R0:W-:Y:S04]  /*14ec0*/  STL.64 [R1+0x2b0], R26 ;  /* 0x0002b01a01007387 */ /* 0x0001e80000100a00 */
[----:B0-----:R-:W3:Y:S04]  /*14ed0*/  LDL.LU R26, [R1+0x208] ;  /* 0x00020800011a7983 */ /* 0x001ee80000300800 */
[----:B------:R-:W4:Y:S04]  /*14ee0*/  LDL R27, [R1+0x260] ;  /* 0x00026000011b7983 */ /* 0x000f280000100800 */
[----:B------:R0:W-:Y:S04]  /*14ef0*/  STL.64 [R1+0x2a8], R24 ;  /* 0x0002a81801007387 */ /* 0x0001e80000100a00 */
[----:B0-----:R-:W4:Y:S04]  /*14f00*/  LDL.LU.64 R24, [R1+0x280] ;  /* 0x0002800001187983 */ /* 0x001f280000300a00 */
[----:B------:R-:W4:Y:S04]  /*14f10*/  LDL R233, [R1+0x258] ;  /* 0x0002580001e97983 */ /* 0x000f280000100800 */
[----:B------:R0:W-:Y:S04]  /*14f20*/  STL.64 [R1+0x2a0], R12 ;  /* 0x0002a00c01007387 */ /* 0x0001e80000100a00 */
[----:B0-----:R-:W4:Y:S04]  /*14f30*/  LDL R12, [R1+0x270] ;  /* 0x00027000010c7983 */ /* 0x001f280000100800 */
[----:B------:R-:W4:Y:S04]  /*14f40*/  LDL R13, [R1+0x250] ;  /* 0x00025000010d7983 */ /* 0x000f280000100800 */
[----:B-----5:R0:W-:Y:S04]  /*14f50*/  STL [R1+0x29c], R8 ;  /* 0x00029c0801007387 */ /* 0x0201e80000100800 */
[----:B0-----:R-:W3:Y:S04]  /*14f60*/  LDL.LU R8, [R1+0x28c] ;  /* 0x00028c0001087983 */ /* 0x001ee80000300800 */
[----:B------:R-:W-:Y:S01]  /*14f70*/  STL [R1+0x298], R3 ;  /* 0x0002980301007387 */ /* 0x000fe20000100800 */
[----:B--2---:R-:W-:Y:S01]  /*14f80*/  R2UR UR4, R232 ;  /* 0x00000000e80472ca */ /* 0x004fe200000e0000 */
[----:B---3--:R-:W-:-:S05]  /*14f90*/  HADD2.F32 R232, -RZ, R8.H0_H0 ;  /* 0x20000008ffe87230 */ /* 0x008fca0000004100 */
[----:B------:R-:W-:-:S04]  /*14fa0*/  FMUL R232, R232, R16 ;  /* 0x00000010e8e87220 */ /* 0x000fc80000400000 */
[----:B------:R-:W-:Y:S01]  /*14fb0*/  FFMA R232, R26, R2, R232 ;  /* 0x000000021ae87223 */ /* 0x000fe200000000e8 */
[----:B----4-:R-:W-:Y:S02]  /*14fc0*/  IADD3 R26, P4, R27, R20, RZ ;  /* 0x000000141b1a7210 */ /* 0x010fe40007f9e0ff */
[----:B------:R-:W2:Y:S02]  /*14fd0*/  LDL R27, [R1+0x254] ;  /* 0x00025400011b7983 */ /* 0x000ea40000100800 */
[----:B------:R-:W-:Y:S01]  /*14fe0*/  F2FP.F16.F32.PACK_AB R232, RZ, R232 ;  /* 0x000000e8ffe8723e */ /* 0x000fe200000000ff */
[----:B--2---:R-:W-:Y:S01]  /*14ff0*/  IMAD.X R27, R15, 0x1, R27, P4 ;  /* 0x000000010f1b7824 */ /* 0x004fe200020e061b */
[----:B------:R-:W-:-:S05]  /*15000*/  IADD3 R24, P4, R4, R24, RZ ;  /* 0x0000001804187210 */ /* 0x000fca0007f9e0ff */
[----:B------:R-:W-:Y:S01]  /*15010*/  IMAD.X R25, R19, 0x1, R5, P4 ;  /* 0x0000000113197824 */ /* 0x000fe200020e0605 */
[----:B------:R0:W-:Y:S02]  /*15020*/  @P5 STG.E.U16 desc[UR36][R26.64], R232 ;  /* 0x000000e81a005986 */ /* 0x0001e4000c101524 */
[----:B0-----:R-:W-:-:S03]  /*15030*/  IMAD.WIDE.U32 R232, R233, R22, R24 ;  /* 0x00000016e9e87225 */ /* 0x001fc600078e0018 */
[----:B------:R-:W-:Y:S01]  /*15040*/  IADD3 R232, P4, R6, R232, RZ ;  /* 0x000000e806e87210 */ /* 0x000fe20007f9e0ff */
[----:B------:R0:W-:Y:S03]  /*15050*/  STL.64 [R1+0x278], R26 ;  /* 0x0002781a01007387 */ /* 0x0001e60000100a00 */
[----:B------:R-:W-:-:S03]  /*15060*/  IADD3.X R233, R7, R12, R233, P4, !PT ;  /* 0x0000000c07e97210 */ /* 0x000fc600027fe4e9 */
[----:B------:R-:W-:Y:S01]  /*15070*/  IMAD.WIDE.U32 R12, R13, UR4, R232 ;  /* 0x000000040d0c7c25 */ /* 0x000fe2000f8e00e8 */
[----:B0-----:R0:W5:Y:S04]  /*15080*/  LDL.LU.64 R26, [R1+0x2b0] ;  /* 0x0002b000011a7983 */ /* 0x0011680000300a00 */
[----:B------:R1:W-:Y:S04]  /*15090*/  STL.64 [R1+0x280], R24 ;  /* 0x0002801801007387 */ /* 0x0003e80000100a00 */
[----:B-1----:R0:W5:Y:S04]  /*150a0*/  LDL.LU.64 R24, [R1+0x2a8] ;  /* 0x0002a80001187983 */ /* 0x0021680000300a00 */
[----:B------:R-:W2:Y:S01]  /*150b0*/  LDL R233, [R1+0x26c] ;  /* 0x00026c0001e97983 */ /* 0x000ea20000100800 */
[----:B------:R-:W-:-:S02]  /*150c0*/  LEA R232, P4, R12, R10, 0x1 ;  /* 0x0000000a0ce87211 */ /* 0x000fc400078808ff */
[----:B------:R-:W-:Y:S02]  /*150d0*/  PRMT R3, R8, 0x7610, R3 ;  /* 0x0000761008037816 */ /* 0x000fe40000000003 */
[----:B------:R-:W-:Y:S01]  /*150e0*/  ISETP.GT.AND P5, PT, R0, 0x88, P3 ;  /* 0x000000880000780c */ /* 0x000fe20001fa4270 */
[----:B--2---:R-:W-:-:S05]  /*150f0*/  IMAD.IADD R233, R233, 0x1, R13 ;  /* 0x00000001e9e97824 */ /* 0x004fca00078e020d */
[----:B------:R-:W-:Y:S02]  /*15100*/  LEA.HI.X R233, R12, R11, R233, 0x1, P4 ;  /* 0x0000000b0ce97211 */ /* 0x000fe400020f0ce9 */
[----:B------:R0:W5:Y:S04]  /*15110*/  LDL.LU.64 R12, [R1+0x2a0] ;  /* 0x0002a000010c7983 */ /* 0x0001680000300a00 */
[----:B------:R0:W5:Y:S04]  /*15120*/  LDL.LU R8, [R1+0x29c] ;  /* 0x00029c0001087983 */ /* 0x0001680000300800 */
[----:B------:R1:W-:Y:S04]  /*15130*/  STL.S16 [R1+0x208], R3 ;  /* 0x0002080301007387 */ /* 0x0003e80000100600 */
[----:B-1----:R0:W5:Y:S01]  /*15140*/  LDL.LU R3, [R1+0x298] ;  /* 0x0002980001037983 */ /* 0x0021620000300800 */
[----:B------:R-:W-:Y:S04]  /*15150*/  BSSY B1, `(.L_x_50) ;  /* 0x0000006000017945 */ /* 0x000fe80003800000 */
[----:B------:R-:W-:Y:S05]  /*15160*/  @!P5 BRA `(.L_x_51) ;  /* 0x000000000010d947 */ /* 0x000fea0003800000 */
[----:B------:R1:W-:Y:S04]  /*15170*/  STL [R1+0x298], R0 ;  /* 0x0002980001007387 */ /* 0x0003e80000100800 */
[----:B-1----:R-:W2:Y:S04]  /*15180*/  LDG.E.LTC128B.U16 R0, desc[UR36][R232.64+0x2] ;  /* 0x00000224e8007981 */ /* 0x002ea8000c1e1520 */
[----:B--2---:R1:W-:Y:S04]  /*15190*/  STL [R1+0x208], R0 ;  /* 0x0002080001007387 */ /* 0x0043e80000100800 */
[----:B-1----:R1:W5:Y:S02]  /*151a0*/  LDL.LU R0, [R1+0x298] ;  /* 0x0002980001007983 */ /* 0x0023640000300800 */
.L_x_51:
[----:B------:R-:W-:Y:S05]  /*151b0*/  BSYNC B1 ;  /* 0x0000000000017941 */ /* 0x000fea0003800000 */
.L_x_50:
[----:B------:R2:W-:Y:S04]  /*151c0*/  STL.64 [R1+0x2c0], R14 ;  /* 0x0002c00e01007387 */ /* 0x0005e80000100a00 */
[----:B--2---:R-:W2:Y:S04]  /*151d0*/  LDL.64 R14, [R1+0x230] ;  /* 0x00023000010e7983 */ /* 0x004ea80000100a00 */
[----:B------:R3:W-:Y:S04]  /*151e0*/  STL [R1+0x2b8], R10 ;  /* 0x0002b80a01007387 */ /* 0x0007e80000100800 */
[----:B---3--:R-:W3:Y:S04]  /*151f0*/  LDL.LU R10, [R1+0x20c] ;  /* 0x00020c00010a7983 */ /* 0x008ee80000300800 */
[----:B------:R-:W-:Y:S04]  /*15200*/  STL [R1+0x2b4], R9 ;  /* 0x0002b40901007387 */ /* 0x000fe80000100800 */
[----:B-----5:R-:W-:Y:S04]  /*15210*/  STL [R1+0x2b0], R8 ;  /* 0x0002b00801007387 */ /* 0x020fe80000100800 */
[----:B------:R4:W-:Y:S04]  /*15220*/  STL.64 [R1+0x2a8], R6 ;  /* 0x0002a80601007387 */ /* 0x0009e80000100a00 */
[----:B----4-:R-:W2:Y:S04]  /*15230*/  LDL R7, [R1+0x260] ;  /* 0x0002600001077983 */ /* 0x010ea80000100800 */
[----:B------:R-:W-:Y:S04]  /*15240*/  STL [R1+0x2a0], R5 ;  /* 0x0002a00501007387 */ /* 0x000fe80000100800 */
[----:B------:R4:W-:Y:S04]  /*15250*/  STL [R1+0x29c], R4 ;  /* 0x00029c0401007387 */ /* 0x0009e80000100800 */
[----:B----4-:R-:W4:Y:S04]  /*15260*/  LDL.LU R4, [R1+0x208] ;  /* 0x0002080001047983 */ /* 0x010f280000300800 */
[----:B------:R0:W-:Y:S01]  /*15270*/  STL [R1+0x298], R3 ;  /* 0x0002980301007387 */ /* 0x0001e20000100800 */
[----:B----4-:R-:W-:-:S05]  /*15280*/  HADD2.F32 R6, -RZ, R4.H0_H0 ;  /* 0x20000004ff067230 */ /* 0x010fca0000004100 */
[----:B------:R-:W-:-:S04]  /*15290*/  FMUL R6, R6, R16 ;  /* 0x0000001006067220 */ /* 0x000fc80000400000 */
[----:B---3--:R-:W-:Y:S01]  /*152a0*/  FFMA R10, R10, R2, R6 ;  /* 0x000000020a0a7223 */ /* 0x008fe20000000006 */
[----:B--2---:R-:W-:Y:S02]  /*152b0*/  IADD3 R6, P4, R7, R14, RZ ;  /* 0x0000000e07067210 */ /* 0x004fe40007f9e0ff */
[----:B------:R2:W5:Y:S04]  /*152c0*/  LDL.LU.64 R14, [R1+0x2c0] ;  /* 0x0002c000010e7983 */ /* 0x0005680000300a00 */
[----:B------:R-:W3:Y:S01]  /*152d0*/  LDL R7, [R1+0x254] ;  /* 0x0002540001077983 */ /* 0x000ee20000100800 */
[----:B------:R-:W-:-:S03]  /*152e0*/  F2FP.F16.F32.PACK_AB R9, RZ, R10 ;  /* 0x0000000aff09723e */ /* 0x000fc600000000ff */
[----:B------:R2:W5:Y:S01]  /*152f0*/  LDL.LU R10, [R1+0x2b8] ;  /* 0x0002b800010a7983 */ /* 0x0005620000300800 */
[----:B------:R-:W-:Y:S02]  /*15300*/  PRMT R8, R9, 0x7610, R8 ;  /* 0x0000761009087816 */ /* 0x000fe40000000008 */
[----:B0-----:R-:W-:Y:S01]  /*15310*/  PRMT R3, R4, 0x7610, R3 ;  /* 0x0000761004037816 */ /* 0x001fe20000000003 */
[----:B------:R2:W5:Y:S01]  /*15320*/  LDL.LU R9, [R1+0x2b4] ;  /* 0x0002b40001097983 */ /* 0x0005620000300800 */
[----:B------:R-:W-:-:S03]  /*15330*/  PRMT R5, R8, 0x7610, R5 ;  /* 0x0000761008057816 */ /* 0x000fc60000000005 */
[----:B------:R2:W5:Y:S01]  /*15340*/  LDL.LU R8, [R1+0x2b0] ;  /* 0x0002b00001087983 */ /* 0x0005620000300800 */
[----:B---3--:R-:W-:Y:S02]  /*15350*/  IADD3.X R7, R7, R13, RZ, P4, !PT ;  /* 0x0000000d07077210 */ /* 0x008fe400027fe4ff */
[----:B------:R-:W-:-:S03]  /*15360*/  ISETP.GT.AND P4, PT, R0, 0x80, P2 ;  /* 0x000000800000780c */ /* 0x000fc60001784270 */
[----:B------:R-:W-:Y:S04]  /*15370*/  STL.64 [R1+0x238], R6 ;  /* 0x0002380601007387 */ /* 0x000fe80000100a00 */
[----:B------:R0:W-:Y:S04]  /*15380*/  @P5 STG.E.U16 desc[UR36][R6.64+0x2], R5 ;  /* 0x0000020506005986 */ /* 0x0001e8000c101524 */
[----:B0-----:R2:W5:Y:S04]  /*15390*/  LDL.LU.64 R6, [R1+0x2a8] ;  /* 0x0002a80001067983 */ /* 0x0015680000300a00 */
[----:B------:R2:W5:Y:S04]  /*153a0*/  LDL.LU R5, [R1+0x2a0] ;  /* 0x0002a00001057983 */ /* 0x0005680000300800 */
[----:B------:R2:W5:Y:S04]  /*153b0*/  LDL.LU R4, [R1+0x29c] ;  /* 0x00029c0001047983 */ /* 0x0005680000300800 */
[----:B------:R0:W-:Y:S04]  /*153c0*/  STL.S16 [R1+0x208], R3 ;  /* 0x0002080301007387 */ /* 0x0001e80000100600 */
[----:B0-----:R2:W5:Y:S01]  /*153d0*/  LDL.LU R3, [R1+0x298] ;  /* 0x0002980001037983 */ /* 0x0015620000300800 */
[----:B------:R-:W-:Y:S04]  /*153e0*/  BSSY B1, `(.L_x_52) ;  /* 0x0000006000017945 */ /* 0x000fe80003800000 */
[----:B------:R-:W-:Y:S05]  /*153f0*/  @!P4 BRA `(.L_x_53) ;  /* 0x000000000010c947 */ /* 0x000fea0003800000 */
[----:B------:R0:W-:Y:S04]  /*15400*/  STL [R1+0x298], R0 ;  /* 0x0002980001007387 */ /* 0x0001e80000100800 */
[----:B0-----:R-:W3:Y:S04]  /*15410*/  LDG.E.LTC128B.U16 R0, desc[UR36][R234.64+0x10] ;  /* 0x00001024ea007981 */ /* 0x001ee8000c1e1520 */
[----:B---3--:R0:W-:Y:S04]  /*15420*/  STL [R1+0x208], R0 ;  /* 0x0002080001007387 */ /* 0x0081e80000100800 */
[----:B0-----:R0:W5:Y:S02]  /*15430*/  LDL.LU R0, [R1+0x298] ;  /* 0x0002980001007983 */ /* 0x0011640000300800 */
.L_x_53:
[----:B------:R-:W-:Y:S05]  /*15440*/  BSYNC B1 ;  /* 0x0000000000017941 */ /* 0x000fea0003800000 */
.L_x_52:
[----:B-----5:R-:W3:Y:S04]  /*15450*/  LDL R14, [R1+0x208] ;  /* 0x00020800010e7983 */ /* 0x020ee80000100800 */
[----:B------:R4:W-:Y:S04]  /*15460*/  STL [R1+0x298], R3 ;  /* 0x0002980301007387 */ /* 0x0009e80000100800 */
[----:B----4-:R-:W4:Y:S01]  /*15470*/  LDL.LU R3, [R1+0x210] ;  /* 0x0002100001037983 */ /* 0x010f220000300800 */
[----:B---3--:R-:W-:-:S05]  /*15480*/  HADD2.F32 R14, -RZ, R14.H0_H0 ;  /* 0x2000000eff0e7230 */ /* 0x008fca0000004100 */
[----:B------:R-:W-:-:S04]  /*15490*/  FMUL R14, R14, R16 ;  /* 0x000000100e0e7220 */ /* 0x000fc80000400000 */
[----:B----4-:R-:W-:Y:S02]  /*154a0*/  FFMA R14, R3, R2, R14 ;  /* 0x00000002030e7223 */ /* 0x010fe4000000000e */
[----:B------:R3:W5:Y:S01]  /*154b0*/  LDL.LU R3, [R1+0x298] ;  /* 0x0002980001037983 */ /* 0x0007620000300800 */
[----:B------:R-:W-:Y:S02]  /*154c0*/  ISETP.GT.AND P5, PT, R0, 0x80, P1 ;  /* 0x000000800000780c */ /* 0x000fe40000fa4270 */
[----:B------:R-:W-:-:S04]  /*154d0*/  F2FP.F16.F32.PACK_AB R14, RZ, R14 ;  /* 0x0000000eff0e723e */ /* 0x000fc800000000ff */
[----:B------:R-:W-:Y:S01]  /*154e0*/  PRMT R21, R14, 0x7610, R21 ;  /* 0x000076100e157816 */ /* 0x000fe20000000015 */
[----:B------:R-:W-:Y:S02]  /*154f0*/  @P4 IMAD.MOV.U32 R14, RZ, RZ, R20 ;  /* 0x000000ffff0e4224 */ /* 0x000fe400078e0014 */
[----:B------:R-:W4:Y:S01]  /*15500*/  LDL.LU R20, [R1+0x208] ;  /* 0x0002080001147983 */ /* 0x000f220000300800 */
[----:B------:R-:W-:Y:S03]  /*15510*/  BSSY B1, `(.L_x_54) ;  /* 0x0000005000017945 */ /* 0x000fe60003800000 */
[----:B------:R4:W-:Y:S02]  /*15520*/  @P4 STG.E.U16 desc[UR36][R14.64+0x10], R21 ;  /* 0x000010150e004986 */ /* 0x0009e4000c101524 */
[----:B----4-:R-:W-:Y:S01]  /*15530*/  PRMT R14, R20, 0x7610, R14 ;  /* 0x00007610140e7816 */ /* 0x010fe2000000000e */
[----:B---3--:R-:W-:Y:S06]  /*15540*/  @!P5 BRA `(.L_x_55) ;  /* 0x000000000004d947 */ /* 0x008fec0003800000 */
[----:B------:R3:W5:Y:S02]  /*15550*/  LDG.E.LTC128B.U16 R14, desc[UR36][R234.64+0x12] ;  /* 0x00001224ea0e7981 */ /* 0x000764000c1e1520 */
.L_x_55:
[----:B------:R-:W-:Y:S05]  /*15560*/  BSYNC B1 ;  /* 0x0000000000017941 */ /* 0x000fea0003800000 */
.L_x_54:
[----:B------:R-:W4:Y:S01]  /*15570*/  LDL.LU R20, [R1+0x214] ;  /* 0x0002140001147983 */ /* 0x000f220000300800 */
[----:B-----5:R-:W-:Y:S01]  /*15580*/  HADD2.F32 R15, -RZ, R14.H0_H0 ;  /* 0x2000000eff0f7230 */ /* 0x020fe20000004100 */
        /* <DEDUP_REMOVED lines=8> */
.L_x_57:
[----:B------:R-:W-:Y:S05]  /*15610*/  BSYNC B1 ;  /* 0x0000000000017941 */ /* 0x000fea0003800000 */
.L_x_56:
[----:B------:R1:W-:Y:S04]  /*15620*/  STL [R1+0x298], R3 ;  /* 0x0002980301007387 */ /* 0x0003e80000100800 */
[----:B-1----:R-:W2:Y:S01]  /*15630*/  LDL.LU R3, [R1+0x218] ;  /* 0x0002180001037983 */ /* 0x002ea20000300800 */
[----:B----45:R-:W-:-:S03]  /*15640*/  HADD2.F32 R15, -RZ, R14.H0_H0 ;  /* 0x2000000eff0f7230 */ /* 0x030fc60000004100 */
[----:B------:R-:W4:Y:S02]  /*15650*/  LDL.LU.64 R20, [R1+0x278] ;  /* 0x0002780001147983 */ /* 0x000f240000300a00 */
[----:B------:R-:W-:Y:S01]  /*15660*/  FMUL R15, R15, R16 ;  /* 0x000000100f0f7220 */ /* 0x000fe20000400000 */
[----:B------:R-:W-:-:S03]  /*15670*/  ISETP.GT.AND P5, PT, R0, 0x88, P1 ;  /* 0x000000880000780c */ /* 0x000fc60000fa4270 */
[----:B--2---:R-:W-:Y:S02]  /*15680*/  FFMA R15, R3, R2, R15 ;  /* 0x00000002030f7223 */ /* 0x004fe4000000000f */
[----:B------:R1:W5:Y:S01]  /*15690*/  LDL.LU R3, [R1+0x298] ;  /* 0x0002980001037983 */ /* 0x0003620000300800 */
[----:B------:R-:W-:Y:S02]  /*156a0*/  BSSY B1, `(.L_x_58) ;  /* 0x0000006000017945 */ /* 0x000fe40003800000 */
[----:B------:R-:W-:-:S05]  /*156b0*/  F2FP.F16.F32.PACK_AB R15, RZ, R15 ;  /* 0x0000000fff0f723e */ /* 0x000fca00000000ff */
[----:B----4-:R2:W-:Y:S02]  /*156c0*/  @P4 STG.E.U16 desc[UR36][R20.64+0x10], R15 ;  /* 0x0000100f14004986 */ /* 0x0105e4000c101524 */
[----:B--2---:R-:W-:Y:S01]  /*156d0*/  PRMT R20, R14, 0x7610, R20 ;  /* 0x000076100e147816 */ /* 0x004fe20000000014 */
[----:B-1----:R-:W-:Y:S06]  /*156e0*/  @!P5 BRA `(.L_x_59) ;  /* 0x000000000004d947 */ /* 0x002fec0003800000 */
[----:B------:R1:W5:Y:S02]  /*156f0*/  LDG.E.LTC128B.U16 R20, desc[UR36][R232.64+0x12] ;  /* 0x00001224e8147981 */ /* 0x000364000c1e1520 */
.L_x_59:
[----:B------:R-:W-:Y:S05]  /*15700*/  BSYNC B1 ;  /* 0x0000000000017941 */ /* 0x000fea0003800000 */
.L_x_58:
[----:B------:R-:W2:Y:S04]  /*15710*/  LDL R14, [R1+0x268] ;  /* 0x00026800010e7983 */ /* 0x000ea80000100800 */
[----:B------:R-:W4:Y:S04]  /*15720*/  LDL.LU R15, [R1+0x21c] ;  /* 0x00021c00010f7983 */ /* 0x000f280000300800 */
[----:B------:R0:W-:Y:S04]  /*15730*/  STL.64 [R1+0x2b0], R26 ;  /* 0x0002b01a01007387 */ /* 0x0001e80000100a00 */
[----:B0-----:R-:W3:Y:S04]  /*15740*/  LDL.LU.64 R26, [R1+0x238] ;  /* 0x00023800011a7983 */ /* 0x001ee80000300a00 */
[----:B------:R0:W-:Y:S04]  /*15750*/  STL.64 [R1+0x2a8], R24 ;  /* 0x0002a81801007387 */ /* 0x0001e80000100a00 */
[----:B0-----:R-:W3:Y:S04]  /*15760*/  LDL.LU.64 R24, [R1+0x200] ;  /* 0x0002000001187983 */ /* 0x001ee80000300a00 */
[----:B------:R0:W-:Y:S04]  /*15770*/  STL.64 [R1+0x2a0], R12 ;  /* 0x0002a00c01007387 */ /* 0x0001e80000100a00 */
[----:B0-----:R-:W3:Y:S04]  /*15780*/  LDL.LU R13, [R1+0x1e0] ;  /* 0x0001e000010d7983 */ /* 0x001ee80000300800 */
[----:B-----5:R0:W-:Y:S04]  /*15790*/  STL [R1+0x298], R3 ;  /* 0x0002980301007387 */ /* 0x0201e80000100800 */
[----:B0-----:R-:W3:Y:S01]  /*157a0*/  LDL R3, [R1+0x270] ;  /* 0x0002700001037983 */ /* 0x001ee20000100800 */
[----:B--2---:R-:W-:Y:S01]  /*157b0*/  R2UR UR5, R14 ;  /* 0x000000000e0572ca */ /* 0x004fe200000e0000 */
[----:B------:R-:W-:-:S05]  /*157c0*/  HADD2.F32 R14, -RZ, R20.H0_H0 ;  /* 0x20000014ff0e7230 */ /* 0x000fca0000004100 */
[----:B------:R-:W-:-:S04]  /*157d0*/  FMUL R14, R14, R16 ;  /* 0x000000100e0e7220 */ /* 0x000fc80000400000 */
[----:B----4-:R-:W-:-:S05]  /*157e0*/  FFMA R14, R15, R2, R14 ;  /* 0x000000020f0e7223 */ /* 0x010fca000000000e */
[----:B------:R-:W-:Y:S01]  /*157f0*/  F2FP.F16.F32.PACK_AB R14, RZ, R14 ;  /* 0x0000000eff0e723e */ /* 0x000fe200000000ff */
[----:B---3--:R-:W-:Y:S04]  /*15800*/  STL.64 [R1+0x200], R26 ;  /* 0x0002001a01007387 */ /* 0x008fe80000100a00 */
[----:B------:R0:W-:Y:S04]  /*15810*/  @P5 STG.E.U16 desc[UR36][R26.64+0x12], R14 ;  /* 0x0000120e1a005986 */ /* 0x0001e8000c101524 */
[----:B0-----:R0:W5:Y:S04]  /*15820*/  LDL.LU.64 R26, [R1+0x2b0] ;  /* 0x0002b000011a7983 */ /* 0x0011680000300a00 */
[----:B------:R-:W2:Y:S01]  /*15830*/  LDL.64 R14, [R1+0x248] ;  /* 0x00024800010e7983 */ /* 0x000ea20000100a00 */
[----:B------:R-:W-:Y:S01]  /*15840*/  IMAD.WIDE.U32 R24, R22, 0x78, R24 ;  /* 0x0000007816187825 */ /* 0x000fe200078e0018 */
[----:B------:R-:W-:-:S03]  /*15850*/  ISETP.GT.AND P4, PT, R0, 0x100, P0 ;  /* 0x000001000000780c */ /* 0x000fc60000784270 */
[----:B------:R-:W-:Y:S01]  /*15860*/  IMAD.IADD R21, R23, 0x1, R25 ;  /* 0x0000000117157824 */ /* 0x000fe200078e0219 */
[----:B------:R3:W-:Y:S01]  /*15870*/  STL.64 [R1+0x208], R24 ;  /* 0x0002081801007387 */ /* 0x0007e20000100a00 */
[----:B------:R-:W-:Y:S02]  /*15880*/  PRMT R12, R20, 0x7610, R12 ;  /* 0x00007610140c7816 */ /* 0x000fe4000000000c */
[----:B--2---:R-:W-:Y:S02]  /*15890*/  IADD3 R15, P5, R14, R24, RZ ;  /* 0x000000180e0f7210 */ /* 0x004fe40007fbe0ff */
[----:B---3--:R0:W5:Y:S04]  /*158a0*/  LDL.LU.64 R24, [R1+0x2a8] ;  /* 0x0002a80001187983 */ /* 0x0081680000300a00 */
[----:B------:R2:W-:Y:S02]  /*158b0*/  STL [R1+0x214], R21 ;  /* 0x0002141501007387 */ /* 0x0005e40000100800 */
[----:B--2---:R-:W-:Y:S01]  /*158c0*/  IMAD.X R21, R21, 0x1, R237, P5 ;  /* 0x0000000115157824 */ /* 0x004fe200028e06ed */
[----:B------:R-:W-:-:S04]  /*158d0*/  LEA R14, P5, R15, R10, 0x1 ;  /* 0x0000000a0f0e7211 */ /* 0x000fc800078a08ff */
[----:B------:R-:W-:Y:S01]  /*158e0*/  LEA.HI.X R15, R15, R11, R21, 0x1, P5 ;  /* 0x0000000b0f0f7211 */ /* 0x000fe200028f0c15 */
[----:B------:R-:W-:Y:S01]  /*158f0*/  USHF.L.U64.HI UR4, UR10, 0x9, UR11 ;  /* 0x000000090a047899 */ /* 0x000fe2000801020b */
[----:B------:R-:W-:Y:S01]  /*15900*/  IMAD.WIDE.U32 R18, R22, 0x78, R18 ;  /* 0x0000007816127825 */ /* 0x000fe200078e0012 */
[----:B------:R-:W2:Y:S04]  /*15910*/  LDL R21, [R1+0x26c] ;  /* 0x00026c0001157983 */ /* 0x000ea80000100800 */
[----:B------:R-:W3:Y:S02]  /*15920*/  @P4 LDG.E.LTC128B.U16 R12, desc[UR36][R14.64] ;  /* 0x000000240e0c4981 */ /* 0x000ee4000c1e1520 */
[----:B---3--:R-:W-:-:S05]  /*15930*/  HADD2.F32 R14, -RZ, R12.H0_H0 ;  /* 0x2000000cff0e7230 */ /* 0x008fca0000004100 */
[----:B------:R-:W-:-:S04]  /*15940*/  FMUL R14, R14, R16 ;  /* 0x000000100e0e7220 */ /* 0x000fc80000400000 */
[----:B------:R-:W-:Y:S01]  /*15950*/  FFMA R20, R13, R2, R14 ;  /* 0x000000020d147223 */ /* 0x000fe2000000000e */
[----:B------:R-:W-:-:S05]  /*15960*/  IMAD.U32 R14, RZ, RZ, UR10 ;  /* 0x0000000aff0e7e24 */ /* 0x000fca000f8e00ff */
[----:B------:R-:W-:Y:S02]  /*15970*/  LEA R14, P5, R14, R8, 0x9 ;  /* 0x000000080e0e7211 */ /* 0x000fe400078a48ff */
[----:B------:R-:W-:Y:S02]  /*15980*/  F2FP.F16.F32.PACK_AB R20, RZ, R20 ;  /* 0x00000014ff14723e */ /* 0x000fe400000000ff */
[----:B------:R-:W-:Y:S01]  /*15990*/  IADD3.X R15, R9, UR4, RZ, P5, !PT ;  /* 0x00000004090f7c10 */ /* 0x000fe2000affe4ff */
[----:B------:R3:W-:Y:S04]  /*159a0*/  STL [R1+0x210], R12 ;  /* 0x0002100c01007387 */ /* 0x0007e80000100800 */
[----:B------:R4:W-:Y:S01]  /*159b0*/  @P4 STG.E.U16 desc[UR36][R14.64], R20 ;  /* 0x000000140e004986 */ /* 0x0009e2000c101524 */
[----:B---3--:R-:W-:-:S04]  /*159c0*/  IADD3 R12, P4, R4, R18, RZ ;  /* 0x00000012040c7210 */ /* 0x008fc80007f9e0ff */
[----:B------:R-:W-:Y:S02]  /*159d0*/  IADD3.X R13, R5, R23, R19, P4, !PT ;  /* 0x00000017050d7210 */ /* 0x000fe400027fe413 */
[----:B------:R-:W3:Y:S04]  /*159e0*/  LDL R19, [R1+0x258] ;  /* 0x0002580001137983 */ /* 0x000ee80000100800 */
[----:B----4-:R-:W4:Y:S04]  /*159f0*/  LDL R20, [R1+0x250] ;  /* 0x0002500001147983 */ /* 0x010f280000100800 */
[----:B------:R1:W-:Y:S01]  /*15a00*/  STL.64 [R1+0x238], R12 ;  /* 0x0002380c01007387 */ /* 0x0003e20000100a00 */
[----:B---3--:R-:W-:-:S03]  /*15a10*/  IMAD.WIDE.U32 R18, R19, R22, R12 ;  /* 0x0000001613127225 */ /* 0x008fc600078e000c */
[----:B-1----:R0:W5:Y:S01]  /*15a20*/  LDL.LU.64 R12, [R1+0x2a0] ;  /* 0x0002a000010c7983 */ /* 0x0021620000300a00 */
[----:B------:R-:W-:-:S04]  /*15a30*/  IADD3 R18, P4, R6, R18, RZ ;  /* 0x0000001206127210 */ /* 0x000fc80007f9e0ff */
[----:B------:R-:W-:Y:S02]  /*15a40*/  IADD3.X R19, R7, R3, R19, P4, !PT ;  /* 0x0000000307137210 */ /* 0x000fe400027fe413 */
[----:B------:R0:W5:Y:S01]  /*15a50*/  LDL.LU R3, [R1+0x298] ;  /* 0x0002980001037983 */ /* 0x0001620000300800 */
[----:B----4-:R-:W-:-:S05]  /*15a60*/  IMAD.WIDE.U32 R18, R20, UR5, R18 ;  /* 0x0000000514127c25 */ /* 0x010fca000f8e0012 */
[----:B--2---:R-:W-:Y:S02]  /*15a70*/  IADD3 R19, R21, R19, RZ ;  /* 0x0000001315137210 */ /* 0x004fe40007ffe0ff */
[----:B------:R-:W-:-:S04]  /*15a80*/  LEA R20, P4, R18, R10, 0x1 ;  /* 0x0000000a12147211 */ /* 0x000fc800078808ff */
[----:B------:R-:W-:Y:S02]  /*15a90*/  LEA.HI.X R21, R18, R11, R19, 0x1, P4 ;  /* 0x0000000b12157211 */ /* 0x000fe400020f0c13 */
[----:B------:R-:W-:Y:S01]  /*15aa0*/  ISETP.GT.AND P4, PT, R0, 0x100, P3 ;  /* 0x000001000000780c */ /* 0x000fe20001f84270 */
[----:B------:R-:W-:-:S12]  /*15ab0*/  BSSY B1, `(.L_x_60) ;  /* 0x0000004000017945 */ /* 0x000fd80003800000 */
[----:B0-----:R-:W-:Y:S05]  /*15ac0*/  @!P4 BRA `(.L_x_61) ;  /* 0x000000000008c947 */ /* 0x001fea0003800000 */
[----:B------:R-:W2:Y:S04]  /*15ad0*/  LDG.E.LTC128B.U16 R18, desc[UR36][R20.64+0x2] ;  /* 0x0000022414127981 */ /* 0x000ea8000c1e1520 */
[----:B--2---:R0:W-:Y:S02]  /*15ae0*/  STL [R1+0x210], R18 ;  /* 0x0002101201007387 */ /* 0x0041e40000100800 */
.L_x_61:
[----:B------:R-:W-:Y:S05]  /*15af0*/  BSYNC B1 ;  /* 0x0000000000017941 */ /* 0x000fea0003800000 */
.L_x_60:
[----:B------:R-:W2:Y:S04]  /*15b00*/  LDL.LU R19, [R1+0x1e4] ;  /* 0x0001e40001137983 */ /* 0x000ea80000300800 */
[----:B------:R1:W-:Y:S04]  /*15b10*/  STL.64 [R1+0x2a8], R8 ;  /* 0x0002a80801007387 */ /* 0x0003e80000100a00 */
[----:B-1----:R-:W3:Y:S04]  /*15b20*/  LDL.LU.64 R8, [R1+0x208] ;  /* 0x0002080001087983 */ /* 0x002ee80000300a00 */
[----:B------:R1:W-:Y:S04]  /*15b30*/  STL [R1+0x2a0], R7 ;  /* 0x0002a00701007387 */ /* 0x0003e80000100800 */
[----:B-1----:R-:W4:Y:S04]  /*15b40*/  LDL.LU R7, [R1+0x214] ;  /* 0x0002140001077983 */ /* 0x002f280000300800 */
[----:B------:R1:W-:Y:S04]  /*15b50*/  STL [R1+0x29c], R6 ;  /* 0x00029c0601007387 */ /* 0x0003e80000100800 */
[----:B-1----:R-:W0:Y:S04]  /*15b60*/  LDL.LU R6, [R1+0x210] ;  /* 0x0002100001067983 */ /* 0x002e280000300800 */
[----:B-----5:R-:W-:Y:S01]  /*15b70*/  STL [R1+0x298], R3 ;  /* 0x0002980301007387 */ /* 0x020fe20000100800 */
[----:B0-----:R-:W-:-:S05]  /*15b80*/  HADD2.F32 R18, -RZ, R6.H0_H0 ;  /* 0x20000006ff127230 */ /* 0x001fca0000004100 */
[----:B------:R-:W-:-:S04]  /*15b90*/  FMUL R18, R18, R16 ;  /* 0x0000001012127220 */ /* 0x000fc80000400000 */
[----:B--2---:R-:W-:-:S05]  /*15ba0*/  FFMA R18, R19, R2, R18 ;  /* 0x0000000213127223 */ /* 0x004fca0000000012 */
[----:B------:R-:W-:-:S05]  /*15bb0*/  F2FP.F16.F32.PACK_AB R18, RZ, R18 ;  /* 0x00000012ff12723e */ /* 0x000fca00000000ff */
[----:B------:R0:W-:Y:S04]  /*15bc0*/  @P4 STG.E.U16 desc[UR36][R14.64+0x2], R18 ;  /* 0x000002120e004986 */ /* 0x0001e8000c101524 */
[----:B0-----:R-:W2:Y:S01]  /*15bd0*/  LDL.64 R18, [R1+0x248] ;  /* 0x0002480001127983 */ /* 0x001ea20000100a00 */
[----:B---3--:R-:W-:-:S05]  /*15be0*/  IADD3 R8, P4, R4, R8, RZ ;  /* 0x0000000804087210 */ /* 0x008fca0007f9e0ff */
[----:B----4-:R-:W-:Y:S01]  /*15bf0*/  IMAD.X R9, R7, 0x1, R5, P4 ;  /* 0x0000000107097824 */ /* 0x010fe200020e0605 */
[----:B------:R-:W-:Y:S02]  /*15c00*/  PRMT R3, R6, 0x7610, R3 ;  /* 0x0000761006037816 */ /* 0x000fe40000000003 */
[----:B------:R-:W-:Y:S02]  /*15c10*/  ISETP.GT.AND P4, PT, R0, 0x108, P0 ;  /* 0x000001080000780c */ /* 0x000fe40000784270 */
[----:B------:R0:W-:Y:S01]  /*15c20*/  STL.64 [R1+0x1e0], R8 ;  /* 0x0001e00801007387 */ /* 0x0001e20000100a00 */
[----:B--2---:R-:W-:-:S05]  /*15c30*/  IADD3 R19, P5, R8, R18, RZ ;  /* 0x0000001208137210 */ /* 0x004fca0007fbe0ff */
[----:B------:R-:W-:Y:S01]  /*15c40*/  IMAD.X R7, R9, 0x1, R237, P5 ;  /* 0x0000000109077824 */ /* 0x000fe200028e06ed */
[C---:B------:R-:W-:Y:S01]  /*15c50*/  LEA R18, P5, R19.reuse, R10, 0x1 ;  /* 0x0000000a13127211 */ /* 0x040fe200078a08ff */
[----:B0-----:R0:W5:Y:S03]  /*15c60*/  LDL.LU.64 R8, [R1+0x2a8] ;  /* 0x0002a80001087983 */ /* 0x0011660000300a00 */
[----:B------:R-:W-:Y:S02]  /*15c70*/  LEA.HI.X R19, R19, R11, R7, 0x1, P5 ;  /* 0x0000000b13137211 */ /* 0x000fe400028f0c07 */
[----:B------:R0:W5:Y:S04]  /*15c80*/  LDL.LU R7, [R1+0x2a0] ;  /* 0x0002a00001077983 */ /* 0x0001680000300800 */
[----:B------:R0:W5:Y:S04]  /*15c90*/  LDL.LU R6, [R1+0x29c] ;  /* 0x00029c0001067983 */ /* 0x0001680000300800 */
[----:B------:R1:W-:Y:S04]  /*15ca0*/  STL.S16 [R1+0x278], R3 ;  /* 0x0002780301007387 */ /* 0x0003e80000100600 */
[----:B-1----:R0:W5:Y:S01]  /*15cb0*/  LDL.LU R3, [R1+0x298] ;  /* 0x0002980001037983 */ /* 0x0021620000300800 */
[----:B------:R-:W-:Y:S04]  /*15cc0*/  BSSY B1, `(.L_x_62) ;  /* 0x0000004000017945 */ /* 0x000fe80003800000 */
[----:B------:R-:W-:Y:S05]  /*15cd0*/  @!P4 BRA `(.L_x_63) ;  /* 0x000000000008c947 */ /* 0x000fea0003800000 */
[----:B------:R-:W2:Y:S04]  /*15ce0*/  LDG.E.LTC128B.U16 R18, desc[UR36][R18.64] ;  /* 0x0000002412127981 */ /* 0x000ea8000c1e1520 */
[----:B--2---:R1:W-:Y:S02]  /*15cf0*/  STL [R1+0x278], R18 ;  /* 0x0002781201007387 */ /* 0x0043e40000100800 */
.L_x_63:
[----:B------:R-:W-:Y:S05]  /*15d00*/  BSYNC B1 ;  /* 0x0000000000017941 */ /* 0x000fea0003800000 */
.L_x_62:
[----:B-1----:R-:W2:Y:S04]  /*15d10*/  LDL R18, [R1+0x268] ;  /* 0x0002680001127983 */ /* 0x002ea80000100800 */
[----:B------:R-:W3:Y:S04]  /*15d20*/  LDL R19, [R1+0x254] ;  /* 0x0002540001137983 */ /* 0x000ee80000100800 */
[----:B------:R1:W-:Y:S04]  /*15d30*/  STL.64 [R1+0x2b0], R24 ;  /* 0x0002b01801007387 */ /* 0x0003e80000100a00 */
[----:B-1----:R-:W4:Y:S04]  /*15d40*/  LDL.LU R24, [R1+0x1e8] ;  /* 0x0001e80001187983 */ /* 0x002f280000300800 */
[----:B------:R-:W3:Y:S04]  /*15d50*/  LDL R25, [R1+0x260] ;  /* 0x0002600001197983 */ /* 0x000ee80000100800 */
[----:B------:R1:W-:Y:S04]  /*15d60*/  STL.64 [R1+0x2a8], R20 ;  /* 0x0002a81401007387 */ /* 0x0003e80000100a00 */
[----:B-1----:R-:W3:Y:S04]  /*15d70*/  LDL.LU.64 R20, [R1+0x280] ;  /* 0x0002800001147983 */ /* 0x002ee80000300a00 */
[----:B------:R1:W-:Y:S04]  /*15d80*/  STL.64 [R1+0x2a0], R12 ;  /* 0x0002a00c01007387 */ /* 0x0003e80000100a00 */
[----:B-1----:R-:W3:Y:S04]  /*15d90*/  LDL R12, [R1+0x270] ;  /* 0x00027000010c7983 */ /* 0x002ee80000100800 */
[----:B------:R-:W3:Y:S04]  /*15da0*/  LDL R13, [R1+0x250] ;  /* 0x00025000010d7983 */ /* 0x000ee80000100800 */
[----:B-----5:R1:W-:Y:S04]  /*15db0*/  STL [R1+0x29c], R8 ;  /* 0x00029c0801007387 */ /* 0x0203e80000100800 */
[----:B-1----:R-:W4:Y:S04]  /*15dc0*/  LDL.LU R8, [R1+0x278] ;  /* 0x0002780001087983 */ /* 0x002f280000300800 */
[----:B------:R-:W-:Y:S01]  /*15dd0*/  STL [R1+0x298], R3 ;  /* 0x0002980301007387 */ /* 0x000fe20000100800 */
[----:B--2---:R-:W-:Y:S01]  /*15de0*/  R2UR UR4, R18 ;  /* 0x00000000120472ca */ /* 0x004fe200000e0000 */
[----:B----4-:R-:W-:-:S05]  /*15df0*/  HADD2.F32 R18, -RZ, R8.H0_H0 ;  /* 0x20000008ff127230 */ /* 0x010fca0000004100 */
[----:B------:R-:W-:-:S04]  /*15e00*/  FMUL R18, R18, R16 ;  /* 0x0000001012127220 */ /* 0x000fc80000400000 */
[----:B------:R-:W-:Y:S01]  /*15e10*/  FFMA R18, R24, R2, R18 ;  /* 0x0000000218127223 */ /* 0x000fe20000000012 */
[----:B---3--:R-:W-:-:S04]  /*15e20*/  IADD3 R24, P5, R14, R25, RZ ;  /* 0x000000190e187210 */ /* 0x008fc80007fbe0ff */
[----:B------:R-:W-:Y:S01]  /*15e30*/  F2FP.F16.F32.PACK_AB R18, RZ, R18 ;  /* 0x00000012ff12723e */ /* 0x000fe200000000ff */
[----:B------:R-:W-:-:S05]  /*15e40*/  IMAD.X R25, R15, 0x1, R19, P5 ;  /* 0x000000010f197824 */ /* 0x000fca00028e0613 */
[----:B------:R1:W-:Y:S04]  /*15e50*/  @P4 STG.E.U16 desc[UR36][R24.64], R18 ;  /* 0x0000001218004986 */ /* 0x0003e8000c101524 */
[----:B------:R2:W-:Y:S01]  /*15e60*/  STL.64 [R1+0x218], R24 ;  /* 0x0002181801007387 */ /* 0x0005e20000100a00 */
[----:B-1----:R-:W-:-:S03]  /*15e70*/  IMAD.WIDE.U32 R18, R22, 0x78, R20 ;  /* 0x0000007816127825 */ /* 0x002fc600078e0014 */
[----:B--2---:R1:W5:Y:S01]  /*15e80*/  LDL.LU.64 R24, [R1+0x2b0] ;  /* 0x0002b00001187983 */ /* 0x0043620000300a00 */
[----:B------:R-:W-:-:S04]  /*15e90*/  IADD3 R20, P4, R4, R18, RZ ;  /* 0x0000001204147210 */ /* 0x000fc80007f9e0ff */
[----:B------:R-:W-:Y:S02]  /*15ea0*/  IADD3.X R21, R5, R23, R19, P4, !PT ;  /* 0x0000001705157210 */ /* 0x000fe400027fe413 */
[----:B------:R-:W2:Y:S04]  /*15eb0*/  LDL R19, [R1+0x258] ;  /* 0x0002580001137983 */ /* 0x000ea80000100800 */
[----:B------:R3:W-:Y:S01]  /*15ec0*/  STL.64 [R1+0x210], R20 ;  /* 0x0002101401007387 */ /* 0x0007e20000100a00 */
[----:B--2---:R-:W-:-:S03]  /*15ed0*/  IMAD.WIDE.U32 R18, R19, R22, R20 ;  /* 0x0000001613127225 */ /* 0x004fc600078e0014 */
[----:B---3--:R1:W5:Y:S01]  /*15ee0*/  LDL.LU.64 R20, [R1+0x2a8] ;  /* 0x0002a80001147983 */ /* 0x0083620000300a00 */
[----:B------:R-:W-:-:S04]  /*15ef0*/  IADD3 R18, P4, R6, R18, RZ ;  /* 0x0000001206127210 */ /* 0x000fc80007f9e0ff */
[----:B------:R-:W-:-:S03]  /*15f00*/  IADD3.X R19, R7, R12, R19, P4, !PT ;  /* 0x0000000c07137210 */ /* 0x000fc600027fe413 */
[----:B------:R-:W-:-:S03]  /*15f10*/  IMAD.WIDE.U32 R12, R13, UR4, R18 ;  /* 0x000000040d0c7c25 */ /* 0x000fc6000f8e0012 */
[----:B------:R-:W2:Y:S01]  /*15f20*/  LDL R19, [R1+0x26c] ;  /* 0x00026c0001137983 */ /* 0x000ea20000100800 */
[----:B------:R-:W-:Y:S02]  /*15f30*/  PRMT R3, R8, 0x7610, R3 ;  /* 0x0000761008037816 */ /* 0x000fe40000000003 */
[----:B------:R-:W-:Y:S02]  /*15f40*/  LEA R18, P4, R12, R10, 0x1 ;  /* 0x0000000a0c127211 */ /* 0x000fe400078808ff */
[----:B------:R-:W-:Y:S01]  /*15f50*/  ISETP.GT.AND P5, PT, R0, 0x108, P3 ;  /* 0x000001080000780c */ /* 0x000fe20001fa4270 */
[----:B--2---:R-:W-:-:S05]  /*15f60*/  IMAD.IADD R19, R19, 0x1, R13 ;  /* 0x0000000113137824 */ /* 0x004fca00078e020d */
[----:B------:R-:W-:Y:S02]  /*15f70*/  LEA.HI.X R19, R12, R11, R19, 0x1, P4 ;  /* 0x0000000b0c137211 */ /* 0x000fe400020f0c13 */
[----:B------:R1:W5:Y:S04]  /*15f80*/  LDL.LU.64 R12, [R1+0x2a0] ;  /* 0x0002a000010c7983 */ /* 0x0003680000300a00 */
[----:B------:R1:W5:Y:S04]  /*15f90*/  LDL.LU R8, [R1+0x29c] ;  /* 0x00029c0001087983 */ /* 0x0003680000300800 */
[----:B------:R2:W-:Y:S04]  /*15fa0*/  STL.S16 [R1+0x208], R3 ;  /* 0x0002080301007387 */ /* 0x0005e80000100600 */
[----:B--2---:R1:W5:Y:S01]  /*15fb0*/  LDL.LU R3, [R1+0x298] ;  /* 0x0002980001037983 */ /* 0x0043620000300800 */
[----:B------:R-:W-:Y:S04]  /*15fc0*/  BSSY B1, `(.L_x_64) ;  /* 0x0000006000017945 */ /* 0x000fe80003800000 */
[----:B------:R-:W-:Y:S05]  /*15fd0*/  @!P5 BRA `(.L_x_65) ;  /* 0x000000000010d947 */ /* 0x000fea0003800000 */
[----:B------:R2:W-:Y:S04]  /*15fe0*/  STL [R1+0x298], R0 ;  /* 0x0002980001007387 */ /* 0x0005e80000100800 */
[----:B--2---:R-:W2:Y:S04]  /*15ff0*/  LDG.E.LTC128B.U16 R0, desc[UR36][R18.64+0x2] ;  /* 0x0000022412007981 */ /* 0x004ea8000c1e1520 */
[----:B--2---:R2:W-:Y:S04]  /*16000*/  STL [R1+0x208], R0 ;  /* 0x0002080001007387 */ /* 0x0045e80000100800 */
[----:B--2---:R2:W5:Y:S02]  /*16010*/  LDL.LU R0, [R1+0x298] ;  /* 0x0002980001007983 */ /* 0x0045640000300800 */
.L_x_65:
[----:B------:R-:W-:Y:S05]  /*16020*/  BSYNC B1 ;  /* 0x0000000000017941 */ /* 0x000fea0003800000 */
.L_x_64:
[----:B------:R3:W-:Y:S04]  /*16030*/  STL [R1+0x2b8], R10 ;  /* 0x0002b80a01007387 */ /* 0x0007e80000100800 */
[----:B---3--:R-:W3:Y:S04]  /*16040*/  LDL.LU R10, [R1+0x1ec] ;  /* 0x0001ec00010a7983 */ /* 0x008ee80000300800 */
[----:B------:R-:W-:Y:S04]  /*16050*/  STL [R1+0x2b4], R9 ;  /* 0x0002b40901007387 */ /* 0x000fe80000100800 */
[----:B-----5:R-:W-:Y:S04]  /*16060*/  STL [R1+0x2b0], R8 ;  /* 0x0002b00801007387 */ /* 0x020fe80000100800 */
[----:B------:R4:W-:Y:S04]  /*16070*/  STL.64 [R1+0x2a8], R6 ;  /* 0x0002a80601007387 */ /* 0x0009e80000100a00 */
[----:B----4-:R-:W4:Y:S04]  /*16080*/  LDL R7, [R1+0x260] ;  /* 0x0002600001077983 */ /* 0x010f280000100800 */
[----:B------:R-:W-:Y:S04]  /*16090*/  STL [R1+0x2a0], R5 ;  /* 0x0002a00501007387 */ /* 0x000fe80000100800 */
[----:B------:R0:W-:Y:S04]  /*160a0*/  STL [R1+0x29c], R4 ;  /* 0x00029c0401007387 */ /* 0x0001e80000100800 */
[----:B0-----:R-:W2:Y:S04]  /*160b0*/  LDL.LU R4, [R1+0x208] ;  /* 0x0002080001047983 */ /* 0x001ea80000300800 */
[----:B------:R0:W-:Y:S01]  /*160c0*/  STL [R1+0x298], R3 ;  /* 0x0002980301007387 */ /* 0x0001e20000100800 */
[----:B--2---:R-:W-:-:S05]  /*160d0*/  HADD2.F32 R6, -RZ, R4.H0_H0 ;  /* 0x20000004ff067230 */ /* 0x004fca0000004100 */
[----:B------:R-:W-:-:S04]  /*160e0*/  FMUL R6, R6, R16 ;  /* 0x0000001006067220 */ /* 0x000fc80000400000 */
[----:B---3--:R-:W-:Y:S01]  /*160f0*/  FFMA R10, R10, R2, R6 ;  /* 0x000000020a0a7223 */ /* 0x008fe20000000006 */
[----:B----4-:R-:W-:Y:S02]  /*16100*/  IADD3 R6, P4, R14, R7, RZ ;  /* 0x000000070e067210 */ /* 0x010fe40007f9e0ff */
[----:B------:R-:W2:Y:S02]  /*16110*/  LDL R7, [R1+0x254] ;  /* 0x0002540001077983 */ /* 0x000ea40000100800 */
[----:B------:R-:W-:Y:S02]  /*16120*/  F2FP.F16.F32.PACK_AB R9, RZ, R10 ;  /* 0x0000000aff09723e */ /* 0x000fe400000000ff */
[----:B------:R3:W5:Y:S02]  /*16130*/  LDL.LU R10, [R1+0x2b8] ;  /* 0x0002b800010a7983 */ /* 0x0007640000300800 */
[----:B------:R-:W-:Y:S02]  /*16140*/  PRMT R8, R9, 0x7610, R8 ;  /* 0x0000761009087816 */ /* 0x000fe40000000008 */
[----:B------:R3:W5:Y:S02]  /*16150*/  LDL.LU R9, [R1+0x2b4] ;  /* 0x0002b40001097983 */ /* 0x0007640000300800 */
[----:B------:R-:W-:-:S02]  /*16160*/  PRMT R5, R8, 0x7610, R5 ;  /* 0x0000761008057816 */ /* 0x000fc40000000005 */
[----:B------:R3:W5:Y:S01]  /*16170*/  LDL.LU R8, [R1+0x2b0] ;  /* 0x0002b00001087983 */ /* 0x0007620000300800 */
[----:B0-----:R-:W-:Y:S02]  /*16180*/  PRMT R3, R4, 0x7610, R3 ;  /* 0x0000761004037816 */ /* 0x001fe40000000003 */
[----:B--2---:R-:W-:Y:S02]  /*16190*/  IADD3.X R7, R15, R7, RZ, P4, !PT ;  /* 0x000000070f077210 */ /* 0x004fe400027fe4ff */
        /* <DEDUP_REMOVED lines=11> */
[----:B0-----:R-:W2:Y:S04]  /*16250*/  LDG.E.LTC128B.U16 R0, desc[UR36][R20.64+0x10] ;  /* 0x0000102414007981 */ /* 0x001ea8000c1e1520 */
[----:B--2---:R0:W-:Y:S04]  /*16260*/  STL [R1+0x208], R0 ;  /* 0x0002080001007387 */ /* 0x0041e80000100800 */
[----:B0-----:R0:W5:Y:S02]  /*16270*/  LDL.LU R0, [R1+0x298] ;  /* 0x0002980001007983 */ /* 0x0011640000300800 */
.L_x_67:
[----:B------:R-:W-:Y:S05]  /*16280*/  BSYNC B1 ;  /* 0x0000000000017941 */ /* 0x000fea0003800000 */
.L_x_66:
[----:B-----5:R-:W-:Y:S04]  /*16290*/  STL [R1+0x2b0], R9 ;  /* 0x0002b00901007387 */ /* 0x020fe80000100800 */
[----:B------:R2:W-:Y:S04]  /*162a0*/  STL [R1+0x2ac], R8 ;  /* 0x0002ac0801007387 */ /* 0x0005e80000100800 */
[----:B--2---:R-:W2:Y:S04]  /*162b0*/  LDL.LU R8, [R1+0x1f0] ;  /* 0x0001f00001087983 */ /* 0x004ea80000300800 */
[----:B------:R-:W-:Y:S04]  /*162c0*/  STL [R1+0x2a8], R7 ;  /* 0x0002a80701007387 */ /* 0x000fe80000100800 */
[----:B------:R-:W-:Y:S04]  /*162d0*/  STL [R1+0x2a4], R6 ;  /* 0x0002a40601007387 */ /* 0x000fe80000100800 */
[----:B------:R-:W-:Y:S04]  /*162e0*/  STL [R1+0x2a0], R5 ;  /* 0x0002a00501007387 */ /* 0x000fe80000100800 */
[----:B------:R4:W-:Y:S04]  /*162f0*/  STL [R1+0x29c], R4 ;  /* 0x00029c0401007387 */ /* 0x0009e80000100800 */
[----:B----4-:R-:W4:Y:S04]  /*16300*/  LDL.LU R4, [R1+0x208] ;  /* 0x0002080001047983 */ /* 0x010f280000300800 */
[----:B------:R1:W-:Y:S01]  /*16310*/  STL [R1+0x298], R3 ;  /* 0x0002980301007387 */ /* 0x0003e20000100800 */
[----:B----4-:R-:W-:-:S05]  /*16320*/  HADD2.F32 R9, -RZ, R4.H0_H0 ;  /* 0x20000004ff097230 */ /* 0x010fca0000004100 */
[----:B------:R-:W-:-:S04]  /*16330*/  FMUL R9, R9, R16 ;  /* 0x0000001009097220 */ /* 0x000fc80000400000 */
[----:B--2---:R-:W-:Y:S01]  /*16340*/  FFMA R8, R8, R2, R9 ;  /* 0x0000000208087223 */ /* 0x004fe20000000009 */
[----:B-1----:R-:W-:Y:S01]  /*16350*/  PRMT R3, R4, 0x7610, R3 ;  /* 0x0000761004037816 */ /* 0x002fe20000000003 */
[----:B------:R1:W5:Y:S03]  /*16360*/  LDL.LU R9, [R1+0x2b0] ;  /* 0x0002b00001097983 */ /* 0x0003660000300800 */
[----:B------:R-:W-:Y:S02]  /*16370*/  F2FP.F16.F32.PACK_AB R7, RZ, R8 ;  /* 0x00000008ff07723e */ /* 0x000fe400000000ff */
[----:B------:R1:W5:Y:S02]  /*16380*/  LDL.LU R8, [R1+0x2ac] ;  /* 0x0002ac0001087983 */ /* 0x0003640000300800 */
[----:B------:R-:W-:Y:S02]  /*16390*/  PRMT R6, R7, 0x7610, R6 ;  /* 0x0000761007067816 */ /* 0x000fe40000000006 */
[----:B------:R1:W5:Y:S01]  /*163a0*/  LDL.LU R7, [R1+0x2a8] ;  /* 0x0002a80001077983 */ /* 0x0003620000300800 */
[----:B------:R-:W-:-:S02]  /*163b0*/  ISETP.GT.AND P5, PT, R0, 0x100, P1 ;  /* 0x000001000000780c */ /* 0x000fc40000fa4270 */
[----:B------:R-:W-:Y:S02]  /*163c0*/  PRMT R5, R6, 0x7610, R5 ;  /* 0x0000761006057816 */ /* 0x000fe40000000005 */
[----:B------:R1:W5:Y:S04]  /*163d0*/  LDL.LU R6, [R1+0x2a4] ;  /* 0x0002a40001067983 */ /* 0x0003680000300800 */
[----:B------:R2:W-:Y:S04]  /*163e0*/  @P4 STG.E.U16 desc[UR36][R14.64+0x10], R5 ;  /* 0x000010050e004986 */ /* 0x0005e8000c101524 */
[----:B--2---:R1:W5:Y:S04]  /*163f0*/  LDL.LU R5, [R1+0x2a0] ;  /* 0x0002a00001057983 */ /* 0x0043680000300800 */
        /* <DEDUP_REMOVED lines=9> */
.L_x_69:
[----:B------:R-:W-:Y:S05]  /*16490*/  BSYNC B1 ;  /* 0x0000000000017941 */ /* 0x000fea0003800000 */
.L_x_68:
[----:B-----5:R4:W-:Y:S04]  /*164a0*/  STL [R1+0x2a8], R7 ;  /* 0x0002a80701007387 */ /* 0x0209e80000100800 */
[----:B----4-:R-:W4:Y:S04]  /*164b0*/  LDL R7, [R1+0x1f0] ;  /* 0x0001f00001077983 */ /* 0x010f280000100800 */
[----:B------:R0:W-:Y:S04]  /*164c0*/  STL [R1+0x2a4], R6 ;  /* 0x0002a40601007387 */ /* 0x0001e80000100800 */
[----:B0-----:R-:W3:Y:S04]  /*164d0*/  LDL.LU R6, [R1+0x1f4] ;  /* 0x0001f40001067983 */ /* 0x001ee80000300800 */
[----:B------:R0:W-:Y:S04]  /*164e0*/  STL [R1+0x2a0], R5 ;  /* 0x0002a00501007387 */ /* 0x0001e80000100800 */
[----:B------:R1:W-:Y:S04]  /*164f0*/  STL [R1+0x29c], R4 ;  /* 0x00029c0401007387 */ /* 0x0003e80000100800 */
[----:B------:R2:W-:Y:S01]  /*16500*/  STL [R1+0x298], R3 ;  /* 0x0002980301007387 */ /* 0x0005e20000100800 */
[----:B----4-:R-:W-:-:S05]  /*16510*/  HADD2.F32 R7, -RZ, R7.H0_H0 ;  /* 0x20000007ff077230 */ /* 0x010fca0000004100 */
[----:B------:R-:W-:-:S04]  /*16520*/  FMUL R7, R7, R16 ;  /* 0x0000001007077220 */ /* 0x000fc80000400000 */
[----:B---3--:R-:W-:Y:S02]  /*16530*/  FFMA R6, R6, R2, R7 ;  /* 0x0000000206067223 */ /* 0x008fe40000000007 */
[----:B------:R3:W5:Y:S03]  /*16540*/  LDL.LU R7, [R1+0x2a8] ;  /* 0x0002a80001077983 */ /* 0x0007660000300800 */
[----:B0-----:R-:W-:Y:S02]  /*16550*/  F2FP.F16.F32.PACK_AB R5, RZ, R6 ;  /* 0x00000006ff05723e */ /* 0x001fe400000000ff */
[----:B------:R3:W5:Y:S02]  /*16560*/  LDL.LU R6, [R1+0x2a4] ;  /* 0x0002a40001067983 */ /* 0x0007640000300800 */
[----:B-1----:R-:W-:Y:S02]  /*16570*/  PRMT R4, R5, 0x7610, R4 ;  /* 0x0000761005047816 */ /* 0x002fe40000000004 */
[----:B------:R3:W5:Y:S01]  /*16580*/  LDL.LU R5, [R1+0x2a0] ;  /* 0x0002a00001057983 */ /* 0x0007620000300800 */
[----:B------:R-:W-:-:S02]  /*16590*/  ISETP.GT.AND P4, PT, R0, 0x108, P2 ;  /* 0x000001080000780c */ /* 0x000fc40001784270 */
[----:B--2---:R-:W-:Y:S02]  /*165a0*/  PRMT R3, R4, 0x7610, R3 ;  /* 0x0000761004037816 */ /* 0x004fe40000000003 */
[----:B------:R3:W5:Y:S04]  /*165b0*/  LDL.LU R4, [R1+0x29c] ;  /* 0x00029c0001047983 */ /* 0x0007680000300800 */
[----:B------:R0:W-:Y:S04]  /*165c0*/  @P5 STG.E.U16 desc[UR36][R14.64+0x12], R3 ;  /* 0x000012030e005986 */ /* 0x0001e8000c101524 */
[----:B0-----:R3:W5:Y:S04]  /*165d0*/  LDL.LU R3, [R1+0x298] ;  /* 0x0002980001037983 */ /* 0x0017680000300800 */
[----:B------:R-:W2:Y:S01]  /*165e0*/  LDL.LU R15, [R1+0x1f0] ;  /* 0x0001f000010f7983 */ /* 0x000ea20000300800 */
[----:B------:R-:W-:Y:S01]  /*165f0*/  BSSY B1, `(.L_x_70) ;  /* 0x0000004000017945 */ /* 0x000fe20003800000 */
[----:B--2---:R-:W-:-:S03]  /*16600*/  PRMT R14, R15, 0x7610, R14 ;  /* 0x000076100f0e7816 */ /* 0x004fc6000000000e */
[----:B---3--:R-:W-:Y:S05]  /*16610*/  @!P4 BRA `(.L_x_71) ;  /* 0x000000000004c947 */ /* 0x008fea0003800000 */
[----:B------:R0:W5:Y:S02]  /*16620*/  LDG.E.LTC128B.U16 R14, desc[UR36][R18.64+0x10] ;  /* 0x00001024120e7981 */ /* 0x000164000c1e1520 */
.L_x_71:
[----:B------:R-:W-:Y:S05]  /*16630*/  BSYNC B1 ;  /* 0x0000000000017941 */ /* 0x000fea0003800000 */
.L_x_70:
[----:B-----5:R1:W-:Y:S04]  /*16640*/  STL [R1+0x2a0], R3 ;  /* 0x0002a00301007387 */ /* 0x0203e80000100800 */
[----:B-1----:R-:W2:Y:S04]  /*16650*/  LDL.LU R3, [R1+0x1f8] ;  /* 0x0001f80001037983 */ /* 0x002ea80000300800 */
[----:B------:R1:W-:Y:S04]  /*16660*/  STL.64 [R1+0x298], R4 ;  /* 0x0002980401007387 */ /* 0x0003e80000100a00 */
[----:B-1----:R-:W3:Y:S01]  /*16670*/  LDL.LU.64 R4, [R1+0x218] ;  /* 0x0002180001047983 */ /* 0x002ee20000300a00 */
[----:B------:R-:W-:-:S05]  /*16680*/  HADD2.F32 R15, -RZ, R14.H0_H0 ;  /* 0x2000000eff0f7230 */ /* 0x000fca0000004100 */
[----:B------:R-:W-:Y:S01]  /*16690*/  FMUL R15, R15, R16 ;  /* 0x000000100f0f7220 */ /* 0x000fe20000400000 */
[----:B------:R-:W-:Y:S01]  /*166a0*/  ISETP.GT.AND P5, PT, R0, 0x108, P1 ;  /* 0x000001080000780c */ /* 0x000fe20000fa4270 */
[----:B------:R-:W-:Y:S02]  /*166b0*/  BSSY B1, `(.L_x_72) ;  /* 0x000000a000017945 */ /* 0x000fe40003800000 */
[----:B--2---:R-:W-:Y:S02]  /*166c0*/  FFMA R15, R3, R2, R15 ;  /* 0x00000002030f7223 */ /* 0x004fe4000000000f */
[----:B------:R1:W5:Y:S03]  /*166d0*/  LDL.LU R3, [R1+0x2a0] ;  /* 0x0002a00001037983 */ /* 0x0003660000300800 */
[----:B------:R-:W-:-:S05]  /*166e0*/  F2FP.F16.F32.PACK_AB R15, RZ, R15 ;  /* 0x0000000fff0f723e */ /* 0x000fca00000000ff */
[----:B---3--:R2:W-:Y:S04]  /*166f0*/  @P4 STG.E.U16 desc[UR36][R4.64+0x10], R15 ;  /* 0x0000100f04004986 */ /* 0x0085e8000c101524 */
[----:B--2---:R1:W5:Y:S04]  /*16700*/  LDL.LU.64 R4, [R1+0x298] ;  /* 0x0002980001047983 */ /* 0x0043680000300a00 */
[----:B------:R1:W-:Y:S01]  /*16710*/  STL.S16 [R1+0x1f0], R14 ;  /* 0x0001f00e01007387 */ /* 0x0003e20000100600 */
[----:B------:R-:W-:Y:S05]  /*16720*/  @!P5 BRA `(.L_x_73) ;  /* 0x000000000008d947 */ /* 0x000fea0003800000 */
[----:B-1----:R-:W2:Y:S04]  /*16730*/  LDG.E.LTC128B.U16 R14, desc[UR36][R18.64+0x12] ;  /* 0x00001224120e7981 */ /* 0x002ea8000c1e1520 */
[----:B--2---:R2:W-:Y:S02]  /*16740*/  STL [R1+0x1f0], R14 ;  /* 0x0001f00e01007387 */ /* 0x0045e40000100800 */
.L_x_73:
[----:B------:R-:W-:Y:S05]  /*16750*/  BSYNC B1 ;  /* 0x0000000000017941 */ /* 0x000fea0003800000 */
.L_x_72:
[----:B-12---:R-:W2:Y:S04]  /*16760*/  LDL R14, [R1+0x268] ;  /* 0x00026800010e7983 */ /* 0x006ea80000100800 */
[----:B------:R-:W3:Y:S04]  /*16770*/  LDL.LU R15, [R1+0x1fc] ;  /* 0x0001fc00010f7983 */ /* 0x000ee80000300800 */
[----:B------:R1:W-:Y:S04]  /*16780*/  STL.64 [R1+0x2d0], R30 ;  /* 0x0002d01e01007387 */ /* 0x0003e80000100a00 */
[----:B-1----:R-:W4:Y:S04]  /*16790*/  LDL.LU R30, [R1+0x1f0] ;  /* 0x0001f000011e7983 */ /* 0x002f280000300800 */
[----:B------:R-:W3:Y:S04]  /*167a0*/  LDL.LU R31, [R1+0x1c0] ;  /* 0x0001c000011f7983 */ /* 0x000ee80000300800 */
[----:B------:R-:W-:Y:S04]  /*167b0*/  STL.64 [R1+0x2c8], R28 ;  /* 0x0002c81c01007387 */ /* 0x000fe80000100a00 */
[----:B------:R-:W-:Y:S04]  /*167c0*/  STL [R1+0x2c0], R26 ;  /* 0x0002c01a01007387 */ /* 0x000fe80000100800 */
[----:B------:R-:W-:Y:S04]  /*167d0*/  STL.64 [R1+0x2b8], R24 ;  /* 0x0002b81801007387 */ /* 0x000fe80000100a00 */
[----:B------:R1:W-:Y:S04]  /*167e0*/  STL.64 [R1+0x2b0], R20 ;  /* 0x0002b01401007387 */ /* 0x0003e80000100a00 */
[----:B-1----:R-:W3:Y:S04]  /*167f0*/  LDL.LU.64 R20, [R1+0x1e0] ;  /* 0x0001e00001147983 */ /* 0x002ee80000300a00 */
[----:B------:R0:W-:Y:S04]  /*16800*/  STL.64 [R1+0x2a8], R18 ;  /* 0x0002a81201007387 */ /* 0x0001e80000100a00 */
[----:B0-----:R-:W3:Y:S04]  /*16810*/  LDL.LU.64 R18, [R1+0x248] ;  /* 0x0002480001127983 */ /* 0x001ee80000300a00 */
[----:B------:R-:W-:Y:S04]  /*16820*/  STL [R1+0x2a4], R17 ;  /* 0x0002a41101007387 */ /* 0x000fe80000100800 */
[----:B-----5:R-:W-:Y:S04]  /*16830*/  STL [R1+0x2a0], R3 ;  /* 0x0002a00301007387 */ /* 0x020fe80000100800 */
[----:B------:R0:W-:Y:S04]  /*16840*/  STL.64 [R1+0x298], R12 ;  /* 0x0002980c01007387 */ /* 0x0001e80000100a00 */
[----:B0-----:R-:W3:Y:S01]  /*16850*/  LDL.LU.64 R12, [R1+0x1e8] ;  /* 0x0001e800010c7983 */ /* 0x001ee20000300a00 */
[----:B------:R-:W-:Y:S01]  /*16860*/  ISETP.GT.AND P4, PT, R0, 0x180, P0 ;  /* 0x000001800000780c */ /* 0x000fe20000784270 */
[----:B------:R-:W-:-:S02]  /*16870*/  UIMAD UR4, UR11, 0x300, URZ ;  /* 0x000003000b0478a4 */ /* 0x000fc4000f8e023f */
[----:B------:R-:W3:Y:S04]  /*16880*/  LDL R26, [R1+0x258] ;  /* 0x00025800011a7983 */ /* 0x000ee80000100800 */
[----:B------:R-:W3:Y:S04]  /*16890*/  LDL R24, [R1+0x270] ;  /* 0x0002700001187983 */ /* 0x000ee80000100800 */
[----:B------:R-:W3:Y:S04]  /*168a0*/  LDL R25, [R1+0x250] ;  /* 0x0002500001197983 */ /* 0x000ee80000100800 */
[----:B------:R-:W3:Y:S01]  /*168b0*/  LDL R17, [R1+0x26c] ;  /* 0x00026c0001117983 */ /* 0x000ee20000100800 */
[----:B--2---:R-:W-:Y:S01]  /*168c0*/  R2UR UR5, R14 ;  /* 0x000000000e0572ca */ /* 0x004fe200000e0000 */
[----:B----4-:R-:W-:-:S05]  /*168d0*/  HADD2.F32 R14, -RZ, R30.H0_H0 ;  /* 0x2000001eff0e7230 */ /* 0x010fca0000004100 */
[----:B------:R-:W-:-:S04]  /*168e0*/  FMUL R14, R14, R16 ;  /* 0x000000100e0e7220 */ /* 0x000fc80000400000 */
[----:B---3--:R-:W-:-:S05]  /*168f0*/  FFMA R14, R15, R2, R14 ;  /* 0x000000020f0e7223 */ /* 0x008fca000000000e */
[----:B------:R-:W-:-:S04]  /*16900*/  F2FP.F16.F32.PACK_AB R14, RZ, R14 ;  /* 0x0000000eff0e723e */ /* 0x000fc800000000ff */
[----:B------:R-:W-:Y:S01]  /*16910*/  PRMT R236, R14, 0x7610, R236 ;  /* 0x000076100eec7816 */ /* 0x000fe200000000ec */
[----:B------:R-:W-:-:S04]  /*16920*/  IMAD.WIDE.U32 R20, R22, 0x78, R20 ;  /* 0x0000007816147825 */ /* 0x000fc800078e0014 */
[----:B------:R-:W-:Y:S02]  /*16930*/  IMAD.IADD R3, R23, 0x1, R21 ;  /* 0x0000000117037824 */ /* 0x000fe400078e0215 */
[----:B------:R-:W-:Y:S02]  /*16940*/  @P5 IMAD.MOV.U32 R14, RZ, RZ, R12 ;  /* 0x000000ffff0e5224 */ /* 0x000fe400078e000c */
[----:B------:R-:W-:Y:S02]  /*16950*/  @P5 IMAD.MOV.U32 R15, RZ, RZ, R13 ;  /* 0x000000ffff0f5224 */ /* 0x000fe400078e000d */
[----:B------:R-:W2:Y:S04]  /*16960*/  LDL.LU.64 R12, [R1+0x210] ;  /* 0x00021000010c7983 */ /* 0x000ea80000300a00 */
[----:B------:R0:W-:Y:S02]  /*16970*/  @P5 STG.E.U16 desc[UR36][R14.64+0x12], R236 ;  /* 0x000012ec0e005986 */ /* 0x0001e4000c101524 */
[----:B0-----:R-:W-:-:S05]  /*16980*/  IADD3 R15, P5, R18, R20, RZ ;  /* 0x00000014120f7210 */ /* 0x001fca0007fbe0ff */
[----:B------:R-:W-:Y:S01]  /*16990*/  IMAD.X R236, R3, 0x1, R237, P5 ;  /* 0x0000000103ec7824 */ /* 0x000fe200028e06ed */
[----:B------:R-:W-:-:S04]  /*169a0*/  LEA R14, P5, R15, R10, 0x1 ;  /* 0x0000000a0f0e7211 */ /* 0x000fc800078a08ff */
[--C-:B------:R-:W-:Y:S02]  /*169b0*/  LEA.HI.X R15, R15, R11, R236.reuse, 0x1, P5 ;  /* 0x0000000b0f0f7211 */ /* 0x100fe400028f0cec */
[----:B------:R-:W-:-:S06]  /*169c0*/  PRMT R236, R30, 0x7610, R236 ;  /* 0x000076101eec7816 */ /* 0x000fcc00000000ec */
[----:B------:R0:W3:Y:S02]  /*169d0*/  @P4 LDG.E.LTC128B.U16 R236, desc[UR36][R14.64] ;  /* 0x000000240eec4981 */ /* 0x0000e4000c1e1520 */
[----:B0-----:R-:W-:Y:S01]  /*169e0*/  MOV R15, UR10 ;  /* 0x0000000a000f7c02 */ /* 0x001fe20008000f00 */
[----:B---3--:R-:W-:-:S05]  /*169f0*/  HADD2.F32 R14, -RZ, R236.H0_H0 ;  /* 0x200000ecff0e7230 */ /* 0x008fca0000004100 */
[----:B------:R-:W-:-:S04]  /*16a00*/  FMUL R14, R14, R16 ;  /* 0x000000100e0e7220 */ /* 0x000fc80000400000 */
[----:B------:R-:W-:Y:S01]  /*16a10*/  FFMA R14, R31, R2, R14 ;  /* 0x000000021f0e7223 */ /* 0x000fe2000000000e */
[----:B------:R-:W-:-:S04]  /*16a20*/  IMAD.WIDE.U32 R30, R15, 0x300, R8 ;  /* 0x000003000f1e7825 */ /* 0x000fc800078e0008 */
[----:B------:R-:W-:Y:S01]  /*16a30*/  F2FP.F16.F32.PACK_AB R14, RZ, R14 ;  /* 0x0000000eff0e723e */ /* 0x000fe200000000ff */
[----:B------:R-:W-:Y:S02]  /*16a40*/  VIADD R29, R31, UR4 ;  /* 0x000000041f1d7c36 */ /* 0x000fe40008000000 */
[----:B------:R-:W-:Y:S01]  /*16a50*/  @P4 IMAD.MOV.U32 R28, RZ, RZ, R30 ;  /* 0x000000ffff1c4224 */ /* 0x000fe200078e001e */
[----:B------:R-:W-:Y:S01]  /*16a60*/  PRMT R15, R14, 0x7610, R15 ;  /* 0x000076100e0f7816 */ /* 0x000fe2000000000f */
[----:B------:R0:W-:Y:S04]  /*16a70*/  STL.64 [R1+0x1e8], R30 ;  /* 0x0001e81e01007387 */ /* 0x0001e80000100a00 */
[----:B------:R-:W-:Y:S04]  /*16a80*/  @P4 STG.E.U16 desc[UR36][R28.64], R15 ;  /* 0x0000000f1c004986 */ /* 0x000fe8000c101524 */
[----:B0-----:R0:W5:Y:S04]  /*16a90*/  LDL.LU.64 R30, [R1+0x2d0] ;  /* 0x0002d000011e7983 */ /* 0x0011680000300a00 */
[----:B------:R1:W-:Y:S04]  /*16aa0*/  STL.64 [R1+0x1e0], R28 ;  /* 0x0001e01c01007387 */ /* 0x0003e80000100a00 */
[----:B-1----:R0:W5:Y:S04]  /*16ab0*/  LDL.LU.64 R28, [R1+0x2c8] ;  /* 0x0002c800011c7983 */ /* 0x0021680000300a00 */
[----:B------:R-:W3:Y:S01]  /*16ac0*/  LDL.LU.64 R14, [R1+0x238] ;  /* 0x00023800010e7983 */ /* 0x000ee20000300a00 */
[----:B--2---:R-:W-:-:S04]  /*16ad0*/  IMAD.WIDE.U32 R12, R22, 0x78, R12 ;  /* 0x00000078160c7825 */ /* 0x004fc800078e000c */
[----:B---3--:R-:W-:-:S03]  /*16ae0*/  IMAD.WIDE.U32 R14, R22, 0x78, R14 ;  /* 0x00000078160e7825 */ /* 0x008fc600078e000e */
[----:B------:R-:W-:-:S04]  /*16af0*/  IADD3 R14, P4, R4, R14, RZ ;  /* 0x0000000e040e7210 */ /* 0x000fc80007f9e0ff */
[----:B------:R-:W-:-:S03]  /*16b00*/  IADD3.X R15, R5, R23, R15, P4, !PT ;  /* 0x00000017050f7210 */ /* 0x000fc600027fe40f */
[----:B------:R-:W-:Y:S02]  /*16b10*/  IMAD.WIDE.U32 R14, R26, R22, R14 ;  /* 0x000000161a0e7225 */ /* 0x000fe400078e000e */
[----:B------:R0:W5:Y:S01]  /*16b20*/  LDL.LU R26, [R1+0x2c0] ;  /* 0x0002c000011a7983 */ /* 0x0001620000300800 */
[----:B------:R-:W-:-:S04]  /*16b30*/  IADD3 R14, P4, R6, R14, RZ ;  /* 0x0000000e060e7210 */ /* 0x000fc80007f9e0ff */
[----:B------:R-:W-:-:S03]  /*16b40*/  IADD3.X R15, R7, R24, R15, P4, !PT ;  /* 0x00000018070f7210 */ /* 0x000fc600027fe40f */
[----:B------:R-:W-:-:S04]  /*16b50*/  IMAD.WIDE.U32 R24, R25, UR5, R14 ;  /* 0x0000000519187c25 */ /* 0x000fc8000f8e000e */
[----:B------:R-:W-:Y:S01]  /*16b60*/  IMAD.IADD R15, R17, 0x1, R25 ;  /* 0x00000001110f7824 */ /* 0x000fe200078e0219 */
[----:B------:R-:W-:-:S04]  /*16b70*/  LEA R14, P4, R24, R10, 0x1 ;  /* 0x0000000a180e7211 */ /* 0x000fc800078808ff */
[----:B------:R-:W-:Y:S02]  /*16b80*/  LEA.HI.X R15, R24, R11, R15, 0x1, P4 ;  /* 0x0000000b180f7211 */ /* 0x000fe400020f0c0f */
[----:B------:R-:W-:Y:S01]  /*16b90*/  IADD3 R17, P4, P5, R18, R20, R4 ;  /* 0x0000001412117210 */ /* 0x000fe20007d9e004 */
[----:B------:R0:W5:Y:S03]  /*16ba0*/  LDL.LU.64 R24, [R1+0x2b8] ;  /* 0x0002b80001187983 */ /* 0x0001660000300a00 */
[----:B------:R-:W-:Y:S01]  /*16bb0*/  IADD3.X R3, R237, R3, R5, P4, P5 ;  /* 0x00000003ed037210 */ /* 0x000fe200027ea405 */
[----:B------:R0:W5:Y:S01]  /*16bc0*/  LDL.LU.64 R20, [R1+0x2b0] ;  /* 0x0002b00001147983 */ /* 0x0001620000300a00 */
[----:B------:R-:W-:-:S03]  /*16bd0*/  IADD3 R4, P5, R4, R12, RZ ;  /* 0x0000000c04047210 */ /* 0x000fc60007fbe0ff */
[----:B------:R0:W5:Y:S01]  /*16be0*/  LDL.LU.64 R18, [R1+0x2a8] ;  /* 0x0002a80001127983 */ /* 0x0001620000300a00 */
[----:B------:R-:W-:-:S03]  /*16bf0*/  IADD3.X R5, R5, R23, R13, P5, !PT ;  /* 0x0000001705057210 */ /* 0x000fc60002ffe40d */
[----:B------:R1:W-:Y:S04]  /*16c00*/  STL [R1+0x1f8], R17 ;  /* 0x0001f81101007387 */ /* 0x0003e80000100800 */
[----:B-1----:R0:W5:Y:S04]  /*16c10*/  LDL.LU R17, [R1+0x2a4] ;  /* 0x0002a40001117983 */ /* 0x0021680000300800 */
[----:B------:R1:W-:Y:S04]  /*16c20*/  STL [R1+0x1fc], R3 ;  /* 0x0001fc0301007387 */ /* 0x0003e80000100800 */
[----:B-1----:R0:W5:Y:S04]  /*16c30*/  LDL.LU R3, [R1+0x2a0] ;  /* 0x0002a00001037983 */ /* 0x0021680000300800 */
[----:B------:R0:W5:Y:S01]  /*16c40*/  LDL.LU.64 R12, [R1+0x298] ;  /* 0x00029800010c7983 */ /* 0x0001620000300a00 */
[----:B------:R-:W-:Y:S01]  /*16c50*/  ISETP.GT.AND P4, PT, R0, 0x180, P3 ;  /* 0x000001800000780c */ /* 0x000fe20001f84270 */
[----:B------:R-:W-:-:S12]  /*16c60*/  BSSY B1, `(.L_x_74) ;  /* 0x0000003000017945 */ /* 0x000fd80003800000 */
[----:B0-----:R-:W-:Y:S05]  /*16c70*/  @!P4 BRA `(.L_x_75) ;  /* 0x000000000004c947 */ /* 0x001fea0003800000 */
[----:B------:R0:W5:Y:S02]  /*16c80*/  LDG.E.LTC128B.U16 R236, desc[UR36][R14.64+0x2] ;  /* 0x000002240eec7981 */ /* 0x000164000c1e1520 */
.L_x_75:
[----:B------:R-:W-:Y:S05]  /*16c90*/  BSYNC B1 ;  /* 0x0000000000017941 */ /* 0x000fea0003800000 */
.L_x_74:
[----:B------:R0:W-:Y:S04]  /*16ca0*/  STL [R1+0x2b0], R14 ;  /* 0x0002b00e01007387 */ /* 0x0001e80000100800 */
[----:B0-----:R-:W2:Y:S04]  /*16cb0*/  LDL.LU R14, [R1+0x1f8] ;  /* 0x0001f800010e7983 */ /* 0x001ea80000300800 */
[----:B-----5:R0:W-:Y:S04]  /*16cc0*/  STL.64 [R1+0x2a8], R12 ;  /* 0x0002a80c01007387 */ /* 0x0201e80000100a00 */
[----:B0-----:R-:W3:Y:S01]  /*16cd0*/  LDL.LU R13, [R1+0x1c4] ;  /* 0x0001c400010d7983 */ /* 0x001ee20000300800 */
[----:B------:R-:W-:-:S03]  /*16ce0*/  HADD2.F32 R23, -RZ, R236.H0_H0 ;  /* 0x200000ecff177230 */ /* 0x000fc60000004100 */
[----:B------:R0:W-:Y:S02]  /*16cf0*/  STL [R1+0x2a0], R3 ;  /* 0x0002a00301007387 */ /* 0x0001e40000100800 */
[----:B------:R-:W-:Y:S02]  /*16d00*/  FMUL R23, R23, R16 ;  /* 0x0000001017177220 */ /* 0x000fe40000400000 */
[----:B0-----:R-:W4:Y:S04]  /*16d10*/  LDL.LU R3, [R1+0x270] ;  /* 0x0002700001037983 */ /* 0x001f280000300800 */
[----:B------:R0:W-:Y:S04]  /*16d20*/  STL.64 [R1+0x298], R8 ;  /* 0x0002980801007387 */ /* 0x0001e80000100a00 */
[----:B0-----:R-:W4:Y:S01]  /*16d30*/  LDL.64 R8, [R1+0x1e0] ;  /* 0x0001e00001087983 */ /* 0x001f220000100a00 */
[----:B---3--:R-:W-:-:S03]  /*16d40*/  FFMA R237, R13, R2, R23 ;  /* 0x000000020ded7223 */ /* 0x008fc60000000017 */
[----:B------:R-:W3:Y:S01]  /*16d50*/  LDL.LU R23, [R1+0x258] ;  /* 0x0002580001177983 */ /* 0x000ee20000300800 */
[----:B--2---:R-:W-:-:S03]  /*16d60*/  LEA R12, P5, R14, R10, 0x1 ;  /* 0x0000000a0e0c7211 */ /* 0x004fc600078a08ff */
[----:B------:R-:W2:Y:S01]  /*16d70*/  LDL.LU R13, [R1+0x1fc] ;  /* 0x0001fc00010d7983 */ /* 0x000ea20000300800 */
[----:B---3--:R-:W-:Y:S01]  /*16d80*/  IMAD.WIDE.U32 R22, R23, R22, R4 ;  /* 0x0000001617167225 */ /* 0x008fe200078e0004 */
[----:B------:R-:W-:Y:S02]  /*16d90*/  F2FP.F16.F32.PACK_AB R4, RZ, R237 ;  /* 0x000000edff04723e */ /* 0x000fe400000000ff */
[----:B--2---:R-:W-:Y:S02]  /*16da0*/  LEA.HI.X R13, R14, R11, R13, 0x1, P5 ;  /* 0x0000000b0e0d7211 */ /* 0x004fe400028f0c0d */
[----:B------:R0:W5:Y:S01]  /*16db0*/  LDL.LU R14, [R1+0x2b0] ;  /* 0x0002b000010e7983 */ /* 0x0001620000300800 */
[----:B------:R-:W-:Y:S02]  /*16dc0*/  IADD3 R6, P5, R6, R22, RZ ;  /* 0x0000001606067210 */ /* 0x000fe40007fbe0ff */
[----:B------:R-:W-:Y:S01]  /*16dd0*/  PRMT R22, R4, 0x7610, R22 ;  /* 0x0000761004167816 */ /* 0x000fe20000000016 */
[----:B------:R1:W-:Y:S04]  /*16de0*/  STL.64 [R1+0x1c0], R12 ;  /* 0x0001c00c01007387 */ /* 0x0003e80000100a00 */
[----:B-1----:R0:W5:Y:S01]  /*16df0*/  LDL.LU.64 R12, [R1+0x2a8] ;  /* 0x0002a800010c7983 */ /* 0x0021620000300a00 */
[----:B------:R-:W-:-:S03]  /*16e00*/  ISETP.GT.AND P0, PT, R0, 0x188, P0 ;  /* 0x000001880000780c */ /* 0x000fc60000704270 */
[----:B------:R-:W2:Y:S01]  /*16e10*/  LDL.64 R4, [R1+0x1e8] ;  /* 0x0001e80001047983 */ /* 0x000ea20000100a00 */
[----:B----4-:R-:W-:-:S03]  /*16e20*/  IADD3.X R7, R7, R3, R23, P5, !PT ;  /* 0x0000000307077210 */ /* 0x010fc60002ffe417 */
[----:B------:R0:W5:Y:S01]  /*16e30*/  LDL.LU R3, [R1+0x2a0] ;  /* 0x0002a00001037983 */ /* 0x0001620000300800 */
[----:B------:R-:W-:Y:S01]  /*16e40*/  BSSY B1, `(.L_x_76) ;  /* 0x0000007000017945 */ /* 0x000fe20003800000 */
[----:B--2---:R-:W-:Y:S02]  /*16e50*/  @P4 IMAD.MOV.U32 R5, RZ, RZ, R9 ;  /* 0x000000ffff054224 */ /* 0x004fe400078e0009 */
[----:B------:R0:W5:Y:S04]  /*16e60*/  LDL.LU.64 R8, [R1+0x298] ;  /* 0x0002980001087983 */ /* 0x0001680000300a00 */
[----:B------:R0:W-:Y:S01]  /*16e70*/  @P4 STG.E.U16 desc[UR36][R4.64+0x2], R22 ;  /* 0x0000021604004986 */ /* 0x0001e2000c101524 */
[----:B------:R-:W-:Y:S05]  /*16e80*/  @!P0 BRA `(.L_x_77) ;  /* 0x0000000000088947 */ /* 0x000fea0003800000 */
[----:B0-----:R-:W2:Y:S04]  /*16e90*/  LDL.LU.64 R4, [R1+0x1c0] ;  /* 0x0001c00001047983 */ /* 0x001ea80000300a00 */
[----:B--2---:R1:W5:Y:S02]  /*16ea0*/  LDG.E.LTC128B.U16 R236, desc[UR36][R4.64] ;  /* 0x0000002404ec7981 */ /* 0x004364000c1e1520 */
.L_x_77:
[----:B------:R-:W-:Y:S05]  /*16eb0*/  BSYNC B1 ;  /* 0x0000000000017941 */ /* 0x000fea0003800000 */
.L_x_76:
[----:B01----:R-:W2:Y:S04]  /*16ec0*/  LDL R4, [R1+0x268] ;  /* 0x0002680001047983 */ /* 0x003ea80000100800 */
[----:B-----5:R0:W-:Y:S04]  /*16ed0*/  STL [R1+0x2a0], R3 ;  /* 0x0002a00301007387 */ /* 0x0201e80000100800 */
[----:B0-----:R-:W3:Y:S04]  /*16ee0*/  LDL.LU R3, [R1+0x250] ;  /* 0x0002500001037983 */ /* 0x001ee80000300800 */
[----:B------:R-:W4:Y:S04]  /*16ef0*/  LDL.LU R22, [R1+0x1c8] ;  /* 0x0001c80001167983 */ /* 0x000f280000300800 */
[----:B------:R-:W4:Y:S04]  /*16f00*/  LDL.LU R5, [R1+0x26c] ;  /* 0x00026c0001057983 */ /* 0x000f280000300800 */
[----:B------:R0:W-:Y:S04]  /*16f10*/  STL.64 [R1+0x298], R8 ;  /* 0x0002980801007387 */ /* 0x0001e80000100a00 */
[----:B------:R-:W4:Y:S04]  /*16f20*/  LDL R23, [R1+0x260] ;  /* 0x0002600001177983 */ /* 0x000f280000100800 */
[----:B0-----:R-:W4:Y:S01]  /*16f30*/  LDL.64 R8, [R1+0x1e8] ;  /* 0x0001e80001087983 */ /* 0x001f220000100a00 */
[----:B--2---:R-:W-:Y:S01]  /*16f40*/  R2UR UR4, R4 ;  /* 0x00000000040472ca */ /* 0x004fe200000e0000 */
[----:B------:R-:W-:-:S05]  /*16f50*/  HADD2.F32 R4, -RZ, R236.H0_H0 ;  /* 0x200000ecff047230 */ /* 0x000fca0000004100 */
[----:B------:R-:W-:-:S07]  /*16f60*/  FMUL R4, R4, R16 ;  /* 0x0000001004047220 */ /* 0x000fce0000400000 */
[----:B---3--:R-:W-:Y:S02]  /*16f70*/  IMAD.WIDE.U32 R6, R3, UR4, R6 ;  /* 0x0000000403067c25 */ /* 0x008fe4000f8e0006 */
[----:B------:R0:W5:Y:S02]  /*16f80*/  LDL.LU R3, [R1+0x2a0] ;  /* 0x0002a00001037983 */ /* 0x0001640000300800 */
[----:B----4-:R-:W-:Y:S01]  /*16f90*/  FFMA R22, R22, R2, R4 ;  /* 0x0000000216167223 */ /* 0x010fe20000000004 */
[C---:B------:R-:W-:Y:S02]  /*16fa0*/  LEA R10, P5, R6.reuse, R10, 0x1 ;  /* 0x0000000a060a7211 */ /* 0x040fe400078a08ff */
[----:B------:R-:W-:Y:S02]  /*16fb0*/  IADD3 R5, R5, R7, RZ ;  /* 0x0000000705057210 */ /* 0x000fe40007ffe0ff */
[----:B------:R-:W-:Y:S02]  /*16fc0*/  F2FP.F16.F32.PACK_AB R7, RZ, R22 ;  /* 0x00000016ff07723e */ /* 0x000fe400000000ff */
[----:B------:R-:W-:-:S02]  /*16fd0*/  LEA.HI.X R11, R6, R11, R5, 0x1, P5 ;  /* 0x0000000b060b7211 */ /* 0x000fc400028f0c05 */
[----:B------:R-:W-:Y:S02]  /*16fe0*/  IADD3 R4, P4, R23, R8, RZ ;  /* 0x0000000817047210 */ /* 0x000fe40007f9e0ff */
[----:B------:R0:W5:Y:S04]  /*16ff0*/  LDL.LU.64 R8, [R1+0x298] ;  /* 0x0002980001087983 */ /* 0x0001680000300a00 */
[----:B------:R-:W2:Y:S04]  /*17000*/  LDL.64 R22, [R1+0x1e0] ;  /* 0x0001e00001167983 */ /* 0x000ea80000100a00 */
[----:B------:R-:W2:Y:S01]  /*17010*/  LDL R5, [R1+0x254] ;  /* 0x0002540001057983 */ /* 0x000ea20000100800 */
[----:B------:R-:W-:Y:S01]  /*17020*/  ISETP.GT.AND P3, PT, R0, 0x188, P3 ;  /* 0x000001880000780c */ /* 0x000fe20001f64270 */
[----:B------:R-:W-:Y:S01]  /*17030*/  BSSY B1, `(.L_x_78) ;  /* 0x0000006000017945 */ /* 0x000fe20003800000 */
[----:B------:R-:W-:Y:S01]  /*17040*/  PRMT R6, R236, 0x7610, R6 ;  /* 0x00007610ec067816 */ /* 0x000fe20000000006 */
[----:B--2---:R-:W-:-:S05]  /*17050*/  IMAD.X R5, R23, 0x1, R5, P4 ;  /* 0x0000000117057824 */ /* 0x004fca00020e0605 */
[----:B------:R0:W-:Y:S05]  /*17060*/  @P0 STG.E.U16 desc[UR36][R4.64], R7 ;  /* 0x0000000704000986 */ /* 0x0001ea000c101524 */
[----:B------:R-:W-:Y:S05]  /*17070*/  @!P3 BRA `(.L_x_79) ;  /* 0x000000000004b947 */ /* 0x000fea0003800000 */
[----:B------:R1:W5:Y:S02]  /*17080*/  LDG.E.LTC128B.U16 R6, desc[UR36][R10.64+0x2] ;  /* 0x000002240a067981 */ /* 0x000364000c1e1520 */
.L_x_79:
[----:B------:R-:W-:Y:S05]  /*17090*/  BSYNC B1 ;  /* 0x0000000000017941 */ /* 0x000fea0003800000 */
.L_x_78:
[----:B------:R-:W2:Y:S01]  /*170a0*/  LDL.LU R22, [R1+0x1cc] ;  /* 0x0001cc0001167983 */ /* 0x000ea20000300800 */
[----:B0----5:R-:W-:Y:S01]  /*170b0*/  HADD2.F32 R7, -RZ, R6.H0_H0 ;  /* 0x20000006ff077230 */ /* 0x021fe20000004100 */
        /* <DEDUP_REMOVED lines=8> */
.L_x_81:
[----:B------:R-:W-:Y:S05]  /*17140*/  BSYNC B1 ;  /* 0x0000000000017941 */ /* 0x000fea0003800000 */
.L_x_80:
[----:B------:R3:W-:Y:S04]  /*17150*/  STL [R1+0x2a0], R3 ;  /* 0x0002a00301007387 */ /* 0x0007e80000100800 */
[----:B---3--:R-:W3:Y:S04]  /*17160*/  LDL.LU R3, [R1+0x1d0] ;  /* 0x0001d00001037983 */ /* 0x008ee80000300800 */
[----:B------:R0:W-:Y:S04]  /*17170*/  STL.64 [R1+0x298], R4 ;  /* 0x0002980401007387 */ /* 0x0001e80000100a00 */
[----:B------:R-:W4:Y:S04]  /*17180*/  LDL.64 R22, [R1+0x1e8] ;  /* 0x0001e80001167983 */ /* 0x000f280000100a00 */
[----:B0-----:R-:W4:Y:S01]  /*17190*/  LDL.64 R4, [R1+0x1e0] ;  /* 0x0001e00001047983 */ /* 0x001f220000100a00 */
[----:B-----5:R-:W-:-:S05]  /*171a0*/  HADD2.F32 R7, -RZ, R6.H0_H0 ;  /* 0x20000006ff077230 */ /* 0x020fca0000004100 */
[----:B------:R-:W-:-:S04]  /*171b0*/  FMUL R7, R7, R16 ;  /* 0x0000001007077220 */ /* 0x000fc80000400000 */
[----:B---3--:R-:W-:Y:S02]  /*171c0*/  FFMA R7, R3, R2, R7 ;  /* 0x0000000203077223 */ /* 0x008fe40000000007 */
[----:B------:R0:W5:Y:S01]  /*171d0*/  LDL.LU R3, [R1+0x2a0] ;  /* 0x0002a00001037983 */ /* 0x0001620000300800 */
[----:B----4-:R-:W-:-:S03]  /*171e0*/  @P0 IMAD.MOV.U32 R23, RZ, RZ, R5 ;  /* 0x000000ffff170224 */ /* 0x010fc600078e0005 */
[----:B------:R0:W5:Y:S01]  /*171f0*/  LDL.LU.64 R4, [R1+0x298] ;  /* 0x0002980001047983 */ /* 0x0001620000300a00 */
[----:B------:R-:W-:-:S05]  /*17200*/  F2FP.F16.F32.PACK_AB R7, RZ, R7 ;  /* 0x00000007ff07723e */ /* 0x000fca00000000ff */
[----:B------:R0:W-:Y:S01]  /*17210*/  @P0 STG.E.U16 desc[UR36][R22.64+0x10], R7 ;  /* 0x0000100716000986 */ /* 0x0001e2000c101524 */
[----:B------:R-:W-:Y:S01]  /*17220*/  ISETP.GT.AND P3, PT, R0, 0x180, P1 ;  /* 0x000001800000780c */ /* 0x000fe20000f64270 */
[----:B------:R-:W-:-:S12]  /*17230*/  BSSY B1, `(.L_x_82) ;  /* 0x0000003000017945 */ /* 0x000fd80003800000 */
[----:B0-----:R-:W-:Y:S05]  /*17240*/  @!P3 BRA `(.L_x_83) ;  /* 0x000000000004b947 */ /* 0x001fea0003800000 */
[----:B------:R0:W5:Y:S02]  /*17250*/  LDG.E.LTC128B.U16 R6, desc[UR36][R14.64+0x12] ;  /* 0x000012240e067981 */ /* 0x000164000c1e1520 */
.L_x_83:
[----:B------:R-:W-:Y:S05]  /*17260*/  BSYNC B1 ;  /* 0x0000000000017941 */ /* 0x000fea0003800000 */
.L_x_82:
[----:B-----5:R3:W-:Y:S04]  /*17270*/  STL [R1+0x2a0], R3 ;  /* 0x0002a00301007387 */ /* 0x0207e80000100800 */
[----:B---3--:R-:W3:Y:S04]  /*17280*/  LDL.LU R3, [R1+0x1d4] ;  /* 0x0001d40001037983 */ /* 0x008ee80000300800 */
[----:B------:R4:W-:Y:S04]  /*17290*/  STL.64 [R1+0x298], R4 ;  /* 0x0002980401007387 */ /* 0x0009e80000100a00 */
[----:B----4-:R-:W4:Y:S04]  /*172a0*/  LDL.LU.64 R4, [R1+0x1e0] ;  /* 0x0001e00001047983 */ /* 0x010f280000300a00 */
[----:B------:R-:W4:Y:S01]  /*172b0*/  LDL.LU.64 R22, [R1+0x1e8] ;  /* 0x0001e80001167983 */ /* 0x000f220000300a00 */
[----:B------:R-:W-:-:S05]  /*172c0*/  HADD2.F32 R7, -RZ, R6.H0_H0 ;  /* 0x20000006ff077230 */ /* 0x000fca0000004100 */
[----:B------:R-:W-:-:S04]  /*172d0*/  FMUL R7, R7, R16 ;  /* 0x0000001007077220 */ /* 0x000fc80000400000 */
[----:B---3--:R-:W-:Y:S02]  /*172e0*/  FFMA R7, R3, R2, R7 ;  /* 0x0000000203077223 */ /* 0x008fe40000000007 */
[----:B------:R3:W5:Y:S01]  /*172f0*/  LDL.LU R3, [R1+0x2a0] ;  /* 0x0002a00001037983 */ /* 0x0007620000300800 */
[----:B------:R-:W-:Y:S02]  /*17300*/  ISETP.GT.AND P2, PT, R0, 0x188, P2 ;  /* 0x000001880000780c */ /* 0x000fe40001744270 */
[----:B------:R-:W-:Y:S01]  /*17310*/  F2FP.F16.F32.PACK_AB R7, RZ, R7 ;  /* 0x00000007ff07723e */ /* 0x000fe200000000ff */
[----:B----4-:R-:W-:Y:S02]  /*17320*/  @P3 IMAD.MOV.U32 R23, RZ, RZ, R5 ;  /* 0x000000ffff173224 */ /* 0x010fe400078e0005 */
[----:B------:R3:W5:Y:S01]  /*17330*/  LDL.LU.64 R4, [R1+0x298] ;  /* 0x0002980001047983 */ /* 0x0007620000300a00 */
[----:B------:R-:W-:Y:S03]  /*17340*/  BSSY B1, `(.L_x_84) ;  /* 0x0000004000017945 */ /* 0x000fe60003800000 */
[----:B------:R3:W-:Y:S04]  /*17350*/  @P3 STG.E.U16 desc[UR36][R22.64+0x12], R7 ;  /* 0x0000120716003986 */ /* 0x0007e8000c101524 */
[----:B------:R-:W-:Y:S05]  /*17360*/  @!P2 BRA `(.L_x_85) ;  /* 0x000000000004a947 */ /* 0x000fea0003800000 */
[----:B------:R4:W5:Y:S02]  /*17370*/  LDG.E.LTC128B.U16 R6, desc[UR36][R10.64+0x10] ;  /* 0x000010240a067981 */ /* 0x000964000c1e1520 */
.L_x_85:
[----:B------:R-:W-:Y:S05]  /*17380*/  BSYNC B1 ;  /* 0x0000000000017941 */ /* 0x000fea0003800000 */
.L_x_84:
[----:B---3--:R-:W3:Y:S01]  /*17390*/  LDL.LU R22, [R1+0x1d8] ;  /* 0x0001d80001167983 */ /* 0x008ee20000300800 */
[----:B-----5:R-:W-:Y:S01]  /*173a0*/  HADD2.F32 R7, -RZ, R6.H0_H0 ;  /* 0x20000006ff077230 */ /* 0x020fe20000004100 */
[----:B------:R-:W-:Y:S01]  /*173b0*/  ISETP.GT.AND P1, PT, R0, 0x188, P1 ;  /* 0x000001880000780c */ /* 0x000fe20000f24270 */
[----:B------:R-:W-:Y:S03]  /*173c0*/  BSSY B1, `(.L_x_86) ;  /* 0x0000007000017945 */ /* 0x000fe60003800000 */
[----:B------:R-:W-:-:S04]  /*173d0*/  FMUL R7, R7, R16 ;  /* 0x0000001007077220 */ /* 0x000fc80000400000 */
[----:B---3--:R-:W-:-:S05]  /*173e0*/  FFMA R7, R22, R2, R7 ;  /* 0x0000000216077223 */ /* 0x008fca0000000007 */
[----:B------:R-:W-:-:S05]  /*173f0*/  F2FP.F16.F32.PACK_AB R7, RZ, R7 ;  /* 0x00000007ff07723e */ /* 0x000fca00000000ff */
[----:B------:R3:W-:Y:S01]  /*17400*/  @P2 STG.E.U16 desc[UR36][R4.64+0x10], R7 ;  /* 0x0000100704002986 */ /* 0x0007e2000c101524 */
[----:B------:R-:W-:Y:S05]  /*17410*/  @!P1 BRA `(.L_x_87) ;  /* 0x0000000000049947 */ /* 0x000fea0003800000 */
[----:B------:R0:W5:Y:S02]  /*17420*/  LDG.E.LTC128B.U16 R6, desc[UR36][R10.64+0x12] ;  /* 0x000012240a067981 */ /* 0x000164000c1e1520 */
.L_x_87:
[----:B------:R-:W-:Y:S05]  /*17430*/  BSYNC B1 ;  /* 0x0000000000017941 */ /* 0x000fea0003800000 */
.L_x_86:
[----:B------:R1:W-:Y:S04]  /*17440*/  STL [R1+0x298], R8 ;  /* 0x0002980801007387 */ /* 0x0003e80000100800 */
[----:B-1----:R-:W2:Y:S01]  /*17450*/  LDL.LU R8, [R1+0x1dc] ;  /* 0x0001dc0001087983 */ /* 0x002ea20000300800 */
[----:B---3-5:R-:W-:-:S03]  /*17460*/  HADD2.F32 R7, -RZ, R6.H0_H0 ;  /* 0x20000006ff077230 */ /* 0x028fc60000004100 */
[----:B------:R1:W5:Y:S02]  /*17470*/  LDL.64 R22, [R1+0x240] ;  /* 0x0002400001167983 */ /* 0x0003640000100a00 */
[----:B------:R-:W-:Y:S01]  /*17480*/  FMUL R7, R7, R16 ;  /* 0x0000001007077220 */ /* 0x000fe20000400000 */
[----:B------:R-:W-:-:S04]  /*17490*/  ISETP.GT.AND P3, PT, R3, 0x10, PT ;  /* 0x000000100300780c */ /* 0x000fc80003f64270 */
[----:B------:R-:W-:Y:S01]  /*174a0*/  ISETP.GT.AND P0, PT, R0, RZ, P3 ;  /* 0x000000ff0000720c */ /* 0x000fe20001f04270 */
[----:B--2---:R-:W-:Y:S02]  /*174b0*/  FFMA R7, R8, R2, R7 ;  /* 0x0000000208077223 */ /* 0x004fe40000000007 */
[----:B------:R1:W5:Y:S01]  /*174c0*/  LDL.LU R8, [R1+0x298] ;  /* 0x0002980001087983 */ /* 0x0003620000300800 */
[----:B------:R-:W-:Y:S02]  /*174d0*/  BSSY B1, `(.L_x_88) ;  /* 0x0000005000017945 */ /* 0x000fe40003800000 */
[----:B------:R-:W-:-:S05]  /*174e0*/  F2FP.F16.F32.PACK_AB R7, RZ, R7 ;  /* 0x00000007ff07723e */ /* 0x000fca00000000ff */
[----:B------:R1:W-:Y:S02]  /*174f0*/  @P1 STG.E.U16 desc[UR36][R4.64+0x12], R7 ;  /* 0x0000120704001986 */ /* 0x0003e4000c101524 */
[----:B------:R-:W-:Y:S05]  /*17500*/  @!P0 BRA `(.L_x_89) ;  /* 0x0000000000048947 */ /* 0x000fea0003800000 */
[----:B-----5:R2:W5:Y:S02]  /*17510*/  LDG.E.LTC128B.U16 R6, desc[UR36][R22.64+0x20] ;  /* 0x0000202416067981 */ /* 0x020564000c1e1520 */
.L_x_89:
[----:B------:R-:W-:Y:S05]  /*17520*/  BSYNC B1 ;  /* 0x0000000000017941 */ /* 0x000fea0003800000 */
.L_x_88:
[----:B-1----:R-:W3:Y:S01]  /*17530*/  LDL.LU R5, [R1+0x1a0] ;  /* 0x0001a00001057983 */ /* 0x002ee20000300800 */
        /* <DEDUP_REMOVED lines=9> */
[----:B------:R3:W5:Y:S02]  /*175d0*/  LDG.E.LTC128B.U16 R6, desc[UR36][R22.64+0x22] ;  /* 0x0000222416067981 */ /* 0x000764000c1e1520 */
.L_x_91:
[----:B------:R-:W-:Y:S05]  /*175e0*/  BSYNC B1 ;  /* 0x0000000000017941 */ /* 0x000fea0003800000 */
.L_x_90:
[----:B------:R-:W2:Y:S01]  /*175f0*/  LDL.LU R5, [R1+0x1a4] ;  /* 0x0001a40001057983 */ /* 0x000ea20000300800 */
[----:B-1---5:R-:W-:Y:S01]  /*17600*/  HADD2.F32 R4, -RZ, R6.H0_H0 ;  /* 0x20000006ff047230 */ /* 0x022fe20000004100 */
[----:B------:R-:W-:Y:S01]  /*17610*/  ISETP.GT.AND P0, PT, R0, 0x8, P3 ;  /* 0x000000080000780c */ /* 0x000fe20001f04270 */
[----:B------:R-:W-:Y:S03]  /*17620*/  BSSY B1, `(.L_x_92) ;  /* 0x0000008000017945 */ /* 0x000fe60003800000 */
[----:B------:R-:W-:-:S04]  /*17630*/  FMUL R4, R4, R16 ;  /* 0x0000001004047220 */ /* 0x000fc80000400000 */
[----:B--2---:R-:W-:-:S05]  /*17640*/  FFMA R4, R5, R2, R4 ;  /* 0x0000000205047223 */ /* 0x004fca0000000004 */
[----:B------:R-:W-:-:S05]  /*17650*/  F2FP.F16.F32.PACK_AB R4, RZ, R4 ;  /* 0x00000004ff04723e */ /* 0x000fca00000000ff */
[----:B------:R1:W-:Y:S01]  /*17660*/  @P1 STG.E.U16 desc[UR36][R8.64+0x22], R4 ;  /* 0x0000220408001986 */ /* 0x0003e2000c101524 */
[----:B------:R-:W-:Y:S05]  /*17670*/  @!P0 BRA `(.L_x_93) ;  /* 0x0000000000088947 */ /* 0x000fea0003800000 */
[----:B---3--:R-:W2:Y:S04]  /*17680*/  LDL.64 R22, [R1+0x220] ;  /* 0x0002200001167983 */ /* 0x008ea80000100a00 */
[----:B--2---:R2:W5:Y:S02]  /*17690*/  LDG.E.LTC128B.U16 R6, desc[UR36][R22.64+0x20] ;  /* 0x0000202416067981 */ /* 0x004564000c1e1520 */
.L_x_93:
[----:B------:R-:W-:Y:S05]  /*176a0*/  BSYNC B1 ;  /* 0x0000000000017941 */ /* 0x000fea0003800000 */
.L_x_92:
[----:B------:R-:W4:Y:S04]  /*176b0*/  LDL.LU R5, [R1+0x1a8] ;  /* 0x0001a80001057983 */ /* 0x000f280000300800 */
[----:B--23--:R-:W2:Y:S01]  /*176c0*/  LDL.64 R22, [R1+0x228] ;  /* 0x0002280001167983 */ /* 0x00cea20000100a00 */
[----:B-1---5:R-:W-:Y:S01]  /*176d0*/  HADD2.F32 R4, -RZ, R6.H0_H0 ;  /* 0x20000006ff047230 */ /* 0x022fe20000004100 */
[----:B------:R-:W-:Y:S01]  /*176e0*/  ISETP.GT.AND P4, PT, R0, 0x8, P2 ;  /* 0x000000080000780c */ /* 0x000fe20001784270 */
[----:B------:R-:W-:Y:S03]  /*176f0*/  BSSY B1, `(.L_x_94) ;  /* 0x0000008000017945 */ /* 0x000fe60003800000 */
[----:B------:R-:W-:-:S04]  /*17700*/  FMUL R4, R4, R16 ;  /* 0x0000001004047220 */ /* 0x000fc80000400000 */
[----:B----4-:R-:W-:-:S05]  /*17710*/  FFMA R4, R5, R2, R4 ;  /* 0x0000000205047223 */ /* 0x010fca0000000004 */
[----:B------:R-:W-:-:S05]  /*17720*/  F2FP.F16.F32.PACK_AB R4, RZ, R4 ;  /* 0x00000004ff04723e */ /* 0x000fca00000000ff */
[----:B--2---:R1:W-:Y:S01]  /*17730*/  @P0 STG.E.U16 desc[UR36][R22.64+0x20], R4 ;  /* 0x0000200416000986 */ /* 0x0043e2000c101524 */
[----:B------:R-:W-:Y:S05]  /*17740*/  @!P4 BRA `(.L_x_95) ;  /* 0x000000000008c947 */ /* 0x000fea0003800000 */
[----:B-1----:R-:W2:Y:S04]  /*17750*/  LDL.64 R4, [R1+0x220] ;  /* 0x0002200001047983 */ /* 0x002ea80000100a00 */
[----:B--2---:R2:W5:Y:S02]  /*17760*/  LDG.E.LTC128B.U16 R6, desc[UR36][R4.64+0x22] ;  /* 0x0000222404067981 */ /* 0x004564000c1e1520 */
.L_x_95:
[----:B------:R-:W-:Y:S05]  /*17770*/  BSYNC B1 ;  /* 0x0000000000017941 */ /* 0x000fea0003800000 */
.L_x_94:
[----:B--2---:R-:W2:Y:S01]  /*17780*/  LDL.LU R5, [R1+0x1ac] ;  /* 0x0001ac0001057983 */ /* 0x004ea20000300800 */
[----:B-1---5:R-:W-:Y:S01]  /*17790*/  HADD2.F32 R4, -RZ, R6.H0_H0 ;  /* 0x20000006ff047230 */ /* 0x022fe20000004100 */
[----:B------:R-:W-:Y:S01]  /*177a0*/  ISETP.GT.AND P1, PT, R3, 0x18, PT ;  /* 0x000000180300780c */ /* 0x000fe20003f24270 */
[----:B------:R-:W-:Y:S03]  /*177b0*/  BSSY B1, `(.L_x_96) ;  /* 0x0000009000017945 */ /* 0x000fe60003800000 */
[----:B------:R-:W-:Y:S01]  /*177c0*/  FMUL R4, R4, R16 ;  /* 0x0000001004047220 */ /* 0x000fe20000400000 */
[----:B------:R-:W-:-:S03]  /*177d0*/  ISETP.GT.AND P5, PT, R0, RZ, P1 ;  /* 0x000000ff0000720c */ /* 0x000fc60000fa4270 */
[----:B--2---:R-:W-:-:S05]  /*177e0*/  FFMA R4, R5, R2, R4 ;  /* 0x0000000205047223 */ /* 0x004fca0000000004 */
[----:B------:R-:W-:-:S05]  /*177f0*/  F2FP.F16.F32.PACK_AB R4, RZ, R4 ;  /* 0x00000004ff04723e */ /* 0x000fca00000000ff */
[----:B------:R1:W-:Y:S01]  /*17800*/  @P4 STG.E.U16 desc[UR36][R22.64+0x22], R4 ;  /* 0x0000220416004986 */ /* 0x0003e2000c101524 */
[----:B------:R-:W-:Y:S05]  /*17810*/  @!P5 BRA `(.L_x_97) ;  /* 0x000000000008d947 */ /* 0x000fea0003800000 */
[----:B-1----:R-:W2:Y:S04]  /*17820*/  LDL.64 R4, [R1+0x240] ;  /* 0x0002400001047983 */ /* 0x002ea80000100a00 */
[----:B--2---:R2:W5:Y:S02]  /*17830*/  LDG.E.LTC128B.U16 R6, desc[UR36][R4.64+0x30] ;  /* 0x0000302404067981 */ /* 0x004564000c1e1520 */
.L_x_97:
[----:B------:R-:W-:Y:S05]  /*17840*/  BSYNC B1 ;  /* 0x0000000000017941 */ /* 0x000fea0003800000 */
.L_x_96:
        /* <DEDUP_REMOVED lines=12> */
.L_x_99:
[----:B------:R-:W-:Y:S05]  /*17910*/  BSYNC B1 ;  /* 0x0000000000017941 */ /* 0x000fea0003800000 */
.L_x_98:
[----:B--2---:R-:W2:Y:S01]  /*17920*/  LDL.LU R5, [R1+0x1b4] ;  /* 0x0001b40001057983 */ /* 0x004ea20000300800 */
        /* <DEDUP_REMOVED lines=8> */
[----:B-1----:R-:W2:Y:S04]  /*179b0*/  LDL.64 R4, [R1+0x220] ;  /* 0x0002200001047983 */ /* 0x002ea80000100a00 */
[----:B--2---:R2:W5:Y:S02]  /*179c0*/  LDG.E.LTC128B.U16 R6, desc[UR36][R4.64+0x30] ;  /* 0x0000302404067981 */ /* 0x004564000c1e1520 */
.L_x_101:
[----:B------:R-:W-:Y:S05]  /*179d0*/  BSYNC B1 ;  /* 0x0000000000017941 */ /* 0x000fea0003800000 */
.L_x_100:
        /* <DEDUP_REMOVED lines=11> */
.L_x_103:
[----:B------:R-:W-:Y:S05]  /*17a90*/  BSYNC B1 ;  /* 0x0000000000017941 */ /* 0x000fea0003800000 */
.L_x_102:
        /* <DEDUP_REMOVED lines=10> */
.L_x_105:
[----:B------:R-:W-:Y:S05]  /*17b40*/  BSYNC B1 ;  /* 0x0000000000017941 */ /* 0x000fea0003800000 */
.L_x_104:
[----:B------:R-:W3:Y:S01]  /*17b50*/  LDL.LU R5, [R1+0x180] ;  /* 0x0001800001057983 */ /* 0x000ee20000300800 */
[----:B-1---5:R-:W-:Y:S01]  /*17b60*/  HADD2.F32 R4, -RZ, R6.H0_H0 ;  /* 0x20000006ff047230 */ /* 0x022fe20000004100 */
        /* <DEDUP_REMOVED lines=8> */
.L_x_107:
[----:B------:R-:W-:Y:S05]  /*17bf0*/  BSYNC B1 ;  /* 0x0000000000017941 */ /* 0x000fea0003800000 */
.L_x_106:
[----:B------:R-:W4:Y:S01]  /*17c00*/  LDL.LU R5, [R1+0x184] ;  /* 0x0001840001057983 */ /* 0x000f220000300800 */
[----:B-1---5:R-:W-:Y:S01]  /*17c10*/  HADD2.F32 R4, -RZ, R6.H0_H0 ;  /* 0x20000006ff047230 */ /* 0x022fe20000004100 */
        /* <DEDUP_REMOVED lines=8> */
.L_x_109:
[----:B------:R-:W-:Y:S05]  /*17ca0*/  BSYNC B1 ;  /* 0x0000000000017941 */ /* 0x000fea0003800000 */
.L_x_108:
[----:B------:R-:W2:Y:S04]  /*17cb0*/  LDL.LU R5, [R1+0x188] ;  /* 0x0001880001057983 */ /* 0x000ea80000300800 */
[----:B------:R-:W3:Y:S01]  /*17cc0*/  LDL.64 R22, [R1+0x200] ;  /* 0x0002000001167983 */ /* 0x000ee20000100a00 */
[----:B-1---5:R-:W-:Y:S01]  /*17cd0*/  HADD2.F32 R4, -RZ, R6.H0_H0 ;  /* 0x20000006ff047230 */ /* 0x022fe20000004100 */
[----:B------:R-:W-:Y:S01]  /*17ce0*/  ISETP.GT.AND P4, PT, R0, 0x88, P2 ;  /* 0x000000880000780c */ /* 0x000fe20001784270 */
[----:B------:R-:W-:Y:S03]  /*17cf0*/  BSSY B1, `(.L_x_110) ;  /* 0x0000007000017945 */ /* 0x000fe60003800000 */
[----:B------:R-:W-:-:S04]  /*17d00*/  FMUL R4, R4, R16 ;  /* 0x0000001004047220 */ /* 0x000fc80000400000 */
[----:B--2---:R-:W-:-:S05]  /*17d10*/  FFMA R4, R5, R2, R4 ;  /* 0x0000000205047223 */ /* 0x004fca0000000004 */
[----:B------:R-:W-:-:S05]  /*17d20*/  F2FP.F16.F32.PACK_AB R4, RZ, R4 ;  /* 0x00000004ff04723e */ /* 0x000fca00000000ff */
[----:B---3--:R1:W-:Y:S01]  /*17d30*/  @P5 STG.E.U16 desc[UR36][R22.64+0x20], R4 ;  /* 0x0000200416005986 */ /* 0x0083e2000c101524 */
[----:B------:R-:W-:Y:S05]  /*17d40*/  @!P4 BRA `(.L_x_111) ;  /* 0x000000000004c947 */ /* 0x000fea0003800000 */
[----:B------:R2:W5:Y:S02]  /*17d50*/  LDG.E.LTC128B.U16 R6, desc[UR36][R232.64+0x22] ;  /* 0x00002224e8067981 */ /* 0x000564000c1e1520 */
.L_x_111:
[----:B------:R-:W-:Y:S05]  /*17d60*/  BSYNC B1 ;  /* 0x0000000000017941 */ /* 0x000fea0003800000 */
.L_x_110:
        /* <DEDUP_REMOVED lines=10> */
.L_x_113:
[----:B------:R-:W-:Y:S05]  /*17e10*/  BSYNC B1 ;  /* 0x0000000000017941 */ /* 0x000fea0003800000 */
.L_x_112:
        /* <DEDUP_REMOVED lines=10> */
.L_x_115:
[----:B------:R-:W-:Y:S05]  /*17ec0*/  BSYNC B1 ;  /* 0x0000000000017941 */ /* 0x000fea0003800000 */
.L_x_114:
        /* <DEDUP_REMOVED lines=10> */
.L_x_117:
[----:B------:R-:W-:Y:S05]  /*17f70*/  BSYNC B1 ;  /* 0x0000000000017941 */ /* 0x000fea0003800000 */
.L_x_116:
        /* <DEDUP_REMOVED lines=10> */
.L_x_119:
[----:B------:R-:W-:Y:S05]  /*18020*/  BSYNC B1 ;  /* 0x0000000000017941 */ /* 0x000fea0003800000 */
.L_x_118:
[----:B------:R-:W3:Y:S01]  /*18030*/  LDL.LU R5, [R1+0x19c] ;  /* 0x00019c0001057983 */ /* 0x000ee20000300800 */
[----:B-1---5:R-:W-:Y:S01]  /*18040*/  HADD2.F32 R4, -RZ, R6.H0_H0 ;  /* 0x20000006ff047230 */ /* 0x022fe20000004100 */
[----:B------:R-:W-:Y:S02]  /*18050*/  ISETP.GT.AND P5, PT, R0, 0x100, P3 ;  /* 0x000001000000780c */ /* 0x000fe40001fa4270 */
[----:B------:R1:W-:Y:S02]  /*18060*/  STL.64 [R1+0x298], R8 ;  /* 0x0002980801007387 */ /* 0x0003e40000100a00 */
[----:B------:R-:W-:Y:S02]  /*18070*/  FMUL R4, R4, R16 ;  /* 0x0000001004047220 */ /* 0x000fe40000400000 */
[----:B-1----:R-:W4:Y:S02]  /*18080*/  LDL.LU.64 R8, [R1+0x230] ;  /* 0x0002300001087983 */ /* 0x002f240000300a00 */
[----:B---3--:R-:W-:-:S05]  /*18090*/  FFMA R4, R5, R2, R4 ;  /* 0x0000000205047223 */ /* 0x008fca0000000004 */
[----:B------:R-:W-:-:S05]  /*180a0*/  F2FP.F16.F32.PACK_AB R4, RZ, R4 ;  /* 0x00000004ff04723e */ /* 0x000fca00000000ff */
[----:B------:R1:W-:Y:S04]  /*180b0*/  @P4 STG.E.U16 desc[UR36][R22.64+0x32], R4 ;  /* 0x0000320416004986 */ /* 0x0003e8000c101524 */
[----:B------:R-:W3:Y:S01]  /*180c0*/  @P5 LDG.E.LTC128B.U16 R6, desc[UR36][R20.64+0x20] ;  /* 0x0000202414065981 */ /* 0x000ee2000c1e1520 */
[----:B------:R-:W-:-:S04]  /*180d0*/  IMAD.U32 R5, RZ, RZ, UR10 ;  /* 0x0000000aff057e24 */ /* 0x000fc8000f8e00ff */
[----:B------:R-:W-:Y:S02]  /*180e0*/  IMAD.SHL.U32 R5, R5, 0x100, RZ ;  /* 0x0000010005057824 */ /* 0x000fe400078e00ff */
[----:B-1----:R-:W-:Y:S01]  /*180f0*/  IMAD.U32 R22, RZ, RZ, UR11 ;  /* 0x0000000bff167e24 */ /* 0x002fe2000f8e00ff */
[----:B------:R-:W-:-:S04]  /*18100*/  MOV R23, UR10 ;  /* 0x0000000a00177c02 */ /* 0x000fc80008000f00 */
[----:B------:R-:W-:Y:S02]  /*18110*/  SHF.L.U64.HI R23, R23, 0x8, R22 ;  /* 0x0000000817177819 */ /* 0x000fe40000010216 */
[----:B------:R-:W2:Y:S04]  /*18120*/  LDL.LU R22, [R1+0x160] ;  /* 0x0001600001167983 */ /* 0x000ea80000300800 */
[----:B------:R1:W-:Y:S01]  /*18130*/  STL [R1+0x180], R5 ;  /* 0x0001800501007387 */ /* 0x0003e20000100800 */
[----:B------:R-:W-:Y:S01]  /*18140*/  BSSY B1, `(.L_x_120) ;  /* 0x000000d000017945 */ /* 0x000fe20003800000 */
[----:B---3--:R-:W-:-:S05]  /*18150*/  HADD2.F32 R4, -RZ, R6.H0_H0 ;  /* 0x20000006ff047230 */ /* 0x008fca0000004100 */
[----:B------:R-:W-:Y:S01]  /*18160*/  FMUL R7, R4, R16 ;  /* 0x0000001004077220 */ /* 0x000fe20000400000 */
[----:B----4-:R-:W-:Y:S02]  /*18170*/  IADD3 R4, P4, R5, R8, RZ ;  /* 0x0000000805047210 */ /* 0x010fe40007f9e0ff */
[----:B------:R3:W5:Y:S01]  /*18180*/  LDL.LU.64 R8, [R1+0x298] ;  /* 0x0002980001087983 */ /* 0x0007620000300a00 */
[----:B--2---:R-:W-:Y:S02]  /*18190*/  FFMA R7, R22, R2, R7 ;  /* 0x0000000216077223 */ /* 0x004fe40000000007 */
[----:B-1----:R-:W-:-:S03]  /*181a0*/  IMAD.X R5, R23, 0x1, R13, P4 ;  /* 0x0000000117057824 */ /* 0x002fc600020e060d */
[----:B------:R-:W-:Y:S01]  /*181b0*/  F2FP.F16.F32.PACK_AB R7, RZ, R7 ;  /* 0x00000007ff07723e */ /* 0x000fe200000000ff */
[----:B------:R3:W-:Y:S04]  /*181c0*/  STL [R1+0x184], R23 ;  /* 0x0001841701007387 */ /* 0x0007e80000100800 */
[----:B------:R3:W-:Y:S01]  /*181d0*/  @P5 STG.E.U16 desc[UR36][R4.64+0x20], R7 ;  /* 0x0000200704005986 */ /* 0x0007e2000c101524 */
[----:B------:R-:W-:-:S13]  /*181e0*/  ISETP.GT.AND P4, PT, R0, 0x100, P2 ;  /* 0x000001000000780c */ /* 0x000fda0001784270 */
[----:B---3--:R-:W-:Y:S05]  /*181f0*/  @!P4 BRA `(.L_x_121) ;  /* 0x000000000004c947 */ /* 0x008fea0003800000 */
[----:B------:R1:W5:Y:S02]  /*18200*/  LDG.E.LTC128B.U16 R6, desc[UR36][R20.64+0x22] ;  /* 0x0000222414067981 */ /* 0x000364000c1e1520 */
.L_x_121:
[----:B------:R-:W-:Y:S05]  /*18210*/  BSYNC B1 ;  /* 0x0000000000017941 */ /* 0x000fea0003800000 */
.L_x_120:
[----:B-----5:R2:W-:Y:S04]  /*18220*/  STL [R1+0x29c], R8 ;  /* 0x00029c0801007387 */ /* 0x0205e80000100800 */
[----:B--2---:R-:W2:Y:S01]  /*18230*/  LDL.LU R8, [R1+0x164] ;  /* 0x0001640001087983 */ /* 0x004ea20000300800 */
[----:B------:R-:W-:Y:S01]  /*18240*/  HADD2.F32 R7, -RZ, R6.H0_H0 ;  /* 0x20000006ff077230 */ /* 0x000fe20000004100 */
[----:B------:R-:W-:Y:S02]  /*18250*/  ISETP.GT.AND P5, PT, R0, 0x108, P3 ;  /* 0x000001080000780c */ /* 0x000fe40001fa4270 */
[----:B------:R-:W3:Y:S02]  /*18260*/  LDL.LU R23, [R1+0x168] ;  /* 0x0001680001177983 */ /* 0x000ee40000300800 */
[----:B------:R-:W-:-:S02]  /*18270*/  FMUL R7, R7, R16 ;  /* 0x0000001007077220 */ /* 0x000fc40000400000 */
[----:B------:R-:W4:Y:S04]  /*18280*/  LDL R22, [R1+0x260] ;  /* 0x0002600001167983 */ /* 0x000f280000100800 */
[----:B------:R0:W-:Y:S04]  /*18290*/  STL [R1+0x298], R3 ;  /* 0x0002980301007387 */ /* 0x0001e80000100800 */
[----:B0-----:R-:W3:Y:S01]  /*182a0*/  LDL R3, [R1+0x254] ;  /* 0x0002540001037983 */ /* 0x001ee20000100800 */
[----:B--2---:R-:W-:-:S03]  /*182b0*/  FFMA R7, R8, R2, R7 ;  /* 0x0000000208077223 */ /* 0x004fc60000000007 */
[----:B------:R0:W5:Y:S02]  /*182c0*/  LDL.LU R8, [R1+0x29c] ;  /* 0x00029c0001087983 */ /* 0x0001640000300800 */
[----:B------:R-:W-:-:S05]  /*182d0*/  F2FP.F16.F32.PACK_AB R7, RZ, R7 ;  /* 0x00000007ff07723e */ /* 0x000fca00000000ff */
[----:B------:R2:W-:Y:S04]  /*182e0*/  @P4 STG.E.U16 desc[UR36][R4.64+0x22], R7 ;  /* 0x0000220704004986 */ /* 0x0005e8000c101524 */
[----:B------:R-:W2:Y:S01]  /*182f0*/  @P5 LDG.E.LTC128B.U16 R6, desc[UR36][R18.64+0x20] ;  /* 0x0000202412065981 */ /* 0x000ea2000c1e1520 */
[----:B----4-:R-:W-:-:S05]  /*18300*/  IADD3 R236, P4, R22, R4, RZ ;  /* 0x0000000416ec7210 */ /* 0x010fca0007f9e0ff */
[----:B---3--:R-:W-:Y:S01]  /*18310*/  IMAD.X R237, R3, 0x1, R5, P4 ;  /* 0x0000000103ed7824 */ /* 0x008fe200020e0605 */
[----:B------:R-:W-:Y:S01]  /*18320*/  ISETP.GT.AND P4, PT, R0, 0x108, P2 ;  /* 0x000001080000780c */ /* 0x000fe20001784270 */
[----:B--2---:R-:W-:-:S05]  /*18330*/  HADD2.F32 R7, -RZ, R6.H0_H0 ;  /* 0x20000006ff077230 */ /* 0x004fca0000004100 */
[----:B------:R-:W-:-:S04]  /*18340*/  FMUL R7, R7, R16 ;  /* 0x0000001007077220 */ /* 0x000fc80000400000 */
[----:B------:R-:W-:Y:S02]  /*18350*/  FFMA R7, R23, R2, R7 ;  /* 0x0000000217077223 */ /* 0x000fe40000000007 */
[----:B------:R-:W2:Y:S03]  /*18360*/  LDL.LU R23, [R1+0x16c] ;  /* 0x00016c0001177983 */ /* 0x000ea60000300800 */
[----:B------:R-:W-:-:S05]  /*18370*/  F2FP.F16.F32.PACK_AB R7, RZ, R7 ;  /* 0x00000007ff07723e */ /* 0x000fca00000000ff */
[----:B------:R3:W-:Y:S04]  /*18380*/  @P5 STG.E.U16 desc[UR36][R236.64+0x20], R7 ;  /* 0x00002007ec005986 */ /* 0x0007e8000c101524 */
[----:B------:R-:W3:Y:S01]  /*18390*/  @P4 LDG.E.LTC128B.U16 R6, desc[UR36][R18.64+0x22] ;  /* 0x0000222412064981 */ /* 0x000ee2000c1e1520 */
[----:B------:R-:W-:Y:S01]  /*183a0*/  IADD3 R22, P5, R4, R22, RZ ;  /* 0x0000001604167210 */ /* 0x000fe20007fbe0ff */
[----:B---3--:R-:W-:-:S05]  /*183b0*/  HADD2.F32 R7, -RZ, R6.H0_H0 ;  /* 0x20000006ff077230 */ /* 0x008fca0000004100 */
[----:B------:R-:W-:-:S04]  /*183c0*/  FMUL R7, R7, R16 ;  /* 0x0000001007077220 */ /* 0x000fc80000400000 */
[----:B--2---:R-:W-:Y:S01]  /*183d0*/  FFMA R7, R23, R2, R7 ;  /* 0x0000000217077223 */ /* 0x004fe20000000007 */
[----:B------:R-:W-:Y:S02]  /*183e0*/  IADD3.X R23, R5, R3, RZ, P5, !PT ;  /* 0x0000000305177210 */ /* 0x000fe40002ffe4ff */
[----:B------:R0:W5:Y:S02]  /*183f0*/  LDL.LU R3, [R1+0x298] ;  /* 0x0002980001037983 */ /* 0x0001640000300800 */
[----:B------:R-:W-:-:S05]  /*18400*/  F2FP.F16.F32.PACK_AB R7, RZ, R7 ;  /* 0x00000007ff07723e */ /* 0x000fca00000000ff */
[----:B------:R0:W-:Y:S01]  /*18410*/  @P4 STG.E.U16 desc[UR36][R22.64+0x22], R7 ;  /* 0x0000220716004986 */ /* 0x0001e2000c101524 */
[----:B------:R-:W-:Y:S01]  /*18420*/  ISETP.GT.AND P5, PT, R0, 0x100, P1 ;  /* 0x000001000000780c */ /* 0x000fe20000fa4270 */
[----:B------:R-:W-:-:S12]  /*18430*/  BSSY B1, `(.L_x_122) ;  /* 0x0000003000017945 */ /* 0x000fd80003800000 */
[----:B0-----:R-:W-:Y:S05]  /*18440*/  @!P5 BRA `(.L_x_123) ;  /* 0x000000000004d947 */ /* 0x001fea0003800000 */
[----:B------:R0:W5:Y:S02]  /*18450*/  LDG.E.LTC128B.U16 R6, desc[UR36][R20.64+0x30] ;  /* 0x0000302414067981 */ /* 0x000164000c1e1520 */
.L_x_123:
[----:B------:R-:W-:Y:S05]  /*18460*/  BSYNC B1 ;  /* 0x0000000000017941 */ /* 0x000fea0003800000 */
.L_x_122:
[----:B------:R-:W2:Y:S01]  /*18470*/  LDL.LU R22, [R1+0x170] ;  /* 0x0001700001167983 */ /* 0x000ea20000300800 */
[----:B-----5:R-:W-:Y:S01]  /*18480*/  HADD2.F32 R7, -RZ, R6.H0_H0 ;  /* 0x20000006ff077230 */ /* 0x020fe20000004100 */
        /* <DEDUP_REMOVED lines=8> */
.L_x_125:
[----:B------:R-:W-:Y:S05]  /*18510*/  BSYNC B1 ;  /* 0x0000000000017941 */ /* 0x000fea0003800000 */
.L_x_124:
[----:B------:R-:W4:Y:S01]  /*18520*/  LDL.LU R22, [R1+0x174] ;  /* 0x0001740001167983 */ /* 0x000f220000300800 */
[----:B--2--5:R-:W-:Y:S01]  /*18530*/  HADD2.F32 R7, -RZ, R6.H0_H0 ;  /* 0x20000006ff077230 */ /* 0x024fe20000004100 */
        /* <DEDUP_REMOVED lines=8> */
.L_x_127:
[----:B------:R-:W-:Y:S05]  /*185c0*/  BSYNC B1 ;  /* 0x0000000000017941 */ /* 0x000fea0003800000 */
.L_x_126:
[----:B------:R-:W3:Y:S01]  /*185d0*/  LDL.LU R22, [R1+0x178] ;  /* 0x0001780001167983 */ /* 0x000ee20000300800 */
[----:B--2--5:R-:W-:Y:S01]  /*185e0*/  HADD2.F32 R7, -RZ, R6.H0_H0 ;  /* 0x20000006ff077230 */ /* 0x024fe20000004100 */
        /* <DEDUP_REMOVED lines=8> */
.L_x_129:
[----:B------:R-:W-:Y:S05]  /*18670*/  BSYNC B1 ;  /* 0x0000000000017941 */ /* 0x000fea0003800000 */
.L_x_128:
[----:B------:R-:W4:Y:S01]  /*18680*/  LDL.LU R23, [R1+0x17c] ;  /* 0x00017c0001177983 */ /* 0x000f220000300800 */
[----:B--2--5:R-:W-:Y:S01]  /*18690*/  HADD2.F32 R7, -RZ, R6.H0_H0 ;  /* 0x20000006ff077230 */ /* 0x024fe20000004100 */
[----:B------:R-:W-:Y:S01]  /*186a0*/  ISETP.GT.AND P5, PT, R0, 0x180, P3 ;  /* 0x000001800000780c */ /* 0x000fe20001fa4270 */
[----:B------:R-:W-:Y:S01]  /*186b0*/  BSSY B1, `(.L_x_130) ;  /* 0x0000008000017945 */ /* 0x000fe20003800000 */
[----:B------:R-:W-:Y:S02]  /*186c0*/  PRMT R22, R6, 0x7610, R22 ;  /* 0x0000761006167816 */ /* 0x000fe40000000016 */
[----:B------:R-:W-:-:S04]  /*186d0*/  FMUL R7, R7, R16 ;  /* 0x0000001007077220 */ /* 0x000fc80000400000 */
[----:B----4-:R-:W-:-:S05]  /*186e0*/  FFMA R7, R23, R2, R7 ;  /* 0x0000000217077223 */ /* 0x010fca0000000007 */
[----:B------:R-:W-:-:S05]  /*186f0*/  F2FP.F16.F32.PACK_AB R7, RZ, R7 ;  /* 0x00000007ff07723e */ /* 0x000fca00000000ff */
[----:B------:R2:W-:Y:S01]  /*18700*/  @P4 STG.E.U16 desc[UR36][R236.64+0x32], R7 ;  /* 0x00003207ec004986 */ /* 0x0005e2000c101524 */
[----:B------:R-:W-:Y:S05]  /*18710*/  @!P5 BRA `(.L_x_131) ;  /* 0x000000000004d947 */ /* 0x000fea0003800000 */
[----:B------:R4:W5:Y:S02]  /*18720*/  LDG.E.LTC128B.U16 R22, desc[UR36][R14.64+0x20] ;  /* 0x000020240e167981 */ /* 0x000964000c1e1520 */
.L_x_131:
[----:B------:R-:W-:Y:S05]  /*18730*/  BSYNC B1 ;  /* 0x0000000000017941 */ /* 0x000fea0003800000 */
.L_x_130:
[----:B--2---:R-:W2:Y:S04]  /*18740*/  LDL R7, [R1+0x180] ;  /* 0x0001800001077983 */ /* 0x004ea80000100800 */
[----:B------:R0:W-:Y:S04]  /*18750*/  STL [R1+0x298], R3 ;  /* 0x0002980301007387 */ /* 0x0001e80000100800 */
[----:B0-----:R-:W3:Y:S01]  /*18760*/  LDL.LU R3, [R1+0x140] ;  /* 0x0001400001037983 */ /* 0x001ee20000300800 */
[----:B-----5:R-:W-:-:S05]  /*18770*/  HADD2.F32 R6, -RZ, R22.H0_H0 ;  /* 0x20000016ff067230 */ /* 0x020fca0000004100 */
[----:B------:R-:W-:Y:S01]  /*18780*/  FMUL R23, R6, R16 ;  /* 0x0000001006177220 */ /* 0x000fe20000400000 */
[----:B--2---:R-:W-:Y:S02]  /*18790*/  IADD3 R6, P4, R7, R4, RZ ;  /* 0x0000000407067210 */ /* 0x004fe40007f9e0ff */
[----:B------:R-:W2:Y:S01]  /*187a0*/  LDL R7, [R1+0x184] ;  /* 0x0001840001077983 */ /* 0x000ea20000100800 */
[----:B---3--:R-:W-:-:S03]  /*187b0*/  FFMA R23, R3, R2, R23 ;  /* 0x0000000203177223 */ /* 0x008fc60000000017 */
[----:B------:R0:W5:Y:S01]  /*187c0*/  LDL.LU R3, [R1+0x298] ;  /* 0x0002980001037983 */ /* 0x0001620000300800 */
[----:B------:R-:W-:Y:S01]  /*187d0*/  BSSY B1, `(.L_x_132) ;  /* 0x0000007000017945 */ /* 0x000fe20003800000 */
[----:B------:R-:W-:Y:S01]  /*187e0*/  F2FP.F16.F32.PACK_AB R23, RZ, R23 ;  /* 0x00000017ff17723e */ /* 0x000fe200000000ff */
[----:B--2---:R-:W-:Y:S01]  /*187f0*/  IMAD.X R7, R7, 0x1, R5, P4 ;  /* 0x0000000107077824 */ /* 0x004fe200020e0605 */
[----:B------:R-:W-:-:S04]  /*18800*/  ISETP.GT.AND P4, PT, R0, 0x180, P2 ;  /* 0x000001800000780c */ /* 0x000fc80001784270 */
[----:B------:R0:W-:Y:S09]  /*18810*/  @P5 STG.E.U16 desc[UR36][R6.64+0x20], R23 ;  /* 0x0000201706005986 */ /* 0x0001f2000c101524 */
[----:B------:R-:W-:Y:S05]  /*18820*/  @!P4 BRA `(.L_x_133) ;  /* 0x000000000004c947 */ /* 0x000fea0003800000 */
[----:B------:R2:W5:Y:S02]  /*18830*/  LDG.E.LTC128B.U16 R22, desc[UR36][R14.64+0x22] ;  /* 0x000022240e167981 */ /* 0x000564000c1e1520 */
.L_x_133:
[----:B------:R-:W-:Y:S05]  /*18840*/  BSYNC B1 ;  /* 0x0000000000017941 */ /* 0x000fea0003800000 */
.L_x_132:
[----:B-----5:R3:W-:Y:S04]  /*18850*/  STL [R1+0x298], R3 ;  /* 0x0002980301007387 */ /* 0x0207e80000100800 */
[----:B---3--:R-:W3:Y:S01]  /*18860*/  LDL.LU R3, [R1+0x144] ;  /* 0x0001440001037983 */ /* 0x008ee20000300800 */
[----:B0-----:R-:W-:-:S05]  /*18870*/  HADD2.F32 R23, -RZ, R22.H0_H0 ;  /* 0x20000016ff177230 */ /* 0x001fca0000004100 */
[----:B------:R-:W-:Y:S01]  /*18880*/  FMUL R23, R23, R16 ;  /* 0x0000001017177220 */ /* 0x000fe20000400000 */
[----:B------:R-:W-:Y:S01]  /*18890*/  ISETP.GT.AND P3, PT, R0, 0x188, P3 ;  /* 0x000001880000780c */ /* 0x000fe20001f64270 */
[----:B------:R-:W-:Y:S02]  /*188a0*/  BSSY B1, `(.L_x_134) ;  /* 0x0000009000017945 */ /* 0x000fe40003800000 */
[----:B---3--:R-:W-:Y:S02]  /*188b0*/  FFMA R23, R3, R2, R23 ;  /* 0x0000000203177223 */ /* 0x008fe40000000017 */
[----:B------:R0:W5:Y:S03]  /*188c0*/  LDL.LU R3, [R1+0x298] ;  /* 0x0002980001037983 */ /* 0x0001660000300800 */
[----:B------:R-:W-:Y:S01]  /*188d0*/  F2FP.F16.F32.PACK_AB R23, RZ, R23 ;  /* 0x00000017ff17723e */ /* 0x000fe200000000ff */
[----:B------:R0:W-:Y:S04]  /*188e0*/  STL.S16 [R1+0x140], R22 ;  /* 0x0001401601007387 */ /* 0x0001e80000100600 */
[----:B------:R0:W-:Y:S01]  /*188f0*/  @P4 STG.E.U16 desc[UR36][R6.64+0x22], R23 ;  /* 0x0000221706004986 */ /* 0x0001e2000c101524 */
[----:B------:R-:W-:Y:S05]  /*18900*/  @!P3 BRA `(.L_x_135) ;  /* 0x000000000008b947 */ /* 0x000fea0003800000 */
[----:B0-----:R-:W3:Y:S04]  /*18910*/  LDG.E.LTC128B.U16 R22, desc[UR36][R10.64+0x20] ;  /* 0x000020240a167981 */ /* 0x001ee8000c1e1520 */
[----:B---3--:R3:W-:Y:S02]  /*18920*/  STL [R1+0x140], R22 ;  /* 0x0001401601007387 */ /* 0x0087e40000100800 */
.L_x_135:
[----:B------:R-:W-:Y:S05]  /*18930*/  BSYNC B1 ;  /* 0x0000000000017941 */ /* 0x000fea0003800000 */
.L_x_134:
[----:B0-----:R-:W2:Y:S04]  /*18940*/  LDL.LU R23, [R1+0x148] ;  /* 0x0001480001177983 */ /* 0x001ea80000300800 */
[----:B------:R-:W-:Y:S04]  /*18950*/  STL [R1+0x2a4], R8 ;  /* 0x0002a40801007387 */ /* 0x000fe80000100800 */
[----:B------:R0:W-:Y:S04]  /*18960*/  STL [R1+0x2a0], R5 ;  /* 0x0002a00501007387 */ /* 0x0001e80000100800 */
[----:B0-----:R-:W3:Y:S04]  /*18970*/  LDL.LU R5, [R1+0x140] ;  /* 0x0001400001057983 */ /* 0x001ee80000300800 */
[----:B------:R0:W-:Y:S04]  /*18980*/  STL [R1+0x29c], R4 ;  /* 0x00029c0401007387 */ /* 0x0001e80000100800 */
[----:B-----5:R1:W-:Y:S01]  /*18990*/  STL [R1+0x298], R3 ;  /* 0x0002980301007387 */ /* 0x0203e20000100800 */
[----:B---3--:R-:W-:-:S05]  /*189a0*/  HADD2.F32 R22, -RZ, R5.H0_H0 ;  /* 0x20000005ff167230 */ /* 0x008fca0000004100 */
[----:B------:R-:W-:-:S04]  /*189b0*/  FMUL R22, R22, R16 ;  /* 0x0000001016167220 */ /* 0x000fc80000400000 */
[----:B--2---:R-:W-:Y:S02]  /*189c0*/  FFMA R23, R23, R2, R22 ;  /* 0x0000000217177223 */ /* 0x004fe40000000016 */
[----:B------:R-:W2:Y:S03]  /*189d0*/  LDL R22, [R1+0x260] ;  /* 0x0002600001167983 */ /* 0x000ea60000100800 */
[----:B------:R-:W-:-:S04]  /*189e0*/  F2FP.F16.F32.PACK_AB R23, RZ, R23 ;  /* 0x00000017ff17723e */ /* 0x000fc800000000ff */
[----:B------:R-:W-:Y:S02]  /*189f0*/  PRMT R8, R23, 0x7610, R8 ;  /* 0x0000761017087816 */ /* 0x000fe40000000008 */
[----:B------:R-:W3:Y:S01]  /*18a00*/  LDL R23, [R1+0x254] ;  /* 0x0002540001177983 */ /* 0x000ee20000100800 */
[----:B0-----:R-:W-:Y:S02]  /*18a10*/  PRMT R4, R5, 0x7610, R4 ;  /* 0x0000761005047816 */ /* 0x001fe40000000004 */
[----:B-1----:R-:W-:Y:S02]  /*18a20*/  PRMT R3, R8, 0x7610, R3 ;  /* 0x0000761008037816 */ /* 0x002fe40000000003 */
[----:B------:R0:W5:Y:S04]  /*18a30*/  LDL.LU R8, [R1+0x2a4] ;  /* 0x0002a40001087983 */ /* 0x0001680000300800 */
[----:B------:R0:W5:Y:S04]  /*18a40*/  LDL.LU R5, [R1+0x2a0] ;  /* 0x0002a00001057983 */ /* 0x0001680000300800 */
[----:B------:R1:W-:Y:S04]  /*18a50*/  STL.S16 [R1+0x148], R4 ;  /* 0x0001480401007387 */ /* 0x0003e80000100600 */
[----:B-1----:R0:W5:Y:S01]  /*18a60*/  LDL.LU R4, [R1+0x29c] ;  /* 0x00029c0001047983 */ /* 0x0021620000300800 */
[----:B--2---:R-:W-:-:S05]  /*18a70*/  IADD3 R22, P4, R22, R6, RZ ;  /* 0x0000000616167210 */ /* 0x004fca0007f9e0ff */
[----:B---3--:R-:W-:-:S05]  /*18a80*/  IMAD.X R23, R23, 0x1, R7, P4 ;  /* 0x0000000117177824 */ /* 0x008fca00020e0607 */
[----:B------:R1:W-:Y:S04]  /*18a90*/  @P3 STG.E.U16 desc[UR36][R22.64+0x20], R3 ;  /* 0x0000200316003986 */ /* 0x0003e8000c101524 */
[----:B-1----:R0:W5:Y:S01]  /*18aa0*/  LDL.LU R3, [R1+0x298] ;  /* 0x0002980001037983 */ /* 0x0021620000300800 */
[----:B------:R-:W-:Y:S01]  /*18ab0*/  ISETP.GT.AND P2, PT, R0, 0x188, P2 ;  /* 0x000001880000780c */ /* 0x000fe20001744270 */
[----:B------:R-:W-:-:S12]  /*18ac0*/  BSSY B1, `(.L_x_136) ;  /* 0x0000006000017945 */ /* 0x000fd80003800000 */
[----:B0-----:R-:W-:Y:S05]  /*18ad0*/  @!P2 BRA `(.L_x_137) ;  /* 0x000000000010a947 */ /* 0x001fea0003800000 */
[----:B------:R0:W-:Y:S04]  /*18ae0*/  STL [R1+0x298], R0 ;  /* 0x0002980001007387 */ /* 0x0001e80000100800 */
[----:B0-----:R-:W2:Y:S04]  /*18af0*/  LDG.E.LTC128B.U16 R0, desc[UR36][R10.64+0x22] ;  /* 0x000022240a007981 */ /* 0x001ea8000c1e1520 */
[----:B--2---:R0:W-:Y:S04]  /*18b00*/  STL [R1+0x148], R0 ;  /* 0x0001480001007387 */ /* 0x0041e80000100800 */
[----:B0-----:R0:W5:Y:S02]  /*18b10*/  LDL.LU R0, [R1+0x298] ;  /* 0x0002980001007983 */ /* 0x0011640000300800 */
.L_x_137:
[----:B------:R-:W-:Y:S05]  /*18b20*/  BSYNC B1 ;  /* 0x0000000000017941 */ /* 0x000fea0003800000 */
.L_x_136:
[----:B------:R-:W-:Y:S04]  /*18b30*/  STL [R1+0x2c0], R14 ;  /* 0x0002c00e01007387 */ /* 0x000fe80000100800 */
[----:B------:R1:W-:Y:S04]  /*18b40*/  STL [R1+0x2bc], R13 ;  /* 0x0002bc0d01007387 */ /* 0x0003e80000100800 */
[----:B-1----:R-:W2:Y:S04]  /*18b50*/  LDL.LU R13, [R1+0x14c] ;  /* 0x00014c00010d7983 */ /* 0x002ea80000300800 */
[----:B------:R-:W-:Y:S04]  /*18b60*/  STL [R1+0x2b8], R12 ;  /* 0x0002b80c01007387 */ /* 0x000fe80000100800 */
[----:B------:R1:W-:Y:S04]  /*18b70*/  STL [R1+0x2b4], R11 ;  /* 0x0002b40b01007387 */ /* 0x0003e80000100800 */
[----:B-1----:R-:W3:Y:S04]  /*18b80*/  LDL.LU R11, [R1+0x184] ;  /* 0x00018400010b7983 */ /* 0x002ee80000300800 */
[----:B------:R-:W-:Y:S04]  /*18b90*/  STL [R1+0x2b0], R10 ;  /* 0x0002b00a01007387 */ /* 0x000fe80000100800 */
[----:B------:R1:W-:Y:S04]  /*18ba0*/  STL [R1+0x2ac], R9 ;  /* 0x0002ac0901007387 */ /* 0x0003e80000100800 */
[----:B-1----:R-:W4:Y:S04]  /*18bb0*/  LDL.LU R9, [R1+0x148] ;  /* 0x0001480001097983 */ /* 0x002f280000300800 */
[----:B-----5:R-:W-:Y:S04]  /*18bc0*/  STL [R1+0x2a8], R8 ;  /* 0x0002a80801007387 */ /* 0x020fe80000100800 */
[----:B------:R1:W-:Y:S04]  /*18bd0*/  STL.64 [R1+0x2a0], R6 ;  /* 0x0002a00601007387 */ /* 0x0003e80000100a00 */
[----:B-1----:R-:W3:Y:S04]  /*18be0*/  LDL.LU R6, [R1+0x180] ;  /* 0x0001800001067983 */ /* 0x002ee80000300800 */
[----:B------:R-:W3:Y:S04]  /*18bf0*/  LDL.LU R7, [R1+0x260] ;  /* 0x0002600001077983 */ /* 0x000ee80000300800 */
[----:B------:R1:W-:Y:S01]  /*18c00*/  STL [R1+0x298], R3 ;  /* 0x0002980301007387 */ /* 0x0003e20000100800 */
[----:B----4-:R-:W-:-:S05]  /*18c10*/  HADD2.F32 R14, -RZ, R9.H0_H0 ;  /* 0x20000009ff0e7230 */ /* 0x010fca0000004100 */
[----:B------:R-:W-:-:S04]  /*18c20*/  FMUL R14, R14, R16 ;  /* 0x000000100e0e7220 */ /* 0x000fc80000400000 */
[----:B--2---:R-:W-:Y:S02]  /*18c30*/  FFMA R13, R13, R2, R14 ;  /* 0x000000020d0d7223 */ /* 0x004fe4000000000e */
[----:B------:R2:W5:Y:S01]  /*18c40*/  LDL.LU R14, [R1+0x2c0] ;  /* 0x0002c000010e7983 */ /* 0x0005620000300800 */
[----:B---3--:R-:W-:-:S03]  /*18c50*/  IADD3 R6, P4, P5, R7, R4, R6 ;  /* 0x0000000407067210 */ /* 0x008fc60007d9e006 */
[----:B------:R-:W3:Y:S01]  /*18c60*/  LDL.LU R7, [R1+0x254] ;  /* 0x0002540001077983 */ /* 0x000ee20000300800 */
[----:B------:R-:W-:Y:S02]  /*18c70*/  F2FP.F16.F32.PACK_AB R12, RZ, R13 ;  /* 0x0000000dff0c723e */ /* 0x000fe400000000ff */
[----:B------:R-:W-:Y:S01]  /*18c80*/  PRMT R8, R9, 0x7610, R8 ;  /* 0x0000761009087816 */ /* 0x000fe20000000008 */
[----:B------:R2:W5:Y:S01]  /*18c90*/  LDL.LU R13, [R1+0x2bc] ;  /* 0x0002bc00010d7983 */ /* 0x0005620000300800 */
[----:B------:R-:W-:-:S03]  /*18ca0*/  PRMT R10, R12, 0x7610, R10 ;  /* 0x000076100c0a7816 */ /* 0x000fc6000000000a */
[----:B------:R2:W5:Y:S01]  /*18cb0*/  LDL.LU R12, [R1+0x2b8] ;  /* 0x0002b800010c7983 */ /* 0x0005620000300800 */
[----:B-1----:R-:W-:Y:S02]  /*18cc0*/  PRMT R3, R10, 0x7610, R3 ;  /* 0x000076100a037816 */ /* 0x002fe40000000003 */
[----:B------:R-:W-:Y:S02]  /*18cd0*/  ISETP.GT.AND P3, PT, R0, 0x180, P1 ;  /* 0x000001800000780c */ /* 0x000fe40000f64270 */
[----:B---3--:R-:W-:Y:S02]  /*18ce0*/  IADD3.X R7, R7, R5, R11, P4, P5 ;  /* 0x0000000507077210 */ /* 0x008fe400027ea40b */
[----:B------:R2:W5:Y:S04]  /*18cf0*/  LDL.LU R11, [R1+0x2b4] ;  /* 0x0002b400010b7983 */ /* 0x0005680000300800 */
[----:B------:R2:W5:Y:S04]  /*18d00*/  LDL.LU R10, [R1+0x2b0] ;  /* 0x0002b000010a7983 */ /* 0x0005680000300800 */
[----:B------:R2:W5:Y:S04]  /*18d10*/  LDL.LU R9, [R1+0x2ac] ;  /* 0x0002ac0001097983 */ /* 0x0005680000300800 */
[----:B------:R1:W-:Y:S04]  /*18d20*/  STL.S16 [R1+0x148], R8 ;  /* 0x0001480801007387 */ /* 0x0003e80000100600 */
[----:B------:R3:W-:Y:S04]  /*18d30*/  @P2 STG.E.U16 desc[UR36][R6.64+0x22], R3 ;  /* 0x0000220306002986 */ /* 0x0007e8000c101524 */
[----:B-1----:R2:W5:Y:S04]  /*18d40*/  LDL.LU R8, [R1+0x2a8] ;  /* 0x0002a80001087983 */ /* 0x0025680000300800 */
[----:B---3--:R2:W5:Y:S04]  /*18d50*/  LDL.LU.64 R6, [R1+0x2a0] ;  /* 0x0002a00001067983 */ /* 0x0085680000300a00 */
[----:B------:R2:W5:Y:S01]  /*18d60*/  LDL.LU R3, [R1+0x298] ;  /* 0x0002980001037983 */ /* 0x0005620000300800 */
[----:B------:R-:W-:Y:S04]  /*18d70*/  BSSY B1, `(.L_x_138) ;  /* 0x0000006000017945 */ /* 0x000fe80003800000 */
[----:B------:R-:W-:Y:S05]  /*18d80*/  @!P3 BRA `(.L_x_139) ;  /* 0x000000000010b947 */ /* 0x000fea0003800000 */
[----:B------:R1:W-:Y:S04]  /*18d90*/  STL [R1+0x298], R0 ;  /* 0x0002980001007387 */ /* 0x0003e80000100800 */
[----:B-1---5:R-:W3:Y:S04]  /*18da0*/  LDG.E.LTC128B.U16 R0, desc[UR36][R14.64+0x30] ;  /* 0x000030240e007981 */ /* 0x022ee8000c1e1520 */
[----:B---3--:R1:W-:Y:S04]  /*18db0*/  STL [R1+0x148], R0 ;  /* 0x0001480001007387 */ /* 0x0083e80000100800 */
[----:B-1----:R1:W5:Y:S02]  /*18dc0*/  LDL.LU R0, [R1+0x298] ;  /* 0x0002980001007983 */ /* 0x0023640000300800 */
.L_x_139:
[----:B------:R-:W-:Y:S05]  /*18dd0*/  BSYNC B1 ;  /* 0x0000000000017941 */ /* 0x000fea0003800000 */
.L_x_138:
[----:B-----5:R-:W-:Y:S04]  /*18de0*/  STL [R1+0x2b0], R11 ;  /* 0x0002b00b01007387 */ /* 0x020fe80000100800 */
[----:B------:R3:W-:Y:S04]  /*18df0*/  STL [R1+0x2ac], R10 ;  /* 0x0002ac0a01007387 */ /* 0x0007e80000100800 */
[----:B---3--:R-:W3:Y:S04]  /*18e00*/  LDL.LU R10, [R1+0x150] ;  /* 0x00015000010a7983 */ /* 0x008ee80000300800 */
[----:B------:R-:W-:Y:S04]  /*18e10*/  STL [R1+0x2a8], R9 ;  /* 0x0002a80901007387 */ /* 0x000fe80000100800 */
[----:B------:R-:W-:Y:S04]  /*18e20*/  STL [R1+0x2a4], R8 ;  /* 0x0002a40801007387 */ /* 0x000fe80000100800 */
[----:B------:R4:W-:Y:S04]  /*18e30*/  STL [R1+0x2a0], R5 ;  /* 0x0002a00501007387 */ /* 0x0009e80000100800 */
[----:B----4-:R-:W4:Y:S04]  /*18e40*/  LDL.LU R5, [R1+0x148] ;  /* 0x0001480001057983 */ /* 0x010f280000300800 */
[----:B------:R0:W-:Y:S04]  /*18e50*/  STL [R1+0x29c], R4 ;  /* 0x00029c0401007387 */ /* 0x0001e80000100800 */
[----:B------:R2:W-:Y:S01]  /*18e60*/  STL [R1+0x298], R3 ;  /* 0x0002980301007387 */ /* 0x0005e20000100800 */
[----:B----4-:R-:W-:-:S05]  /*18e70*/  HADD2.F32 R11, -RZ, R5.H0_H0 ;  /* 0x20000005ff0b7230 */ /* 0x010fca0000004100 */
[----:B------:R-:W-:-:S04]  /*18e80*/  FMUL R11, R11, R16 ;  /* 0x000000100b0b7220 */ /* 0x000fc80000400000 */
[----:B---3--:R-:W-:Y:S01]  /*18e90*/  FFMA R10, R10, R2, R11 ;  /* 0x000000020a0a7223 */ /* 0x008fe2000000000b */
[----:B0-----:R-:W-:Y:S01]  /*18ea0*/  PRMT R4, R5, 0x7610, R4 ;  /* 0x0000761005047816 */ /* 0x001fe20000000004 */
[----:B------:R0:W5:Y:S03]  /*18eb0*/  LDL.LU R11, [R1+0x2b0] ;  /* 0x0002b000010b7983 */ /* 0x0001660000300800 */
[----:B------:R-:W-:Y:S02]  /*18ec0*/  F2FP.F16.F32.PACK_AB R9, RZ, R10 ;  /* 0x0000000aff09723e */ /* 0x000fe400000000ff */
[----:B------:R0:W5:Y:S02]  /*18ed0*/  LDL.LU R10, [R1+0x2ac] ;  /* 0x0002ac00010a7983 */ /* 0x0001640000300800 */
[----:B------:R-:W-:Y:S02]  /*18ee0*/  PRMT R8, R9, 0x7610, R8 ;  /* 0x0000761009087816 */ /* 0x000fe40000000008 */
[----:B------:R0:W5:Y:S01]  /*18ef0*/  LDL.LU R9, [R1+0x2a8] ;  /* 0x0002a80001097983 */ /* 0x0001620000300800 */
[----:B------:R-:W-:-:S02]  /*18f00*/  ISETP.GT.AND P2, PT, R0, 0x180, P0 ;  /* 0x000001800000780c */ /* 0x000fc40000744270 */
[----:B--2---:R-:W-:Y:S02]  /*18f10*/  PRMT R3, R8, 0x7610, R3 ;  /* 0x0000761008037816 */ /* 0x004fe40000000003 */
[----:B------:R0:W5:Y:S04]  /*18f20*/  LDL.LU R8, [R1+0x2a4] ;  /* 0x0002a40001087983 */ /* 0x0001680000300800 */
[----:B------:R0:W5:Y:S04]  /*18f30*/  LDL.LU R5, [R1+0x2a0] ;  /* 0x0002a00001057983 */ /* 0x0001680000300800 */
[----:B------:R2:W-:Y:S04]  /*18f40*/  STL.S16 [R1+0x140], R4 ;  /* 0x0001400401007387 */ /* 0x0005e80000100600 */
[----:B------:R3:W-:Y:S04]  /*18f50*/  @P3 STG.E.U16 desc[UR36][R6.64+0x30], R3 ;  /* 0x0000300306003986 */ /* 0x0007e8000c101524 */
[----:B--2---:R0:W5:Y:S04]  /*18f60*/  LDL.LU R4, [R1+0x29c] ;  /* 0x00029c0001047983 */ /* 0x0041680000300800 */
[----:B---3--:R0:W5:Y:S01]  /*18f70*/  LDL.LU R3, [R1+0x298] ;  /* 0x0002980001037983 */ /* 0x0081620000300800 */
[----:B------:R-:W-:Y:S04]  /*18f80*/  BSSY B1, `(.L_x_140) ;  /* 0x0000006000017945 */ /* 0x000fe80003800000 */
[----:B------:R-:W-:Y:S05]  /*18f90*/  @!P2 BRA `(.L_x_141) ;  /* 0x000000000010a947 */ /* 0x000fea0003800000 */
[----:B------:R2:W-:Y:S04]  /*18fa0*/  STL [R1+0x298], R0 ;  /* 0x0002980001007387 */ /* 0x0005e80000100800 */
[----:B--2---:R-:W2:Y:S04]  /*18fb0*/  LDG.E.LTC128B.U16 R0, desc[UR36][R14.64+0x32] ;  /* 0x000032240e007981 */ /* 0x004ea8000c1e1520 */
[----:B--2---:R2:W-:Y:S04]  /*18fc0*/  STL [R1+0x140], R0 ;  /* 0x0001400001007387 */ /* 0x0045e80000100800 */
[----:B--2---:R2:W5:Y:S02]  /*18fd0*/  LDL.LU R0, [R1+0x298] ;  /* 0x0002980001007983 */ /* 0x0045640000300800 */
.L_x_141:
[----:B------:R-:W-:Y:S05]  /*18fe0*/  BSYNC B1 ;  /* 0x0000000000017941 */ /* 0x000fea0003800000 */
.L_x_140:
        /* <DEDUP_REMOVED lines=19> */
[----:B-1----:R-:W-:Y:S02]  /*19120*/  PRMT R3, R8, 0x7610, R3 ;  /* 0x0000761008037816 */ /* 0x002fe40000000003 */
[----:B------:R0:W5:Y:S04]  /*19130*/  LDL.LU R8, [R1+0x2a4] ;  /* 0x0002a40001087983 */ /* 0x0001680000300800 */
[----:B------:R0:W5:Y:S04]  /*19140*/  LDL.LU R5, [R1+0x2a0] ;  /* 0x0002a00001057983 */ /* 0x0001680000300800 */
[----:B------:R1:W-:Y:S04]  /*19150*/  STL.S16 [R1+0x140], R4 ;  /* 0x0001400401007387 */ /* 0x0003e80000100600 */
[----:B------:R3:W-:Y:S04]  /*19160*/  @P2 STG.E.U16 desc[UR36][R6.64+0x32], R3 ;  /* 0x0000320306002986 */ /* 0x0007e8000c101524 */
[----:B-1----:R0:W5:Y:S04]  /*19170*/  LDL.LU R4, [R1+0x29c] ;  /* 0x00029c0001047983 */ /* 0x0021680000300800 */
[----:B---3--:R0:W5:Y:S01]  /*19180*/  LDL.LU R3, [R1+0x298] ;  /* 0x0002980001037983 */ /* 0x0081620000300800 */
[----:B------:R-:W-:Y:S04]  /*19190*/  BSSY B1, `(.L_x_142) ;  /* 0x0000006000017945 */ /* 0x000fe80003800000 */
[----:B------:R-:W-:Y:S05]  /*191a0*/  @!P1 BRA `(.L_x_143) ;  /* 0x0000000000109947 */ /* 0x000fea0003800000 */
[----:B------:R1:W-:Y:S04]  /*191b0*/  STL [R1+0x298], R0 ;  /* 0x0002980001007387 */ /* 0x0003e80000100800 */
[----:B-1---5:R-:W3:Y:S04]  /*191c0*/  LDG.E.LTC128B.U16 R0, desc[UR36][R10.64+0x30] ;  /* 0x000030240a007981 */ /* 0x022ee8000c1e1520 */
[----:B---3--:R1:W-:Y:S04]  /*191d0*/  STL [R1+0x140], R0 ;  /* 0x0001400001007387 */ /* 0x0083e80000100800 */
[----:B-1----:R1:W5:Y:S02]  /*191e0*/  LDL.LU R0, [R1+0x298] ;  /* 0x0002980001007983 */ /* 0x0023640000300800 */
.L_x_143:
[----:B------:R-:W-:Y:S05]  /*191f0*/  BSYNC B1 ;  /* 0x0000000000017941 */ /* 0x000fea0003800000 */
.L_x_142:
        /* <DEDUP_REMOVED lines=32> */
.L_x_145:
[----:B------:R-:W-:Y:S05]  /*19400*/  BSYNC B1 ;  /* 0x0000000000017941 */ /* 0x000fea0003800000 */
.L_x_144:
[----:B------:R-:W-:Y:S04]  /*19410*/  STL [R1+0x2b0], R10 ;  /* 0x0002b00a01007387 */ /* 0x000fe80000100800 */
[----:B-----5:R3:W-:Y:S04]  /*19420*/  STL [R1+0x2ac], R9 ;  /* 0x0002ac0901007387 */ /* 0x0207e80000100800 */
        /* <DEDUP_REMOVED lines=11> */
[----:B------:R0:W5:Y:S01]  /*194e0*/  LDL.LU R10, [R1+0x2b0] ;  /* 0x0002b000010a7983 */ /* 0x0001620000300800 */
[----:B------:R-:W-:Y:S02]  /*194f0*/  ISETP.GT.AND P3, PT, R3, 0x20, PT ;  /* 0x000000200300780c */ /* 0x000fe40003f64270 */
[----:B------:R-:W-:Y:S02]  /*19500*/  F2FP.F16.F32.PACK_AB R8, RZ, R9 ;  /* 0x00000009ff08723e */ /* 0x000fe400000000ff */
[----:B------:R0:W5:Y:S02]  /*19510*/  LDL.LU R9, [R1+0x2ac] ;  /* 0x0002ac0001097983 */ /* 0x0001640000300800 */
[----:B------:R-:W-:Y:S02]  /*19520*/  PRMT R7, R8, 0x7610, R7 ;  /* 0x0000761008077816 */ /* 0x000fe40000000007 */
[----:B------:R0:W5:Y:S01]  /*19530*/  LDL.LU R8, [R1+0x2a8] ;  /* 0x0002a80001087983 */ /* 0x0001620000300800 */
[----:B------:R-:W-:-:S02]  /*19540*/  ISETP.GT.AND P1, PT, R0, RZ, P3 ;  /* 0x000000ff0000720c */ /* 0x000fc40001f24270 */
        /* <DEDUP_REMOVED lines=9> */
[----:B------:R1:W-:Y:S04]  /*195e0*/  STL.64 [R1+0x2a0], R2 ;  /* 0x0002a00201007387 */ /* 0x0003e80000100a00 */
[----:B-1----:R-:W3:Y:S04]  /*195f0*/  LDL.64 R2, [R1+0x240] ;  /* 0x0002400001027983 */ /* 0x002ee80000100a00 */
[----:B------:R3:W-:Y:S04]  /*19600*/  STL [R1+0x298], R0 ;  /* 0x0002980001007387 */ /* 0x0007e80000100800 */
[----:B---3--:R-:W3:Y:S04]  /*19610*/  LDG.E.LTC128B.U16 R0, desc[UR36][R2.64+0x40] ;  /* 0x0000402402007981 */ /* 0x008ee8000c1e1520 */
[----:B------:R1:W5:Y:S04]  /*19620*/  LDL.LU.64 R2, [R1+0x2a0] ;  /* 0x0002a00001027983 */ /* 0x0003680000300a00 */
[----:B---3--:R3:W-:Y:S04]  /*19630*/  STL [R1+0x140], R0 ;  /* 0x0001400001007387 */ /* 0x0087e80000100800 */
[----:B---3--:R1:W5:Y:S02]  /*19640*/  LDL.LU R0, [R1+0x298] ;  /* 0x0002980001007983 */ /* 0x0083640000300800 */
.L_x_147:
[----:B------:R-:W-:Y:S05]  /*19650*/  BSYNC B1 ;  /* 0x0000000000017941 */ /* 0x000fea0003800000 */
.L_x_146:
[----:B------:R-:W-:Y:S04]  /*19660*/  STL [R1+0x2b0], R12 ;  /* 0x0002b00c01007387 */ /* 0x000fe80000100800 */
[----:B------:R3:W-:Y:S04]  /*19670*/  STL [R1+0x2ac], R11 ;  /* 0x0002ac0b01007387 */ /* 0x0007e80000100800 */
[----:B---3--:R-:W3:Y:S04]  /*19680*/  LDL.LU R11, [R1+0x120] ;  /* 0x00012000010b7983 */ /* 0x008ee80000300800 */
[----:B-----5:R-:W-:Y:S04]  /*19690*/  STL [R1+0x2a8], R10 ;  /* 0x0002a80a01007387 */ /* 0x020fe80000100800 */
        /* <DEDUP_REMOVED lines=25> */
[----:B------:R2:W-:Y:S04]  /*19830*/  STL.64 [R1+0x2a0], R2 ;  /* 0x0002a00201007387 */ /* 0x0005e80000100a00 */
[----:B--2---:R-:W2:Y:S04]  /*19840*/  LDL.64 R2, [R1+0x240] ;  /* 0x0002400001027983 */ /* 0x004ea80000100a00 */
[----:B------:R2:W-:Y:S04]  /*19850*/  STL [R1+0x298], R0 ;  /* 0x0002980001007387 */ /* 0x0005e80000100800 */
[----:B--2---:R-:W2:Y:S04]  /*19860*/  LDG.E.LTC128B.U16 R0, desc[UR36][R2.64+0x42] ;  /* 0x0000422402007981 */ /* 0x004ea8000c1e1520 */
[----:B------:R3:W5:Y:S04]  /*19870*/  LDL.LU.64 R2, [R1+0x2a0] ;  /* 0x0002a00001027983 */ /* 0x0007680000300a00 */
[----:B--2---:R2:W-:Y:S04]  /*19880*/  STL [R1+0x120], R0 ;  /* 0x0001200001007387 */ /* 0x0045e80000100800 */
[----:B--2---:R3:W5:Y:S02]  /*19890*/  LDL.LU R0, [R1+0x298] ;  /* 0x0002980001007983 */ /* 0x0047640000300800 */
.L_x_149:
[----:B------:R-:W-:Y:S05]  /*198a0*/  BSYNC B1 ;  /* 0x0000000000017941 */ /* 0x000fea0003800000 */
.L_x_148:
[----:B-----5:R-:W-:Y:S04]  /*198b0*/  STL [R1+0x2b0], R11 ;  /* 0x0002b00b01007387 */ /* 0x020fe80000100800 */
[----:B------:R2:W-:Y:S04]  /*198c0*/  STL [R1+0x2ac], R10 ;  /* 0x0002ac0a01007387 */ /* 0x0005e80000100800 */
[----:B--2---:R-:W2:Y:S04]  /*198d0*/  LDL.LU R10, [R1+0x124] ;  /* 0x00012400010a7983 */ /* 0x004ea80000300800 */
        /* <DEDUP_REMOVED lines=8> */
[----:B--2---:R-:W-:Y:S01]  /*19960*/  FFMA R10, R10, R2, R11 ;  /* 0x000000020a0a7223 */ /* 0x004fe2000000000b */
        /* <DEDUP_REMOVED lines=13> */
[----:B--2---:R0:W5:Y:S01]  /*19a40*/  LDL.LU R3, [R1+0x298] ;  /* 0x0002980001037983 */ /* 0x0041620000300800 */
[----:B------:R-:W-:Y:S04]  /*19a50*/  BSSY B1, `(.L_x_150) ;  /* 0x0000009000017945 */ /* 0x000fe80003800000 */
[----:B------:R-:W-:Y:S05]  /*19a60*/  @!P1 BRA `(.L_x_151) ;  /* 0x00000000001c9947 */ /* 0x000fea0003800000 */
[----:B-----5:R1:W-:Y:S04]  /*19a70*/  STL.64 [R1+0x2a0], R2 ;  /* 0x0002a00201007387 */ /* 0x0203e80000100a00 */
[----:B-1----:R-:W2:Y:S04]  /*19a80*/  LDL.64 R2, [R1+0x220] ;  /* 0x0002200001027983 */ /* 0x002ea80000100a00 */
[----:B------:R2:W-:Y:S04]  /*19a90*/  STL [R1+0x298], R0 ;  /* 0x0002980001007387 */ /* 0x0005e80000100800 */
[----:B--2---:R-:W2:Y:S04]  /*19aa0*/  LDG.E.LTC128B.U16 R0, desc[UR36][R2.64+0x40] ;  /* 0x0000402402007981 */ /* 0x004ea8000c1e1520 */
[----:B------:R1:W5:Y:S04]  /*19ab0*/  LDL.LU.64 R2, [R1+0x2a0] ;  /* 0x0002a00001027983 */ /* 0x0003680000300a00 */
[----:B--2---:R2:W-:Y:S04]  /*19ac0*/  STL [R1+0x120], R0 ;  /* 0x0001200001007387 */ /* 0x0045e80000100800 */
[----:B--2---:R1:W5:Y:S02]  /*19ad0*/  LDL.LU R0, [R1+0x298] ;  /* 0x0002980001007983 */ /* 0x0043640000300800 */
.L_x_151:
[----:B------:R-:W-:Y:S05]  /*19ae0*/  BSYNC B1 ;  /* 0x0000000000017941 */ /* 0x000fea0003800000 */
.L_x_150:
[----:B-----5:R-:W-:Y:S04]  /*19af0*/  STL [R1+0x2bc], R11 ;  /* 0x0002bc0b01007387 */ /* 0x020fe80000100800 */
[----:B------:R2:W-:Y:S04]  /*19b00*/  STL [R1+0x2b8], R10 ;  /* 0x0002b80a01007387 */ /* 0x0005e80000100800 */
[----:B--2---:R-:W2:Y:S04]  /*19b10*/  LDL.LU R10, [R1+0x128] ;  /* 0x00012800010a7983 */ /* 0x004ea80000300800 */
[----:B------:R-:W-:Y:S04]  /*19b20*/  STL [R1+0x2b4], R9 ;  /* 0x0002b40901007387 */ /* 0x000fe80000100800 */
[----:B------:R-:W-:Y:S04]  /*19b30*/  STL [R1+0x2b0], R8 ;  /* 0x0002b00801007387 */ /* 0x000fe80000100800 */
[----:B------:R4:W-:Y:S04]  /*19b40*/  STL [R1+0x2ac], R7 ;  /* 0x0002ac0701007387 */ /* 0x0009e80000100800 */
[----:B----4-:R-:W4:Y:S04]  /*19b50*/  LDL.LU R7, [R1+0x120] ;  /* 0x0001200001077983 */ /* 0x010f280000300800 */
[----:B------:R-:W-:Y:S04]  /*19b60*/  STL [R1+0x2a8], R6 ;  /* 0x0002a80601007387 */ /* 0x000fe80000100800 */
[----:B------:R0:W-:Y:S04]  /*19b70*/  STL.64 [R1+0x2a0], R4 ;  /* 0x0002a00401007387 */ /* 0x0001e80000100a00 */
[----:B0-----:R-:W3:Y:S04]  /*19b80*/  LDL.64 R4, [R1+0x228] ;  /* 0x0002280001047983 */ /* 0x001ee80000100a00 */
[----:B------:R0:W-:Y:S01]  /*19b90*/  STL [R1+0x298], R3 ;  /* 0x0002980301007387 */ /* 0x0001e20000100800 */
[----:B----4-:R-:W-:-:S05]  /*19ba0*/  HADD2.F32 R11, -RZ, R7.H0_H0 ;  /* 0x20000007ff0b7230 */ /* 0x010fca0000004100 */
[----:B------:R-:W-:-:S04]  /*19bb0*/  FMUL R11, R11, R16 ;  /* 0x000000100b0b7220 */ /* 0x000fc80000400000 */
[----:B--2---:R-:W-:Y:S01]  /*19bc0*/  FFMA R10, R10, R2, R11 ;  /* 0x000000020a0a7223 */ /* 0x004fe2000000000b */
[----:B------:R-:W-:Y:S01]  /*19bd0*/  PRMT R6, R7, 0x7610, R6 ;  /* 0x0000761007067816 */ /* 0x000fe20000000006 */
[----:B------:R2:W5:Y:S03]  /*19be0*/  LDL.LU R11, [R1+0x2bc] ;  /* 0x0002bc00010b7983 */ /* 0x0005660000300800 */
[----:B------:R-:W-:Y:S02]  /*19bf0*/  F2FP.F16.F32.PACK_AB R9, RZ, R10 ;  /* 0x0000000aff09723e */ /* 0x000fe400000000ff */
[----:B------:R2:W5:Y:S02]  /*19c00*/  LDL.LU R10, [R1+0x2b8] ;  /* 0x0002b800010a7983 */ /* 0x0005640000300800 */
[----:B------:R-:W-:Y:S02]  /*19c10*/  PRMT R8, R9, 0x7610, R8 ;  /* 0x0000761009087816 */ /* 0x000fe40000000008 */
[----:B------:R2:W5:Y:S01]  /*19c20*/  LDL.LU R9, [R1+0x2b4] ;  /* 0x0002b40001097983 */ /* 0x0005620000300800 */
[----:B------:R-:W-:-:S02]  /*19c30*/  ISETP.GT.AND P0, PT, R0, 0x8, P2 ;  /* 0x000000080000780c */ /* 0x000fc40001704270 */
[----:B0-----:R-:W-:Y:S02]  /*19c40*/  PRMT R3, R8, 0x7610, R3 ;  /* 0x0000761008037816 */ /* 0x001fe40000000003 */
[----:B------:R2:W5:Y:S04]  /*19c50*/  LDL.LU R8, [R1+0x2b0] ;  /* 0x0002b00001087983 */ /* 0x0005680000300800 */
[----:B------:R2:W5:Y:S04]  /*19c60*/  LDL.LU R7, [R1+0x2ac] ;  /* 0x0002ac0001077983 */ /* 0x0005680000300800 */
[----:B------:R0:W-:Y:S04]  /*19c70*/  STL.S16 [R1+0x120], R6 ;  /* 0x0001200601007387 */ /* 0x0001e80000100600 */
[----:B---3--:R3:W-:Y:S04]  /*19c80*/  @P1 STG.E.U16 desc[UR36][R4.64+0x40], R3 ;  /* 0x0000400304001986 */ /* 0x0087e8000c101524 */
[----:B0-----:R2:W5:Y:S04]  /*19c90*/  LDL.LU R6, [R1+0x2a8] ;  /* 0x0002a80001067983 */ /* 0x0015680000300800 */
[----:B---3--:R2:W5:Y:S04]  /*19ca0*/  LDL.LU.64 R4, [R1+0x2a0] ;  /* 0x0002a00001047983 */ /* 0x0085680000300a00 */
[----:B------:R2:W5:Y:S01]  /*19cb0*/  LDL.LU R3, [R1+0x298] ;  /* 0x0002980001037983 */ /* 0x0005620000300800 */
[----:B------:R-:W-:Y:S04]  /*19cc0*/  BSSY B1, `(.L_x_152) ;  /* 0x0000009000017945 */ /* 0x000fe80003800000 */
[----:B------:R-:W-:Y:S05]  /*19cd0*/  @!P0 BRA `(.L_x_153) ;  /* 0x00000000001c8947 */ /* 0x000fea0003800000 */
[----:B-----5:R0:W-:Y:S04]  /*19ce0*/  STL.64 [R1+0x2a0], R2 ;  /* 0x0002a00201007387 */ /* 0x0201e80000100a00 */
[----:B0-----:R-:W3:Y:S04]  /*19cf0*/  LDL.64 R2, [R1+0x220] ;  /* 0x0002200001027983 */ /* 0x001ee80000100a00 */
[----:B------:R3:W-:Y:S04]  /*19d00*/  STL [R1+0x298], R0 ;  /* 0x0002980001007387 */ /* 0x0007e80000100800 */
[----:B---3--:R-:W3:Y:S04]  /*19d10*/  LDG.E.LTC128B.U16 R0, desc[UR36][R2.64+0x42] ;  /* 0x0000422402007981 */ /* 0x008ee8000c1e1520 */
[----:B------:R0:W5:Y:S04]  /*19d20*/  LDL.LU.64 R2, [R1+0x2a0] ;  /* 0x0002a00001027983 */ /* 0x0001680000300a00 */
[----:B---3--:R3:W-:Y:S04]  /*19d30*/  STL [R1+0x120], R0 ;  /* 0x0001200001007387 */ /* 0x0087e80000100800 */
[----:B---3--:R0:W5:Y:S02]  /*19d40*/  LDL.LU R0, [R1+0x298] ;  /* 0x0002980001007983 */ /* 0x0081640000300800 */
.L_x_153:
[----:B------:R-:W-:Y:S05]  /*19d50*/  BSYNC B1 ;  /* 0x0000000000017941 */ /* 0x000fea0003800000 */
.L_x_152:
[----:B------:R-:W-:Y:S04]  /*19d60*/  STL [R1+0x2bc], R12 ;  /* 0x0002bc0c01007387 */ /* 0x000fe80000100800 */
[----:B-----5:R3:W-:Y:S04]  /*19d70*/  STL [R1+0x2b8], R11 ;  /* 0x0002b80b01007387 */ /* 0x0207e80000100800 */
[----:B---3--:R-:W3:Y:S04]  /*19d80*/  LDL.LU R11, [R1+0x12c] ;  /* 0x00012c00010b7983 */ /* 0x008ee80000300800 */
[----:B------:R-:W-:Y:S04]  /*19d90*/  STL [R1+0x2b4], R10 ;  /* 0x0002b40a01007387 */ /* 0x000fe80000100800 */
[----:B------:R-:W-:Y:S04]  /*19da0*/  STL [R1+0x2b0], R9 ;  /* 0x0002b00901007387 */ /* 0x000fe80000100800 */
[----:B------:R4:W-:Y:S04]  /*19db0*/  STL [R1+0x2ac], R8 ;  /* 0x0002ac0801007387 */ /* 0x0009e80000100800 */
[----:B----4-:R-:W4:Y:S04]  /*19dc0*/  LDL.LU R8, [R1+0x120] ;  /* 0x0001200001087983 */ /* 0x010f280000300800 */
[----:B------:R-:W-:Y:S04]  /*19dd0*/  STL [R1+0x2a8], R5 ;  /* 0x0002a80501007387 */ /* 0x000fe80000100800 */
[----:B------:R1:W-:Y:S04]  /*19de0*/  STL.64 [R1+0x2a0], R6 ;  /* 0x0002a00601007387 */ /* 0x0003e80000100a00 */
[----:B-1----:R-:W2:Y:S04]  /*19df0*/  LDL.64 R6, [R1+0x228] ;  /* 0x0002280001067983 */ /* 0x002ea80000100a00 */
[----:B------:R1:W-:Y:S01]  /*19e00*/  STL [R1+0x298], R4 ;  /* 0x0002980401007387 */ /* 0x0003e20000100800 */
[----:B----4-:R-:W-:-:S05]  /*19e10*/  HADD2.F32 R12, -RZ, R8.H0_H0 ;  /* 0x20000008ff0c7230 */ /* 0x010fca0000004100 */
[----:B------:R-:W-:-:S04]  /*19e20*/  FMUL R12, R12, R16 ;  /* 0x000000100c0c7220 */ /* 0x000fc80000400000 */
[----:B---3--:R-:W-:Y:S01]  /*19e30*/  FFMA R11, R11, R2, R12 ;  /* 0x000000020b0b7223 */ /* 0x008fe2000000000c */
[----:B------:R-:W-:Y:S01]  /*19e40*/  PRMT R5, R8, 0x7610, R5 ;  /* 0x0000761008057816 */ /* 0x000fe20000000005 */
        /* <DEDUP_REMOVED lines=11> */
[----:B--2---:R2:W-:Y:S04]  /*19f00*/  @P0 STG.E.U16 desc[UR36][R6.64+0x42], R4 ;  /* 0x0000420406000986 */ /* 0x0045e8000c101524 */
[----:B-1----:R3:W5:Y:S04]  /*19f10*/  LDL.LU R5, [R1+0x2a8] ;  /* 0x0002a80001057983 */ /* 0x0027680000300800 */
[----:B--2---:R3:W5:Y:S04]  /*19f20*/  LDL.LU.64 R6, [R1+0x2a0] ;  /* 0x0002a00001067983 */ /* 0x0047680000300a00 */
[----:B------:R3:W5:Y:S01]  /*19f30*/  LDL.LU R4, [R1+0x298] ;  /* 0x0002980001047983 */ /* 0x0007620000300800 */
[----:B------:R-:W-:Y:S04]  /*19f40*/  BSSY B1, `(.L_x_154) ;  /* 0x0000009000017945 */ /* 0x000fe80003800000 */
[----:B------:R-:W-:Y:S05]  /*19f50*/  @!P5 BRA `(.L_x_155) ;  /* 0x00000000001cd947 */ /* 0x000fea0003800000 */
[----:B------:R1:W-:Y:S04]  /*19f60*/  STL.64 [R1+0x2a0], R2 ;  /* 0x0002a00201007387 */ /* 0x0003e80000100a00 */
[----:B-1----:R-:W2:Y:S04]  /*19f70*/  LDL.64 R2, [R1+0x240] ;  /* 0x0002400001027983 */ /* 0x002ea80000100a00 */
[----:B------:R2:W-:Y:S04]  /*19f80*/  STL [R1+0x298], R0 ;  /* 0x0002980001007387 */ /* 0x0005e80000100800 */
[----:B--2---:R-:W2:Y:S04]  /*19f90*/  LDG.E.LTC128B.U16 R0, desc[UR36][R2.64+0x50] ;  /* 0x0000502402007981 */ /* 0x004ea8000c1e1520 */
[----:B------:R1:W5:Y:S04]  /*19fa0*/  LDL.LU.64 R2, [R1+0x2a0] ;  /* 0x0002a00001027983 */ /* 0x0003680000300a00 */
[----:B--2---:R2:W-:Y:S04]  /*19fb0*/  STL [R1+0x120], R0 ;  /* 0x0001200001007387 */ /* 0x0045e80000100800 */
[----:B--2---:R1:W5:Y:S02]  /*19fc0*/  LDL.LU R0, [R1+0x298] ;  /* 0x0002980001007983 */ /* 0x0043640000300800 */
.L_x_155:
[----:B------:R-:W-:Y:S05]  /*19fd0*/  BSYNC B1 ;  /* 0x0000000000017941 */ /* 0x000fea0003800000 */
.L_x_154:
        /* <DEDUP_REMOVED lines=20> */
[----:B---3--:R-:W-:Y:S02]  /*1a120*/  PRMT R4, R7, 0x7610, R4 ;  /* 0x0000761007047816 */ /* 0x008fe40000000004 */
        /* <DEDUP_REMOVED lines=15> */
.L_x_157:
[----:B------:R-:W-:Y:S05]  /*1a220*/  BSYNC B1 ;  /* 0x0000000000017941 */ /* 0x000fea0003800000 */
.L_x_156:
        /* <DEDUP_REMOVED lines=35> */
.L_x_159:
[----:B------:R-:W-:Y:S05]  /*1a460*/  BSYNC B1 ;  /* 0x0000000000017941 */ /* 0x000fea0003800000 */
.L_x_158:
        /* <DEDUP_REMOVED lines=38> */
.L_x_161:
[----:B------:R-:W-:Y:S05]  /*1a6d0*/  BSYNC B1 ;  /* 0x0000000000017941 */ /* 0x000fea0003800000 */
.L_x_160:
[----:B-----5:R-:W-:Y:S04]  /*1a6e0*/  STL [R1+0x2bc], R11 ;  /* 0x0002bc0b01007387 */ /* 0x020fe80000100800 */
[----:B------:R3:W-:Y:S04]  /*1a6f0*/  STL [R1+0x2b8], R10 ;  /* 0x0002b80a01007387 */ /* 0x0007e80000100800 */
        /* <DEDUP_REMOVED lines=29> */
[----:B------:R1:W-:Y:S04]  /*1a8d0*/  STL [R1+0x298], R0 ;  /* 0x0002980001007387 */ /* 0x0003e80000100800 */
[----:B-1----:R-:W2:Y:S04]  /*1a8e0*/  LDG.E.LTC128B.U16 R0, desc[UR36][R234.64+0x40] ;  /* 0x00004024ea007981 */ /* 0x002ea8000c1e1520 */
[----:B--2---:R1:W-:Y:S04]  /*1a8f0*/  STL [R1+0x120], R0 ;  /* 0x0001200001007387 */ /* 0x0043e80000100800 */
[----:B-1----:R1:W5:Y:S02]  /*1a900*/  LDL.LU R0, [R1+0x298] ;  /* 0x0002980001007983 */ /* 0x0023640000300800 */
.L_x_163:
[----:B------:R-:W-:Y:S05]  /*1a910*/  BSYNC B1 ;  /* 0x0000000000017941 */ /* 0x000fea0003800000 */
.L_x_162:
        /* <DEDUP_REMOVED lines=32> */
.L_x_165:
[----:B------:R-:W-:Y:S05]  /*1ab20*/  BSYNC B1 ;  /* 0x0000000000017941 */ /* 0x000fea0003800000 */
.L_x_164:
        /* <DEDUP_REMOVED lines=29> */
[----:B-1----:R-:W3:Y:S04]  /*1ad00*/  LDG.E.LTC128B.U16 R0, desc[UR36][R232.64+0x40] ;  /* 0x00004024e8007981 */ /* 0x002ee8000c1e1520 */
[----:B---3--:R1:W-:Y:S04]  /*1ad10*/  STL [R1+0x100], R0 ;  /* 0x0001000001007387 */ /* 0x0083e80000100800 */
[----:B-1----:R1:W5:Y:S02]  /*1ad20*/  LDL.LU R0, [R1+0x298] ;  /* 0x0002980001007983 */ /* 0x0023640000300800 */
.L_x_167:
[----:B------:R-:W-:Y:S05]  /*1ad30*/  BSYNC B1 ;  /* 0x0000000000017941 */ /* 0x000fea0003800000 */
.L_x_166:
[----:B------:R-:W-:Y:S04]  /*1ad40*/  STL [R1+0x2bc], R11 ;  /* 0x0002bc0b01007387 */ /* 0x000fe80000100800 */
[----:B------:R3:W-:Y:S04]  /*1ad50*/  STL [R1+0x2b8], R10 ;  /* 0x0002b80a01007387 */ /* 0x0007e80000100800 */
[----:B---3--:R-:W3:Y:S04]  /*1ad60*/  LDL.LU R10, [R1+0x108] ;  /* 0x00010800010a7983 */ /* 0x008ee80000300800 */
[----:B-----5:R-:W-:Y:S04]  /*1ad70*/  STL [R1+0x2b4], R9 ;  /* 0x0002b40901007387 */ /* 0x020fe80000100800 */
[----:B------:R-:W-:Y:S04]  /*1ad80*/  STL [R1+0x2b0], R8 ;  /* 0x0002b00801007387 */ /* 0x000fe80000100800 */
[----:B------:R4:W-:Y:S04]  /*1ad90*/  STL [R1+0x2ac], R7 ;  /* 0x0002ac0701007387 */ /* 0x0009e80000100800 */
[----:B----4-:R-:W4:Y:S04]  /*1ada0*/  LDL.LU R7, [R1+0x100] ;  /* 0x0001000001077983 */ /* 0x010f280000300800 */
[----:B------:R-:W-:Y:S04]  /*1adb0*/  STL [R1+0x2a8], R6 ;  /* 0x0002a80601007387 */ /* 0x000fe80000100800 */
[----:B------:R0:W-:Y:S04]  /*1adc0*/  STL.64 [R1+0x2a0], R4 ;  /* 0x0002a00401007387 */ /* 0x0001e80000100a00 */
[----:B0-----:R-:W2:Y:S04]  /*1add0*/  LDL.64 R4, [R1+0x200] ;  /* 0x0002000001047983 */ /* 0x001ea80000100a00 */
        /* <DEDUP_REMOVED lines=15> */
[----:B--2---:R2:W-:Y:S04]  /*1aed0*/  @P5 STG.E.U16 desc[UR36][R4.64+0x40], R3 ;  /* 0x0000400304005986 */ /* 0x0045e8000c101524 */
[----:B0-----:R3:W5:Y:S04]  /*1aee0*/  LDL.LU R6, [R1+0x2a8] ;  /* 0x0002a80001067983 */ /* 0x0017680000300800 */
[----:B--2---:R3:W5:Y:S04]  /*1aef0*/  LDL.LU.64 R4, [R1+0x2a0] ;  /* 0x0002a00001047983 */ /* 0x0047680000300a00 */
[----:B------:R3:W5:Y:S01]  /*1af00*/  LDL.LU R3, [R1+0x298] ;  /* 0x0002980001037983 */ /* 0x0007620000300800 */
[----:B------:R-:W-:Y:S04]  /*1af10*/  BSSY B1, `(.L_x_168) ;  /* 0x0000006000017945 */ /* 0x000fe80003800000 */
[----:B------:R-:W-:Y:S05]  /*1af20*/  @!P4 BRA `(.L_x_169) ;  /* 0x000000000010c947 */ /* 0x000fea0003800000 */
[----:B------:R0:W-:Y:S04]  /*1af30*/  STL [R1+0x298], R0 ;  /* 0x0002980001007387 */ /* 0x0001e80000100800 */
[----:B0-----:R-:W2:Y:S04]  /*1af40*/  LDG.E.LTC128B.U16 R0, desc[UR36][R232.64+0x42] ;  /* 0x00004224e8007981 */ /* 0x001ea8000c1e1520 */
[----:B--2---:R0:W-:Y:S04]  /*1af50*/  STL [R1+0x100], R0 ;  /* 0x0001000001007387 */ /* 0x0041e80000100800 */
[----:B0-----:R0:W5:Y:S02]  /*1af60*/  LDL.LU R0, [R1+0x298] ;  /* 0x0002980001007983 */ /* 0x0011640000300800 */
.L_x_169:
[----:B------:R-:W-:Y:S05]  /*1af70*/  BSYNC B1 ;  /* 0x0000000000017941 */ /* 0x000fea0003800000 */
.L_x_168:
        /* <DEDUP_REMOVED lines=9> */
[----:B-1----:R-:W3:Y:S04]  /*1b010*/  LDL.64 R4, [R1+0x200] ;  /* 0x0002000001047983 */ /* 0x002ee80000100a00 */
        /* <DEDUP_REMOVED lines=15> */
[----:B---3--:R3:W-:Y:S04]  /*1b110*/  @P4 STG.E.U16 desc[UR36][R4.64+0x42], R3 ;  /* 0x0000420304004986 */ /* 0x0087e8000c101524 */
[----:B-1----:R2:W5:Y:S04]  /*1b120*/  LDL.LU R6, [R1+0x2a8] ;  /* 0x0002a80001067983 */ /* 0x0025680000300800 */
[----:B---3--:R2:W5:Y:S04]  /*1b130*/  LDL.LU.64 R4, [R1+0x2a0] ;  /* 0x0002a00001047983 */ /* 0x0085680000300a00 */
[----:B------:R2:W5:Y:S01]  /*1b140*/  LDL.LU R3, [R1+0x298] ;  /* 0x0002980001037983 */ /* 0x0005620000300800 */
[----:B------:R-:W-:Y:S04]  /*1b150*/  BSSY B1, `(.L_x_170) ;  /* 0x0000006000017945 */ /* 0x000fe80003800000 */
[----:B------:R-:W-:Y:S05]  /*1b160*/  @!P5 BRA `(.L_x_171) ;  /* 0x000000000010d947 */ /* 0x000fea0003800000 */
[----:B------:R1:W-:Y:S04]  /*1b170*/  STL [R1+0x298], R0 ;  /* 0x0002980001007387 */ /* 0x0003e80000100800 */
[----:B-1----:R-:W3:Y:S04]  /*1b180*/  LDG.E.LTC128B.U16 R0, desc[UR36][R234.64+0x50] ;  /* 0x00005024ea007981 */ /* 0x002ee8000c1e1520 */
[----:B---3--:R1:W-:Y:S04]  /*1b190*/  STL [R1+0x100], R0 ;  /* 0x0001000001007387 */ /* 0x0083e80000100800 */
[----:B-1----:R1:W5:Y:S02]  /*1b1a0*/  LDL.LU R0, [R1+0x298] ;  /* 0x0002980001007983 */ /* 0x0023640000300800 */
.L_x_171:
[----:B------:R-:W-:Y:S05]  /*1b1b0*/  BSYNC B1 ;  /* 0x0000000000017941 */ /* 0x000fea0003800000 */
.L_x_170:
        /* <DEDUP_REMOVED lines=32> */
.L_x_173:
[----:B------:R-:W-:Y:S05]  /*1b3c0*/  BSYNC B1 ;  /* 0x0000000000017941 */ /* 0x000fea0003800000 */
.L_x_172:
        /* <DEDUP_REMOVED lines=32> */
.L_x_175:
[----:B------:R-:W-:Y:S05]  /*1b5d0*/  BSYNC B1 ;  /* 0x0000000000017941 */ /* 0x000fea0003800000 */
.L_x_174:
        /* <DEDUP_REMOVED lines=35> */
.L_x_177:
[----:B------:R-:W-:Y:S05]  /*1b810*/  BSYNC B1 ;  /* 0x0000000000017941 */ /* 0x000fea0003800000 */
.L_x_176:
        /* <DEDUP_REMOVED lines=35> */
.L_x_179:
[----:B------:R-:W-:Y:S05]  /*1ba50*/  BSYNC B1 ;  /* 0x0000000000017941 */ /* 0x000fea0003800000 */
.L_x_178:
        /* <DEDUP_REMOVED lines=32> */
.L_x_181:
[----:B------:R-:W-:Y:S05]  /*1bc60*/  BSYNC B1 ;  /* 0x0000000000017941 */ /* 0x000fea0003800000 */
.L_x_180:
        /* <DEDUP_REMOVED lines=32> */
.L_x_183:
[----:B------:R-:W-:Y:S05]  /*1be70*/  BSYNC B1 ;  /* 0x0000000000017941 */ /* 0x000fea0003800000 */
.L_x_182:
        /* <DEDUP_REMOVED lines=32> */
.L_x_185:
[----:B------:R-:W-:Y:S05]  /*1c080*/  BSYNC B1 ;  /* 0x0000000000017941 */ /* 0x000fea0003800000 */
.L_x_184:
        /* <DEDUP_REMOVED lines=32> */
.L_x_187:
[----:B------:R-:W-:Y:S05]  /*1c290*/  BSYNC B1 ;  /* 0x0000000000017941 */ /* 0x000fea0003800000 */
.L_x_186:
        /* <DEDUP_REMOVED lines=32> */
.L_x_189:
[----:B------:R-:W-:Y:S05]  /*1c4a0*/  BSYNC B1 ;  /* 0x0000000000017941 */ /* 0x000fea0003800000 */
.L_x_188:
        /* <DEDUP_REMOVED lines=32> */
.L_x_191:
[----:B------:R-:W-:Y:S05]  /*1c6b0*/  BSYNC B1 ;  /* 0x0000000000017941 */ /* 0x000fea0003800000 */
.L_x_190:
        /* <DEDUP_REMOVED lines=32> */
.L_x_193:
[----:B------:R-:W-:Y:S05]  /*1c8c0*/  BSYNC B1 ;  /* 0x0000000000017941 */ /* 0x000fea0003800000 */
.L_x_192:
        /* <DEDUP_REMOVED lines=32> */
.L_x_195:
[----:B------:R-:W-:Y:S05]  /*1cad0*/  BSYNC B1 ;  /* 0x0000000000017941 */ /* 0x000fea0003800000 */
.L_x_194:
        /* <DEDUP_REMOVED lines=32> */
.L_x_197:
[----:B------:R-:W-:Y:S05]  /*1cce0*/  BSYNC B1 ;  /* 0x0000000000017941 */ /* 0x000fea0003800000 */
.L_x_196:
        /* <DEDUP_REMOVED lines=32> */
.L_x_199:
[----:B------:R-:W-:Y:S05]  /*1cef0*/  BSYNC B1 ;  /* 0x0000000000017941 */ /* 0x000fea0003800000 */
.L_x_198:
        /* <DEDUP_REMOVED lines=32> */
.L_x_201:
[----:B------:R-:W-:Y:S05]  /*1d100*/  BSYNC B1 ;  /* 0x0000000000017941 */ /* 0x000fea0003800000 */
.L_x_200:
        /* <DEDUP_REMOVED lines=32> */
.L_x_203:
[----:B------:R-:W-:Y:S05]  /*1d310*/  BSYNC B1 ;  /* 0x0000000000017941 */ /* 0x000fea0003800000 */
.L_x_202:
        /* <DEDUP_REMOVED lines=32> */
.L_x_205:
[----:B------:R-:W-:Y:S05]  /*1d520*/  BSYNC B1 ;  /* 0x0000000000017941 */ /* 0x000fea0003800000 */
.L_x_204:
        /* <DEDUP_REMOVED lines=32> */
.L_x_207:
[----:B------:R-:W-:Y:S05]  /*1d730*/  BSYNC B1 ;  /* 0x0000000000017941 */ /* 0x000fea0003800000 */
.L_x_206:
        /* <DEDUP_REMOVED lines=32> */
.L_x_209:
[----:B------:R-:W-:Y:S05]  /*1d940*/  BSYNC B1 ;  /* 0x0000000000017941 */ /* 0x000fea0003800000 */
.L_x_208:
        /* <DEDUP_REMOVED lines=36> */
.L_x_211:
[----:B------:R-:W-:Y:S05]  /*1db90*/  BSYNC B1 ;  /* 0x0000000000017941 */ /* 0x000fea0003800000 */
.L_x_210:
        /* <DEDUP_REMOVED lines=36> */
.L_x_213:
[----:B------:R-:W-:Y:S05]  /*1dde0*/  BSYNC B1 ;  /* 0x0000000000017941 */ /* 0x000fea0003800000 */
.L_x_212:
        /* <DEDUP_REMOVED lines=35> */
.L_x_215:
[----:B------:R-:W-:Y:S05]  /*1e020*/  BSYNC B1 ;  /* 0x0000000000017941 */ /* 0x000fea0003800000 */
.L_x_214:
        /* <DEDUP_REMOVED lines=38> */
.L_x_217:
[----:B------:R-:W-:Y:S05]  /*1e290*/  BSYNC B1 ;  /* 0x0000000000017941 */ /* 0x000fea0003800000 */
.L_x_216:
        /* <DEDUP_REMOVED lines=39> */
.L_x_219:
[----:B------:R-:W-:Y:S05]  /*1e510*/  BSYNC B1 ;  /* 0x0000000000017941 */ /* 0x000fea0003800000 */
.L_x_218:
        /* <DEDUP_REMOVED lines=36> */
.L_x_221:
[----:B------:R-:W-:Y:S05]  /*1e760*/  BSYNC B1 ;  /* 0x0000000000017941 */ /* 0x000fea0003800000 */
.L_x_220:
        /* <DEDUP_REMOVED lines=35> */
.L_x_223:
[----:B------:R-:W-:Y:S05]  /*1e9a0*/  BSYNC B1 ;  /* 0x0000000000017941 */ /* 0x000fea0003800000 */
.L_x_222:
        /* <DEDUP_REMOVED lines=38> */
.L_x_225:
[----:B------:R-:W-:Y:S05]  /*1ec10*/  BSYNC B1 ;  /* 0x0000000000017941 */ /* 0x000fea0003800000 */
.L_x_224:
        /* <DEDUP_REMOVED lines=35> */
.L_x_227:
[----:B------:R-:W-:Y:S05]  /*1ee50*/  BSYNC B1 ;  /* 0x0000000000017941 */ /* 0x000fea0003800000 */
.L_x_226:
        /* <DEDUP_REMOVED lines=32> */
.L_x_229:
[----:B------:R-:W-:Y:S05]  /*1f060*/  BSYNC B1 ;  /* 0x0000000000017941 */ /* 0x000fea0003800000 */
.L_x_228:
        /* <DEDUP_REMOVED lines=32> */
.L_x_231:
[----:B------:R-:W-:Y:S05]  /*1f270*/  BSYNC B1 ;  /* 0x0000000000017941 */ /* 0x000fea0003800000 */
.L_x_230:
        /* <DEDUP_REMOVED lines=35> */
.L_x_233:
[----:B------:R-:W-:Y:S05]  /*1f4b0*/  BSYNC B1 ;  /* 0x0000000000017941 */ /* 0x000fea0003800000 */
.L_x_232:
        /* <DEDUP_REMOVED lines=35> */
.L_x_235:
[----:B------:R-:W-:Y:S05]  /*1f6f0*/  BSYNC B1 ;  /* 0x0000000000017941 */ /* 0x000fea0003800000 */
.L_x_234:
        /* <DEDUP_REMOVED lines=32> */
.L_x_237:
[----:B------:R-:W-:Y:S05]  /*1f900*/  BSYNC B1 ;  /* 0x0000000000017941 */ /* 0x000fea0003800000 */
.L_x_236:
        /* <DEDUP_REMOVED lines=32> */
.L_x_239:
[----:B------:R-:W-:Y:S05]  /*1fb10*/  BSYNC B1 ;  /* 0x0000000000017941 */ /* 0x000fea0003800000 */
.L_x_238:
        /* <DEDUP_REMOVED lines=35> */
.L_x_241:
[----:B------:R-:W-:Y:S05]  /*1fd50*/  BSYNC B1 ;  /* 0x0000000000017941 */ /* 0x000fea0003800000 */
.L_x_240:
        /* <DEDUP_REMOVED lines=35> */
.L_x_243:
[----:B------:R-:W-:Y:S05]  /*1ff90*/  BSYNC B1 ;  /* 0x0000000000017941 */ /* 0x000fea0003800000 */
.L_x_242:
        /* <DEDUP_REMOVED lines=32> */
.L_x_245:
[----:B------:R-:W-:Y:S05]  /*201a0*/  BSYNC B1 ;  /* 0x0000000000017941 */ /* 0x000fea0003800000 */
.L_x_244:
        /* <DEDUP_REMOVED lines=32> */
.L_x_247:
[----:B------:R-:W-:Y:S05]  /*203b0*/  BSYNC B1 ;  /* 0x0000000000017941 */ /* 0x000fea0003800000 */
.L_x_246:
        /* <DEDUP_REMOVED lines=32> */
.L_x_249:
[----:B------:R-:W-:Y:S05]  /*205c0*/  BSYNC B1 ;  /* 0x0000000000017941 */ /* 0x000fea0003800000 */
.L_x_248:
        /* <DEDUP_REMOVED lines=32> */
.L_x_251:
[----:B------:R-:W-:Y:S05]  /*207d0*/  BSYNC B1 ;  /* 0x0000000000017941 */ /* 0x000fea0003800000 */
.L_x_250:
        /* <DEDUP_REMOVED lines=32> */
.L_x_253:
[----:B------:R-:W-:Y:S05]  /*209e0*/  BSYNC B1 ;  /* 0x0000000000017941 */ /* 0x000fea0003800000 */
.L_x_252:
        /* <DEDUP_REMOVED lines=32> */
.L_x_255:
[----:B------:R-:W-:Y:S05]  /*20bf0*/  BSYNC B1 ;  /* 0x0000000000017941 */ /* 0x000fea0003800000 */
.L_x_254:
        /* <DEDUP_REMOVED lines=32> */
.L_x_257:
[----:B------:R-:W-:Y:S05]  /*20e00*/  BSYNC B1 ;  /* 0x0000000000017941 */ /* 0x000fea0003800000 */
.L_x_256:
        /* <DEDUP_REMOVED lines=32> */
.L_x_259:
[----:B------:R-:W-:Y:S05]  /*21010*/  BSYNC B1 ;  /* 0x0000000000017941 */ /* 0x000fea0003800000 */
.L_x_258:
        /* <DEDUP_REMOVED lines=32> */
.L_x_261:
[----:B------:R-:W-:Y:S05]  /*21220*/  BSYNC B1 ;  /* 0x0000000000017941 */ /* 0x000fea0003800000 */
.L_x_260:
        /* <DEDUP_REMOVED lines=32> */
.L_x_263:
[----:B------:R-:W-:Y:S05]  /*21430*/  BSYNC B1 ;  /* 0x0000000000017941 */ /* 0x000fea0003800000 */
.L_x_262:
        /* <DEDUP_REMOVED lines=32> */
.L_x_265:
[----:B------:R-:W-:Y:S05]  /*21640*/  BSYNC B1 ;  /* 0x0000000000017941 */ /* 0x000fea0003800000 */
.L_x_264:
        /* <DEDUP_REMOVED lines=32> */
.L_x_267:
[----:B------:R-:W-:Y:S05]  /*21850*/  BSYNC B1 ;  /* 0x0000000000017941 */ /* 0x000fea0003800000 */
.L_x_266:
        /* <DEDUP_REMOVED lines=32> */
.L_x_269:
[----:B------:R-:W-:Y:S05]  /*21a60*/  BSYNC B1 ;  /* 0x0000000000017941 */ /* 0x000fea0003800000 */
.L_x_268:
        /* <DEDUP_REMOVED lines=32> */
.L_x_271:
[----:B------:R-:W-:Y:S05]  /*21c70*/  BSYNC B1 ;  /* 0x0000000000017941 */ /* 0x000fea0003800000 */
.L_x_270:
        /* <DEDUP_REMOVED lines=32> */
.L_x_273:
[----:B------:R-:W-:Y:S05]  /*21e80*/  BSYNC B1 ;  /* 0x0000000000017941 */ /* 0x000fea0003800000 */
.L_x_272:
        /* <DEDUP_REMOVED lines=36> */
.L_x_275:
[----:B------:R-:W-:Y:S05]  /*220d0*/  BSYNC B1 ;  /* 0x0000000000017941 */ /* 0x000fea0003800000 */
.L_x_274:
        /* <DEDUP_REMOVED lines=36> */
.L_x_277:
[----:B------:R-:W-:Y:S05]  /*22320*/  BSYNC B1 ;  /* 0x0000000000017941 */ /* 0x000fea0003800000 */
.L_x_276:
        /* <DEDUP_REMOVED lines=35> */
.L_x_279:
[----:B------:R-:W-:Y:S05]  /*22560*/  BSYNC B1 ;  /* 0x0000000000017941 */ /* 0x000fea0003800000 */
.L_x_278:
        /* <DEDUP_REMOVED lines=38> */
.L_x_281:
[----:B------:R-:W-:Y:S05]  /*227d0*/  BSYNC B1 ;  /* 0x0000000000017941 */ /* 0x000fea0003800000 */
.L_x_280:
        /* <DEDUP_REMOVED lines=39> */
.L_x_283:
[----:B------:R-:W-:Y:S05]  /*22a50*/  BSYNC B1 ;  /* 0x0000000000017941 */ /* 0x000fea0003800000 */
.L_x_282:
        /* <DEDUP_REMOVED lines=36> */
.L_x_285:
[----:B------:R-:W-:Y:S05]  /*22ca0*/  BSYNC B1 ;  /* 0x0000000000017941 */ /* 0x000fea0003800000 */
.L_x_284:
        /* <DEDUP_REMOVED lines=35> */
.L_x_287:
[----:B------:R-:W-:Y:S05]  /*22ee0*/  BSYNC B1 ;  /* 0x0000000000017941 */ /* 0x000fea0003800000 */
.L_x_286:
        /* <DEDUP_REMOVED lines=38> */
.L_x_289:
[----:B------:R-:W-:Y:S05]  /*23150*/  BSYNC B1 ;  /* 0x0000000000017941 */ /* 0x000fea0003800000 */
.L_x_288:
        /* <DEDUP_REMOVED lines=35> */
.L_x_291:
[----:B------:R-:W-:Y:S05]  /*23390*/  BSYNC B1 ;  /* 0x0000000000017941 */ /* 0x000fea0003800000 */
.L_x_290:
[----:B-----5:R-:W-:Y:S04]  /*233a0*/  STL [R1+0x2b0], R9 ;  /* 0x0002b00901007387 */ /* 0x020fe80000100800 */
[----:B------:R2:W-:Y:S04]  /*233b0*/  STL [R1+0x2ac], R8 ;  /* 0x0002ac0801007387 */ /* 0x0005e80000100800 */
[----:B--2---:R-:W2:Y:S04]  /*233c0*/  LDL.LU R8, [R1] ;  /* 0x0000000001087983 */ /* 0x004ea80000300800 */
        /* <DEDUP_REMOVED lines=19> */
[----:B------:R2:W-:Y:S04]  /*23500*/  STL.S16 [R1], R4 ;  /* 0x0000000401007387 */ /* 0x0005e80000100600 */
[----:B------:R3:W-:Y:S04]  /*23510*/  @P5 STG.E.U16 desc[UR36][R12.64+0x80], R3 ;  /* 0x000080030c005986 */ /* 0x0007e8000c101524 */
[----:B--2---:R0:W5:Y:S04]  /*23520*/  LDL.LU R4, [R1+0x29c] ;  /* 0x00029c0001047983 */ /* 0x0041680000300800 */
[----:B---3--:R0:W5:Y:S01]  /*23530*/  LDL.LU R3, [R1+0x298] ;  /* 0x0002980001037983 */ /* 0x0081620000300800 */
[----:B------:R-:W-:Y:S04]  /*23540*/  BSSY B1, `(.L_x_292) ;  /* 0x0000006000017945 */ /* 0x000fe80003800000 */
[----:B------:R-:W-:Y:S05]  /*23550*/  @!P4 BRA `(.L_x_293) ;  /* 0x000000000010c947 */ /* 0x000fea0003800000 */
[----:B------:R2:W-:Y:S04]  /*23560*/  STL [R1+0x298], R0 ;  /* 0x0002980001007387 */ /* 0x0005e80000100800 */
[----:B--2---:R-:W2:Y:S04]  /*23570*/  LDG.E.LTC128B.U16 R0, desc[UR36][R234.64+0x82] ;  /* 0x00008224ea007981 */ /* 0x004ea8000c1e1520 */
[----:B--2---:R2:W-:Y:S04]  /*23580*/  STL [R1], R0 ;  /* 0x0000000001007387 */ /* 0x0045e80000100800 */
[----:B--2---:R2:W5:Y:S02]  /*23590*/  LDL.LU R0, [R1+0x298] ;  /* 0x0002980001007983 */ /* 0x0045640000300800 */
.L_x_293:
[----:B------:R-:W-:Y:S05]  /*235a0*/  BSYNC B1 ;  /* 0x0000000000017941 */ /* 0x000fea0003800000 */
.L_x_292:
[----:B-----5:R-:W-:Y:S04]  /*235b0*/  STL [R1+0x2b0], R9 ;  /* 0x0002b00901007387 */ /* 0x020fe80000100800 */
[----:B------:R3:W-:Y:S04]  /*235c0*/  STL [R1+0x2ac], R8 ;  /* 0x0002ac0801007387 */ /* 0x0007e80000100800 */
[----:B---3--:R-:W3:Y:S04]  /*235d0*/  LDL.LU R8, [R1+0x4] ;  /* 0x0000040001087983 */ /* 0x008ee80000300800 */
[----:B------:R-:W-:Y:S04]  /*235e0*/  STL [R1+0x2a8], R7 ;  /* 0x0002a80701007387 */ /* 0x000fe80000100800 */
[----:B------:R-:W-:Y:S04]  /*235f0*/  STL [R1+0x2a4], R6 ;  /* 0x0002a40601007387 */ /* 0x000fe80000100800 */
[----:B------:R4:W-:Y:S04]  /*23600*/  STL [R1+0x2a0], R5 ;  /* 0x0002a00501007387 */ /* 0x0009e80000100800 */
[----:B----4-:R-:W4:Y:S04]  /*23610*/  LDL.LU R5, [R1] ;  /* 0x0000000001057983 */ /* 0x010f280000300800 */
        /* <DEDUP_REMOVED lines=15> */
[----:B------:R1:W-:Y:S04]  /*23710*/  STL.S16 [R1], R4 ;  /* 0x0000000401007387 */ /* 0x0003e80000100600 */
[----:B------:R3:W-:Y:S04]  /*23720*/  @P4 STG.E.U16 desc[UR36][R12.64+0x82], R3 ;  /* 0x000082030c004986 */ /* 0x0007e8000c101524 */
[----:B-1----:R0:W5:Y:S04]  /*23730*/  LDL.LU R4, [R1+0x29c] ;  /* 0x00029c0001047983 */ /* 0x0021680000300800 */
[----:B---3--:R0:W5:Y:S01]  /*23740*/  LDL.LU R3, [R1+0x298] ;  /* 0x0002980001037983 */ /* 0x0081620000300800 */
[----:B------:R-:W-:Y:S04]  /*23750*/  BSSY B1, `(.L_x_294) ;  /* 0x0000006000017945 */ /* 0x000fe80003800000 */
[----:B------:R-:W-:Y:S05]  /*23760*/  @!P5 BRA `(.L_x_295) ;  /* 0x000000000010d947 */ /* 0x000fea0003800000 */
[----:B------:R1:W-:Y:S04]  /*23770*/  STL [R1+0x298], R0 ;  /* 0x0002980001007387 */ /* 0x0003e80000100800 */
[----:B-1----:R-:W3:Y:S04]  /*23780*/  LDG.E.LTC128B.U16 R0, desc[UR36][R232.64+0x80] ;  /* 0x00008024e8007981 */ /* 0x002ee8000c1e1520 */
[----:B---3--:R1:W-:Y:S04]  /*23790*/  STL [R1], R0 ;  /* 0x0000000001007387 */ /* 0x0083e80000100800 */
[----:B-1----:R1:W5:Y:S02]  /*237a0*/  LDL.LU R0, [R1+0x298] ;  /* 0x0002980001007983 */ /* 0x0023640000300800 */
.L_x_295:
[----:B------:R-:W-:Y:S05]  /*237b0*/  BSYNC B1 ;  /* 0x0000000000017941 */ /* 0x000fea0003800000 */
.L_x_294:
[----:B------:R-:W-:Y:S04]  /*237c0*/  STL [R1+0x2bc], R11 ;  /* 0x0002bc0b01007387 */ /* 0x000fe80000100800 */
[----:B------:R3:W-:Y:S04]  /*237d0*/  STL [R1+0x2b8], R10 ;  /* 0x0002b80a01007387 */ /* 0x0007e80000100800 */
[----:B---3--:R-:W3:Y:S04]  /*237e0*/  LDL.LU R10, [R1+0x8] ;  /* 0x00000800010a7983 */ /* 0x008ee80000300800 */
[----:B-----5:R-:W-:Y:S04]  /*237f0*/  STL [R1+0x2b4], R9 ;  /* 0x0002b40901007387 */ /* 0x020fe80000100800 */
[----:B------:R-:W-:Y:S04]  /*23800*/  STL [R1+0x2b0], R8 ;  /* 0x0002b00801007387 */ /* 0x000fe80000100800 */
[----:B------:R4:W-:Y:S04]  /*23810*/  STL [R1+0x2ac], R7 ;  /* 0x0002ac0701007387 */ /* 0x0009e80000100800 */
[----:B----4-:R-:W4:Y:S04]  /*23820*/  LDL.LU R7, [R1] ;  /* 0x0000000001077983 */ /* 0x010f280000300800 */
        /* <DEDUP_REMOVED lines=17> */
[----:B------:R0:W-:Y:S04]  /*23940*/  STL.S16 [R1], R6 ;  /* 0x0000000601007387 */ /* 0x0001e80000100600 */
        /* <DEDUP_REMOVED lines=8> */
[----:B--2---:R0:W-:Y:S04]  /*239d0*/  STL [R1], R0 ;  /* 0x0000000001007387 */ /* 0x0041e80000100800 */
[----:B0-----:R0:W5:Y:S02]  /*239e0*/  LDL.LU R0, [R1+0x298] ;  /* 0x0002980001007983 */ /* 0x0011640000300800 */
.L_x_297:
[----:B------:R-:W-:Y:S05]  /*239f0*/  BSYNC B1 ;  /* 0x0000000000017941 */ /* 0x000fea0003800000 */
.L_x_296:
[----:B-----5:R-:W-:Y:S04]  /*23a00*/  STL [R1+0x2bc], R11 ;  /* 0x0002bc0b01007387 */ /* 0x020fe80000100800 */
[----:B------:R2:W-:Y:S04]  /*23a10*/  STL [R1+0x2b8], R10 ;  /* 0x0002b80a01007387 */ /* 0x0005e80000100800 */
[----:B--2---:R-:W2:Y:S04]  /*23a20*/  LDL.LU R10, [R1+0xc] ;  /* 0x00000c00010a7983 */ /* 0x004ea80000300800 */
[----:B------:R-:W-:Y:S04]  /*23a30*/  STL [R1+0x2b4], R9 ;  /* 0x0002b40901007387 */ /* 0x000fe80000100800 */
[----:B------:R-:W-:Y:S04]  /*23a40*/  STL [R1+0x2b0], R8 ;  /* 0x0002b00801007387 */ /* 0x000fe80000100800 */
[----:B------:R4:W-:Y:S04]  /*23a50*/  STL [R1+0x2ac], R7 ;  /* 0x0002ac0701007387 */ /* 0x0009e80000100800 */
[----:B----4-:R-:W4:Y:S04]  /*23a60*/  LDL.LU R7, [R1] ;  /* 0x0000000001077983 */ /* 0x010f280000300800 */
        /* <DEDUP_REMOVED lines=26> */
[----:B---3--:R1:W-:Y:S04]  /*23c10*/  STL [R1], R0 ;  /* 0x0000000001007387 */ /* 0x0083e80000100800 */
[----:B-1----:R1:W5:Y:S02]  /*23c20*/  LDL.LU R0, [R1+0x298] ;  /* 0x0002980001007983 */ /* 0x0023640000300800 */
.L_x_299:
[----:B------:R-:W-:Y:S05]  /*23c30*/  BSYNC B1 ;  /* 0x0000000000017941 */ /* 0x000fea0003800000 */
.L_x_298:
        /* <DEDUP_REMOVED lines=32> */
.L_x_301:
[----:B------:R-:W-:Y:S05]  /*23e40*/  BSYNC B1 ;  /* 0x0000000000017941 */ /* 0x000fea0003800000 */
.L_x_300:
        /* <DEDUP_REMOVED lines=32> */
.L_x_303:
[----:B------:R-:W-:Y:S05]  /*24050*/  BSYNC B1 ;  /* 0x0000000000017941 */ /* 0x000fea0003800000 */
.L_x_302:
        /* <DEDUP_REMOVED lines=35> */
.L_x_305:
[----:B------:R-:W-:Y:S05]  /*24290*/  BSYNC B1 ;  /* 0x0000000000017941 */ /* 0x000fea0003800000 */
.L_x_304:
        /* <DEDUP_REMOVED lines=35> */
.L_x_307:
[----:B------:R-:W-:Y:S05]  /*244d0*/  BSYNC B1 ;  /* 0x0000000000017941 */ /* 0x000fea0003800000 */
.L_x_306:
[----:B-----5:R-:W-:Y:S04]  /*244e0*/  STL [R1+0x2a0], R7 ;  /* 0x0002a00701007387 */ /* 0x020fe80000100800 */
[----:B------:R3:W-:Y:S04]  /*244f0*/  STL [R1+0x29c], R6 ;  /* 0x00029c0601007387 */ /* 0x0007e80000100800 */
[----:B---3--:R-:W3:Y:S04]  /*24500*/  LDL.LU R6, [R1] ;  /* 0x0000000001067983 */ /* 0x008ee80000300800 */
[----:B------:R4:W-:Y:S01]  /*24510*/  STL [R1+0x298], R3 ;  /* 0x0002980301007387 */ /* 0x0009e20000100800 */
[----:B---3--:R-:W-:-:S05]  /*24520*/  HADD2.F32 R7, -RZ, R6.H0_H0 ;  /* 0x20000006ff077230 */ /* 0x008fca0000004100 */
[----:B------:R-:W-:-:S04]  /*24530*/  FMUL R7, R7, R16 ;  /* 0x0000001007077220 */ /* 0x000fc80000400000 */
[----:B------:R-:W-:Y:S02]  /*24540*/  FFMA R224, R224, R2, R7 ;  /* 0x00000002e0e07223 */ /* 0x000fe40000000007 */
[----:B------:R3:W5:Y:S01]  /*24550*/  LDL.LU R7, [R1+0x2a0] ;  /* 0x0002a00001077983 */ /* 0x0007620000300800 */
[----:B------:R-:W-:Y:S02]  /*24560*/  ISETP.GT.AND P4, PT, R0, 0x100, P2 ;  /* 0x000001000000780c */ /* 0x000fe40001784270 */
[----:B------:R-:W-:-:S04]  /*24570*/  F2FP.F16.F32.PACK_AB R224, RZ, R224 ;  /* 0x000000e0ffe0723e */ /* 0x000fc800000000ff */
[----:B----4-:R-:W-:Y:S02]  /*24580*/  PRMT R3, R224, 0x7610, R3 ;  /* 0x00007610e0037816 */ /* 0x010fe40000000003 */
[----:B------:R-:W-:Y:S02]  /*24590*/  PRMT R224, R6, 0x7610, R224 ;  /* 0x0000761006e07816 */ /* 0x000fe400000000e0 */
[----:B------:R3:W5:Y:S04]  /*245a0*/  LDL.LU R6, [R1+0x29c] ;  /* 0x00029c0001067983 */ /* 0x0007680000300800 */
[----:B------:R4:W-:Y:S04]  /*245b0*/  @P5 STG.E.U16 desc[UR36][R4.64+0x80], R3 ;  /* 0x0000800304005986 */ /* 0x0009e8000c101524 */
[----:B----4-:R3:W5:Y:S01]  /*245c0*/  LDL.LU R3, [R1+0x298] ;  /* 0x0002980001037983 */ /* 0x0107620000300800 */
[----:B------:R-:W-:Y:S04]  /*245d0*/  BSSY B1, `(.L_x_308) ;  /* 0x0000003000017945 */ /* 0x000fe80003800000 */
[----:B------:R-:W-:Y:S05]  /*245e0*/  @!P4 BRA `(.L_x_309) ;  /* 0x000000000004c947 */ /* 0x000fea0003800000 */
[----:B------:R4:W5:Y:S02]  /*245f0*/  LDG.E.LTC128B.U16 R224, desc[UR36][R20.64+0x82] ;  /* 0x0000822414e07981 */ /* 0x000964000c1e1520 */
.L_x_309:
[----:B------:R-:W-:Y:S05]  /*24600*/  BSYNC B1 ;  /* 0x0000000000017941 */ /* 0x000fea0003800000 */
.L_x_308:
[----:B-----5:R0:W-:Y:S02]  /*24610*/  STL [R1+0x298], R3 ;  /* 0x0002980301007387 */ /* 0x0201e40000100800 */
[----:B0-----:R-:W-:-:S05]  /*24620*/  HADD2.F32 R3, -RZ, R224.H0_H0 ;  /* 0x200000e0ff037230 */ /* 0x001fca0000004100 */
[----:B------:R-:W-:-:S04]  /*24630*/  FMUL R3, R3, R16 ;  /* 0x0000001003037220 */ /* 0x000fc80000400000 */
[----:B------:R-:W-:Y:S02]  /*24640*/  FFMA R225, R225, R2, R3 ;  /* 0x00000002e1e17223 */ /* 0x000fe40000000003 */
[----:B------:R0:W5:Y:S01]  /*24650*/  LDL.LU R3, [R1+0x298] ;  /* 0x0002980001037983 */ /* 0x0001620000300800 */
[----:B------:R-:W-:Y:S01]  /*24660*/  ISETP.GT.AND P5, PT, R0, 0x108, P3 ;  /* 0x000001080000780c */ /* 0x000fe20001fa4270 */
[----:B------:R-:W-:Y:S01]  /*24670*/  BSSY B1, `(.L_x_310) ;  /* 0x0000005000017945 */ /* 0x000fe20003800000 */
[----:B------:R-:W-:-:S05]  /*24680*/  F2FP.F16.F32.PACK_AB R225, RZ, R225 ;  /* 0x000000e1ffe1723e */ /* 0x000fca00000000ff */
[----:B------:R0:W-:Y:S06]  /*24690*/  @P4 STG.E.U16 desc[UR36][R4.64+0x82], R225 ;  /* 0x000082e104004986 */ /* 0x0001ec000c101524 */
[----:B------:R-:W-:Y:S05]  /*246a0*/  @!P5 BRA `(.L_x_311) ;  /* 0x000000000004d947 */ /* 0x000fea0003800000 */
[----:B------:R0:W5:Y:S02]  /*246b0*/  LDG.E.LTC128B.U16 R224, desc[UR36][R18.64+0x80] ;  /* 0x0000802412e07981 */ /* 0x000164000c1e1520 */
.L_x_311:
[----:B------:R-:W-:Y:S05]  /*246c0*/  BSYNC B1 ;  /* 0x0000000000017941 */ /* 0x000fea0003800000 */
.L_x_310:
[----:B0----5:R-:W-:Y:S01]  /*246d0*/  HADD2.F32 R225, -RZ, R224.H0_H0 ;  /* 0x200000e0ffe17230 */ /* 0x021fe20000004100 */
[----:B------:R-:W-:Y:S01]  /*246e0*/  ISETP.GT.AND P4, PT, R0, 0x108, P2 ;  /* 0x000001080000780c */ /* 0x000fe20001784270 */
[----:B------:R-:W-:Y:S03]  /*246f0*/  BSSY B1, `(.L_x_312) ;  /* 0x0000007000017945 */ /* 0x000fe60003800000 */
[----:B------:R-:W-:-:S04]  /*24700*/  FMUL R225, R225, R16 ;  /* 0x00000010e1e17220 */ /* 0x000fc80000400000 */
[----:B------:R-:W-:-:S05]  /*24710*/  FFMA R225, R226, R2, R225 ;  /* 0x00000002e2e17223 */ /* 0x000fca00000000e1 */
[----:B------:R-:W-:-:S05]  /*24720*/  F2FP.F16.F32.PACK_AB R225, RZ, R225 ;  /* 0x000000e1ffe1723e */ /* 0x000fca00000000ff */
[----:B------:R0:W-:Y:S01]  /*24730*/  @P5 STG.E.U16 desc[UR36][R236.64+0x80], R225 ;  /* 0x000080e1ec005986 */ /* 0x0001e2000c101524 */
[----:B------:R-:W-:Y:S05]  /*24740*/  @!P4 BRA `(.L_x_313) ;  /* 0x000000000004c947 */ /* 0x000fea0003800000 */
[----:B------:R0:W5:Y:S02]  /*24750*/  LDG.E.LTC128B.U16 R224, desc[UR36][R18.64+0x82] ;  /* 0x0000822412e07981 */ /* 0x000164000c1e1520 */
.L_x_313:
[----:B------:R-:W-:Y:S05]  /*24760*/  BSYNC B1 ;  /* 0x0000000000017941 */ /* 0x000fea0003800000 */
.L_x_312:
        /* <DEDUP_REMOVED lines=9> */
.L_x_315:
[----:B------:R-:W-:Y:S05]  /*24800*/  BSYNC B1 ;  /* 0x0000000000017941 */ /* 0x000fea0003800000 */
.L_x_314:
        /* <DEDUP_REMOVED lines=9> */
.L_x_317:
[----:B------:R-:W-:Y:S05]  /*248a0*/  BSYNC B1 ;  /* 0x0000000000017941 */ /* 0x000fea0003800000 */
.L_x_316:
        /* <DEDUP_REMOVED lines=9> */
.L_x_319:
[----:B------:R-:W-:Y:S05]  /*24940*/  BSYNC B1 ;  /* 0x0000000000017941 */ /* 0x000fea0003800000 */
.L_x_318:
        /* <DEDUP_REMOVED lines=9> */
.L_x_321:
[----:B------:R-:W-:Y:S05]  /*249e0*/  BSYNC B1 ;  /* 0x0000000000017941 */ /* 0x000fea0003800000 */
.L_x_320:
        /* <DEDUP_REMOVED lines=9> */
.L_x_323:
[----:B------:R-:W-:Y:S05]  /*24a80*/  BSYNC B1 ;  /* 0x0000000000017941 */ /* 0x000fea0003800000 */
.L_x_322:
[----:B0----5:R-:W-:Y:S01]  /*24a90*/  HADD2.F32 R225, -RZ, R224.H0_H0 ;  /* 0x200000e0ffe17230 */ /* 0x021fe20000004100 */
[----:B------:R-:W-:Y:S01]  /*24aa0*/  ISETP.GT.AND P4, PT, R0, 0x180, P2 ;  /* 0x000001800000780c */ /* 0x000fe20001784270 */
[----:B------:R-:W-:Y:S03]  /*24ab0*/  BSSY B1, `(.L_x_324) ;  /* 0x0000009000017945 */ /* 0x000fe60003800000 */
[----:B------:R-:W-:-:S04]  /*24ac0*/  FMUL R225, R225, R16 ;  /* 0x00000010e1e17220 */ /* 0x000fc80000400000 */
[----:B------:R-:W-:-:S05]  /*24ad0*/  FFMA R216, R216, R2, R225 ;  /* 0x00000002d8d87223 */ /* 0x000fca00000000e1 */
[----:B------:R-:W-:-:S04]  /*24ae0*/  F2FP.F16.F32.PACK_AB R216, RZ, R216 ;  /* 0x000000d8ffd8723e */ /* 0x000fc800000000ff */
[----:B------:R-:W-:Y:S02]  /*24af0*/  PRMT R225, R216, 0x7610, R225 ;  /* 0x00007610d8e17816 */ /* 0x000fe400000000e1 */
[----:B------:R-:W-:-:S03]  /*24b00*/  PRMT R216, R224, 0x7610, R216 ;  /* 0x00007610e0d87816 */ /* 0x000fc600000000d8 */
[----:B------:R0:W-:Y:S01]  /*24b10*/  @P5 STG.E.U16 desc[UR36][R6.64+0x80], R225 ;  /* 0x000080e106005986 */ /* 0x0001e2000c101524 */
[----:B------:R-:W-:Y:S05]  /*24b20*/  @!P4 BRA `(.L_x_325) ;  /* 0x000000000004c947 */ /* 0x000fea0003800000 */
[----:B------:R0:W5:Y:S02]  /*24b30*/  LDG.E.LTC128B.U16 R216, desc[UR36][R14.64+0x82] ;  /* 0x000082240ed87981 */ /* 0x000164000c1e1520 */
.L_x_325:
[----:B------:R-:W-:Y:S05]  /*24b40*/  BSYNC B1 ;  /* 0x0000000000017941 */ /* 0x000fea0003800000 */
.L_x_324:
[----:B-----5:R-:W-:Y:S01]  /*24b50*/  HADD2.F32 R224, -RZ, R216.H0_H0 ;  /* 0x200000d8ffe07230 */ /* 0x020fe20000004100 */
        /* <DEDUP_REMOVED lines=8> */
.L_x_327:
[----:B------:R-:W-:Y:S05]  /*24be0*/  BSYNC B1 ;  /* 0x0000000000017941 */ /* 0x000fea0003800000 */
.L_x_326:
        /* <DEDUP_REMOVED lines=9> */
.L_x_329:
[----:B------:R-:W-:Y:S05]  /*24c80*/  BSYNC B1 ;  /* 0x0000000000017941 */ /* 0x000fea0003800000 */
.L_x_328:
        /* <DEDUP_REMOVED lines=9> */
.L_x_331:
[----:B------:R-:W-:Y:S05]  /*24d20*/  BSYNC B1 ;  /* 0x0000000000017941 */ /* 0x000fea0003800000 */
.L_x_330:
        /* <DEDUP_REMOVED lines=9> */
.L_x_333:
[----:B------:R-:W-:Y:S05]  /*24dc0*/  BSYNC B1 ;  /* 0x0000000000017941 */ /* 0x000fea0003800000 */
.L_x_332:
        /* <DEDUP_REMOVED lines=9> */
.L_x_335:
[----:B------:R-:W-:Y:S05]  /*24e60*/  BSYNC B1 ;  /* 0x0000000000017941 */ /* 0x000fea0003800000 */
.L_x_334:
        /* <DEDUP_REMOVED lines=9> */
.L_x_337:
[----:B------:R-:W-:Y:S05]  /*24f00*/  BSYNC B1 ;  /* 0x0000000000017941 */ /* 0x000fea0003800000 */
.L_x_336:
[----:B------:R1:W5:Y:S02]  /*24f10*/  LDL.64 R224, [R1+0x240] ;  /* 0x0002400001e07983 */ /* 0x0003640000100a00 */
[----:B0----5:R-:W-:Y:S01]  /*24f20*/  HADD2.F32 R217, -RZ, R216.H0_H0 ;  /* 0x200000d8ffd97230 */ /* 0x021fe20000004100 */
[----:B------:R-:W-:Y:S01]  /*24f30*/  ISETP.GT.AND P3, PT, R3, 0x50, PT ;  /* 0x000000500300780c */ /* 0x000fe20003f64270 */
[----:B------:R-:W-:Y:S03]  /*24f40*/  BSSY B1, `(.L_x_338) ;  /* 0x0000008000017945 */ /* 0x000fe60003800000 */
[----:B------:R-:W-:Y:S01]  /*24f50*/  FMUL R217, R217, R16 ;  /* 0x00000010d9d97220 */ /* 0x000fe20000400000 */
[----:B------:R-:W-:-:S03]  /*24f60*/  ISETP.GT.AND P1, PT, R0, RZ, P3 ;  /* 0x000000ff0000720c */ /* 0x000fc60001f24270 */
[----:B------:R-:W-:-:S05]  /*24f70*/  FFMA R217, R223, R2, R217 ;  /* 0x00000002dfd97223 */ /* 0x000fca00000000d9 */
[----:B------:R-:W-:-:S05]  /*24f80*/  F2FP.F16.F32.PACK_AB R217, RZ, R217 ;  /* 0x000000d9ffd9723e */ /* 0x000fca00000000ff */
[----:B------:R1:W-:Y:S01]  /*24f90*/  @P0 STG.E.U16 desc[UR36][R22.64+0x92], R217 ;  /* 0x000092d916000986 */ /* 0x0003e2000c101524 */
[----:B------:R-:W-:Y:S05]  /*24fa0*/  @!P1 BRA `(.L_x_339) ;  /* 0x0000000000049947 */ /* 0x000fea0003800000 */
[----:B------:R0:W5:Y:S02]  /*24fb0*/  LDG.E.LTC128B.U16 R216, desc[UR36][R224.64+0xa0] ;  /* 0x0000a024e0d87981 */ /* 0x000164000c1e1520 */
.L_x_339:
[----:B------:R-:W-:Y:S05]  /*24fc0*/  BSYNC B1 ;  /* 0x0000000000017941 */ /* 0x000fea0003800000 */
.L_x_338:
[----:B-1---5:R-:W-:Y:S01]  /*24fd0*/  HADD2.F32 R217, -RZ, R216.H0_H0 ;  /* 0x200000d8ffd97230 */ /* 0x022fe20000004100 */
        /* <DEDUP_REMOVED lines=9> */
.L_x_341:
[----:B------:R-:W-:Y:S05]  /*25070*/  BSYNC B1 ;  /* 0x0000000000017941 */ /* 0x000fea0003800000 */
.L_x_340:
[----:B------:R0:W5:Y:S02]  /*25080*/  LDL.64 R220, [R1+0x220] ;  /* 0x0002200001dc7983 */ /* 0x0001640000100a00 */
[----:B-1---5:R-:W-:Y:S01]  /*25090*/  HADD2.F32 R208, -RZ, R216.H0_H0 ;  /* 0x200000d8ffd07230 */ /* 0x022fe20000004100 */
        /* <DEDUP_REMOVED lines=8> */
.L_x_343:
[----:B------:R-:W-:Y:S05]  /*25120*/  BSYNC B1 ;  /* 0x0000000000017941 */ /* 0x000fea0003800000 */
.L_x_342:
[----:B------:R-:W2:Y:S01]  /*25130*/  LDL.64 R218, [R1+0x228] ;  /* 0x0002280001da7983 */ /* 0x000ea20000100a00 */
[----:B0----5:R-:W-:Y:S01]  /*25140*/  HADD2.F32 R208, -RZ, R216.H0_H0 ;  /* 0x200000d8ffd07230 */ /* 0x021fe20000004100 */
[----:B------:R-:W-:Y:S01]  /*25150*/  ISETP.GT.AND P0, PT, R0, 0x8, P2 ;  /* 0x000000080000780c */ /* 0x000fe20001704270 */
[----:B------:R-:W-:Y:S03]  /*25160*/  BSSY B1, `(.L_x_344) ;  /* 0x0000007000017945 */ /* 0x000fe60003800000 */
[----:B------:R-:W-:-:S04]  /*25170*/  FMUL R208, R208, R16 ;  /* 0x00000010d0d07220 */ /* 0x000fc80000400000 */
[----:B------:R-:W-:-:S05]  /*25180*/  FFMA R208, R210, R2, R208 ;  /* 0x00000002d2d07223 */ /* 0x000fca00000000d0 */
[----:B------:R-:W-:-:S05]  /*25190*/  F2FP.F16.F32.PACK_AB R208, RZ, R208 ;  /* 0x000000d0ffd0723e */ /* 0x000fca00000000ff */
[----:B--2---:R0:W-:Y:S01]  /*251a0*/  @P1 STG.E.U16 desc[UR36][R218.64+0xa0], R208 ;  /* 0x0000a0d0da001986 */ /* 0x0041e2000c101524 */
[----:B------:R-:W-:Y:S05]  /*251b0*/  @!P0 BRA `(.L_x_345) ;  /* 0x0000000000048947 */ /* 0x000fea0003800000 */
[----:B------:R2:W5:Y:S02]  /*251c0*/  LDG.E.LTC128B.U16 R216, desc[UR36][R220.64+0xa2] ;  /* 0x0000a224dcd87981 */ /* 0x000564000c1e1520 */
.L_x_345:
[----:B------:R-:W-:Y:S05]  /*251d0*/  BSYNC B1 ;  /* 0x0000000000017941 */ /* 0x000fea0003800000 */
.L_x_344:
[----:B-----5:R-:W-:Y:S01]  /*251e0*/  HADD2.F32 R209, -RZ, R216.H0_H0 ;  /* 0x200000d8ffd17230 */ /* 0x020fe20000004100 */
[----:B------:R-:W-:Y:S01]  /*251f0*/  ISETP.GT.AND P1, PT, R3, 0x58, PT ;  /* 0x000000580300780c */ /* 0x000fe20003f24270 */
[----:B------:R-:W-:Y:S03]  /*25200*/  BSSY B1, `(.L_x_346) ;  /* 0x0000008000017945 */ /* 0x000fe60003800000 */
[----:B0-----:R-:W-:Y:S01]  /*25210*/  FMUL R208, R209, R16 ;  /* 0x00000010d1d07220 */ /* 0x001fe20000400000 */
[----:B------:R-:W-:-:S03]  /*25220*/  ISETP.GT.AND P5, PT, R0, RZ, P1 ;  /* 0x000000ff0000720c */ /* 0x000fc60000fa4270 */
[----:B------:R-:W-:-:S05]  /*25230*/  FFMA R208, R211, R2, R208 ;  /* 0x00000002d3d07223 */ /* 0x000fca00000000d0 */
[----:B------:R-:W-:-:S05]  /*25240*/  F2FP.F16.F32.PACK_AB R208, RZ, R208 ;  /* 0x000000d0ffd0723e */ /* 0x000fca00000000ff */
[----:B------:R0:W-:Y:S01]  /*25250*/  @P0 STG.E.U16 desc[UR36][R218.64+0xa2], R208 ;  /* 0x0000a2d0da000986 */ /* 0x0001e2000c101524 */
[----:B------:R-:W-:Y:S05]  /*25260*/  @!P5 BRA `(.L_x_347) ;  /* 0x000000000004d947 */ /* 0x000fea0003800000 */
[----:B------:R0:W5:Y:S02]  /*25270*/  LDG.E.LTC128B.U16 R216, desc[UR36][R224.64+0xb0] ;  /* 0x0000b024e0d87981 */ /* 0x000164000c1e1520 */
.L_x_347:
[----:B------:R-:W-:Y:S05]  /*25280*/  BSYNC B1 ;  /* 0x0000000000017941 */ /* 0x000fea0003800000 */
.L_x_346:
[----:B-----5:R-:W-:Y:S01]  /*25290*/  HADD2.F32 R209, -RZ, R216.H0_H0 ;  /* 0x200000d8ffd17230 */ /* 0x020fe20000004100 */
        /* <DEDUP_REMOVED lines=9> */
.L_x_349:
[----:B------:R-:W-:Y:S05]  /*25330*/  BSYNC B1 ;  /* 0x0000000000017941 */ /* 0x000fea0003800000 */
.L_x_348:
        /* <DEDUP_REMOVED lines=9> */
.L_x_351:
[----:B------:R-:W-:Y:S05]  /*253d0*/  BSYNC B1 ;  /* 0x0000000000017941 */ /* 0x000fea0003800000 */
.L_x_350:
        /* <DEDUP_REMOVED lines=9> */
.L_x_353:
[----:B------:R-:W-:Y:S05]  /*25470*/  BSYNC B1 ;  /* 0x0000000000017941 */ /* 0x000fea0003800000 */
.L_x_352:
        /* <DEDUP_REMOVED lines=9> */
.L_x_355:
[----:B------:R-:W-:Y:S05]  /*25510*/  BSYNC B1 ;  /* 0x0000000000017941 */ /* 0x000fea0003800000 */
.L_x_354:
        /* <DEDUP_REMOVED lines=9> */
.L_x_357:
[----:B------:R-:W-:Y:S05]  /*255b0*/  BSYNC B1 ;  /* 0x0000000000017941 */ /* 0x000fea0003800000 */
.L_x_356:
        /* <DEDUP_REMOVED lines=9> */
.L_x_359:
[----:B------:R-:W-:Y:S05]  /*25650*/  BSYNC B1 ;  /* 0x0000000000017941 */ /* 0x000fea0003800000 */
.L_x_358:
[----:B------:R-:W2:Y:S01]  /*25660*/  LDL.64 R208, [R1+0x200] ;  /* 0x0002000001d07983 */ /* 0x000ea20000100a00 */
[----:B-----5:R-:W-:Y:S01]  /*25670*/  HADD2.F32 R201, -RZ, R216.H0_H0 ;  /* 0x200000d8ffc97230 */ /* 0x020fe20000004100 */
        /* <DEDUP_REMOVED lines=8> */
.L_x_361:
[----:B------:R-:W-:Y:S05]  /*25700*/  BSYNC B1 ;  /* 0x0000000000017941 */ /* 0x000fea0003800000 */
.L_x_360:
[----:B--2--5:R-:W-:Y:S01]  /*25710*/  HADD2.F32 R201, -RZ, R216.H0_H0 ;  /* 0x200000d8ffc97230 */ /* 0x024fe20000004100 */
[----:B------:R-:W-:Y:S01]  /*25720*/  ISETP.GT.AND P5, PT, R0, 0x80, P1 ;  /* 0x000000800000780c */ /* 0x000fe20000fa4270 */
[----:B------:R-:W-:Y:S03]  /*25730*/  BSSY B1, `(.L_x_362) ;  /* 0x0000007000017945 */ /* 0x000fe60003800000 */
[----:B0-----:R-:W-:-:S04]  /*25740*/  FMUL R200, R201, R16 ;  /* 0x00000010c9c87220 */ /* 0x001fc80000400000 */
[----:B------:R-:W-:-:S05]  /*25750*/  FFMA R200, R203, R2, R200 ;  /* 0x00000002cbc87223 */ /* 0x000fca00000000c8 */
[----:B------:R-:W-:-:S05]  /*25760*/  F2FP.F16.F32.PACK_AB R200, RZ, R200 ;  /* 0x000000c8ffc8723e */ /* 0x000fca00000000ff */
[----:B------:R0:W-:Y:S01]  /*25770*/  @P4 STG.E.U16 desc[UR36][R208.64+0xa2], R200 ;  /* 0x0000a2c8d0004986 */ /* 0x0001e2000c101524 */
[----:B------:R-:W-:Y:S05]  /*25780*/  @!P5 BRA `(.L_x_363) ;  /* 0x000000000004d947 */ /* 0x000fea0003800000 */
[----:B------:R2:W5:Y:S02]  /*25790*/  LDG.E.LTC128B.U16 R216, desc[UR36][R234.64+0xb0] ;  /* 0x0000b024ead87981 */ /* 0x000564000c1e1520 */
.L_x_363:
[----:B------:R-:W-:Y:S05]  /*257a0*/  BSYNC B1 ;  /* 0x0000000000017941 */ /* 0x000fea0003800000 */
.L_x_362:
        /* <DEDUP_REMOVED lines=9> */
.L_x_365:
[----:B------:R-:W-:Y:S05]  /*25840*/  BSYNC B1 ;  /* 0x0000000000017941 */ /* 0x000fea0003800000 */
.L_x_364:
        /* <DEDUP_REMOVED lines=9> */
.L_x_367:
[----:B------:R-:W-:Y:S05]  /*258e0*/  BSYNC B1 ;  /* 0x0000000000017941 */ /* 0x000fea0003800000 */
.L_x_366:
        /* <DEDUP_REMOVED lines=9> */
.L_x_369:
[----:B------:R-:W-:Y:S05]  /*25980*/  BSYNC B1 ;  /* 0x0000000000017941 */ /* 0x000fea0003800000 */
.L_x_368:
        /* <DEDUP_REMOVED lines=9> */
.L_x_371:
[----:B------:R-:W-:Y:S05]  /*25a20*/  BSYNC B1 ;  /* 0x0000000000017941 */ /* 0x000fea0003800000 */
.L_x_370:
        /* <DEDUP_REMOVED lines=9> */
.L_x_373:
[----:B------:R-:W-:Y:S05]  /*25ac0*/  BSYNC B1 ;  /* 0x0000000000017941 */ /* 0x000fea0003800000 */
.L_x_372:
        /* <DEDUP_REMOVED lines=9> */
.L_x_375:
[----:B------:R-:W-:Y:S05]  /*25b60*/  BSYNC B1 ;  /* 0x0000000000017941 */ /* 0x000fea0003800000 */
.L_x_374:
        /* <DEDUP_REMOVED lines=9> */
.L_x_377:
[----:B------:R-:W-:Y:S05]  /*25c00*/  BSYNC B1 ;  /* 0x0000000000017941 */ /* 0x000fea0003800000 */
.L_x_376:
        /* <DEDUP_REMOVED lines=9> */
.L_x_379:
[----:B------:R-:W-:Y:S05]  /*25ca0*/  BSYNC B1 ;  /* 0x0000000000017941 */ /* 0x000fea0003800000 */
.L_x_378:
        /* <DEDUP_REMOVED lines=9> */
.L_x_381:
[----:B------:R-:W-:Y:S05]  /*25d40*/  BSYNC B1 ;  /* 0x0000000000017941 */ /* 0x000fea0003800000 */
.L_x_380:
        /* <DEDUP_REMOVED lines=9> */
.L_x_383:
[----:B------:R-:W-:Y:S05]  /*25de0*/  BSYNC B1 ;  /* 0x0000000000017941 */ /* 0x000fea0003800000 */
.L_x_382:
        /* <DEDUP_REMOVED lines=9> */
.L_x_385:
[----:B------:R-:W-:Y:S05]  /*25e80*/  BSYNC B1 ;  /* 0x0000000000017941 */ /* 0x000fea0003800000 */
.L_x_384:
        /* <DEDUP_REMOVED lines=9> */
.L_x_387:
[----:B------:R-:W-:Y:S05]  /*25f20*/  BSYNC B1 ;  /* 0x0000000000017941 */ /* 0x000fea0003800000 */
.L_x_386:
        /* <DEDUP_REMOVED lines=9> */
.L_x_389:
[----:B------:R-:W-:Y:S05]  /*25fc0*/  BSYNC B1 ;  /* 0x0000000000017941 */ /* 0x000fea0003800000 */
.L_x_388:
        /* <DEDUP_REMOVED lines=9> */
.L_x_391:
[----:B------:R-:W-:Y:S05]  /*26060*/  BSYNC B1 ;  /* 0x0000000000017941 */ /* 0x000fea0003800000 */
.L_x_390:
        /* <DEDUP_REMOVED lines=9> */
.L_x_393:
[----:B------:R-:W-:Y:S05]  /*26100*/  BSYNC B1 ;  /* 0x0000000000017941 */ /* 0x000fea0003800000 */
.L_x_392:
        /* <DEDUP_REMOVED lines=9> */
.L_x_395:
[----:B------:R-:W-:Y:S05]  /*261a0*/  BSYNC B1 ;  /* 0x0000000000017941 */ /* 0x000fea0003800000 */
.L_x_394:
        /* <DEDUP_REMOVED lines=9> */
.L_x_397:
[----:B------:R-:W-:Y:S05]  /*26240*/  BSYNC B1 ;  /* 0x0000000000017941 */ /* 0x000fea0003800000 */
.L_x_396:
        /* <DEDUP_REMOVED lines=9> */
.L_x_399:
[----:B------:R-:W-:Y:S05]  /*262e0*/  BSYNC B1 ;  /* 0x0000000000017941 */ /* 0x000fea0003800000 */
.L_x_398:
        /* <DEDUP_REMOVED lines=9> */
.L_x_401:
[----:B------:R-:W-:Y:S05]  /*26380*/  BSYNC B1 ;  /* 0x0000000000017941 */ /* 0x000fea0003800000 */
.L_x_400:
        /* <DEDUP_REMOVED lines=10> */
.L_x_403:
[----:B------:R-:W-:Y:S05]  /*26430*/  BSYNC B1 ;  /* 0x0000000000017941 */ /* 0x000fea0003800000 */
.L_x_402:
        /* <DEDUP_REMOVED lines=10> */
.L_x_405:
[----:B------:R-:W-:Y:S05]  /*264e0*/  BSYNC B1 ;  /* 0x0000000000017941 */ /* 0x000fea0003800000 */
.L_x_404:
        /* <DEDUP_REMOVED lines=9> */
.L_x_407:
[----:B------:R-:W-:Y:S05]  /*26580*/  BSYNC B1 ;  /* 0x0000000000017941 */ /* 0x000fea0003800000 */
.L_x_406:
        /* <DEDUP_REMOVED lines=9> */
.L_x_409:
[----:B------:R-:W-:Y:S05]  /*26620*/  BSYNC B1 ;  /* 0x0000000000017941 */ /* 0x000fea0003800000 */
.L_x_408:
        /* <DEDUP_REMOVED lines=10> */
.L_x_411:
[----:B------:R-:W-:Y:S05]  /*266d0*/  BSYNC B1 ;  /* 0x0000000000017941 */ /* 0x000fea0003800000 */
.L_x_410:
        /* <DEDUP_REMOVED lines=10> */
.L_x_413:
[----:B------:R-:W-:Y:S05]  /*26780*/  BSYNC B1 ;  /* 0x0000000000017941 */ /* 0x000fea0003800000 */
.L_x_412:
        /* <DEDUP_REMOVED lines=9> */
.L_x_415:
[----:B------:R-:W-:Y:S05]  /*26820*/  BSYNC B1 ;  /* 0x0000000000017941 */ /* 0x000fea0003800000 */
.L_x_414:
        /* <DEDUP_REMOVED lines=9> */
.L_x_417:
[----:B------:R-:W-:Y:S05]  /*268c0*/  BSYNC B1 ;  /* 0x0000000000017941 */ /* 0x000fea0003800000 */
.L_x_416:
        /* <DEDUP_REMOVED lines=9> */
.L_x_419:
[----:B------:R-:W-:Y:S05]  /*26960*/  BSYNC B1 ;  /* 0x0000000000017941 */ /* 0x000fea0003800000 */
.L_x_418:
        /* <DEDUP_REMOVED lines=9> */
.L_x_421:
[----:B------:R-:W-:Y:S05]  /*26a00*/  BSYNC B1 ;  /* 0x0000000000017941 */ /* 0x000fea0003800000 */
.L_x_420:
        /* <DEDUP_REMOVED lines=9> */
.L_x_423:
[----:B------:R-:W-:Y:S05]  /*26aa0*/  BSYNC B1 ;  /* 0x0000000000017941 */ /* 0x000fea0003800000 */
.L_x_422:
        /* <DEDUP_REMOVED lines=9> */
.L_x_425:
[----:B------:R-:W-:Y:S05]  /*26b40*/  BSYNC B1 ;  /* 0x0000000000017941 */ /* 0x000fea0003800000 */
.L_x_424:
        /* <DEDUP_REMOVED lines=9> */
.L_x_427:
[----:B------:R-:W-:Y:S05]  /*26be0*/  BSYNC B1 ;  /* 0x0000000000017941 */ /* 0x000fea0003800000 */
.L_x_426:
        /* <DEDUP_REMOVED lines=9> */
.L_x_429:
[----:B------:R-:W-:Y:S05]  /*26c80*/  BSYNC B1 ;  /* 0x0000000000017941 */ /* 0x000fea0003800000 */
.L_x_428:
        /* <DEDUP_REMOVED lines=9> */
.L_x_431:
[----:B------:R-:W-:Y:S05]  /*26d20*/  BSYNC B1 ;  /* 0x0000000000017941 */ /* 0x000fea0003800000 */
.L_x_430:
        /* <DEDUP_REMOVED lines=9> */
.L_x_433:
[----:B------:R-:W-:Y:S05]  /*26dc0*/  BSYNC B1 ;  /* 0x0000000000017941 */ /* 0x000fea0003800000 */
.L_x_432:
        /* <DEDUP_REMOVED lines=9> */
.L_x_435:
[----:B------:R-:W-:Y:S05]  /*26e60*/  BSYNC B1 ;  /* 0x0000000000017941 */ /* 0x000fea0003800000 */
.L_x_434:
        /* <DEDUP_REMOVED lines=9> */
.L_x_437:
[----:B------:R-:W-:Y:S05]  /*26f00*/  BSYNC B1 ;  /* 0x0000000000017941 */ /* 0x000fea0003800000 */
.L_x_436:
        /* <DEDUP_REMOVED lines=9> */
.L_x_439:
[----:B------:R-:W-:Y:S05]  /*26fa0*/  BSYNC B1 ;  /* 0x0000000000017941 */ /* 0x000fea0003800000 */
.L_x_438:
        /* <DEDUP_REMOVED lines=9> */
.L_x_441:
[----:B------:R-:W-:Y:S05]  /*27040*/  BSYNC B1 ;  /* 0x0000000000017941 */ /* 0x000fea0003800000 */
.L_x_440:
        /* <DEDUP_REMOVED lines=9> */
.L_x_443:
[----:B------:R-:W-:Y:S05]  /*270e0*/  BSYNC B1 ;  /* 0x0000000000017941 */ /* 0x000fea0003800000 */
.L_x_442:
        /* <DEDUP_REMOVED lines=9> */
.L_x_445:
[----:B------:R-:W-:Y:S05]  /*27180*/  BSYNC B1 ;  /* 0x0000000000017941 */ /* 0x000fea0003800000 */
.L_x_444:
        /* <DEDUP_REMOVED lines=9> */
.L_x_447:
[----:B------:R-:W-:Y:S05]  /*27220*/  BSYNC B1 ;  /* 0x0000000000017941 */ /* 0x000fea0003800000 */
.L_x_446:
        /* <DEDUP_REMOVED lines=9> */
.L_x_449:
[----:B------:R-:W-:Y:S05]  /*272c0*/  BSYNC B1 ;  /* 0x0000000000017941 */ /* 0x000fea0003800000 */
.L_x_448:
        /* <DEDUP_REMOVED lines=9> */
.L_x_451:
[----:B------:R-:W-:Y:S05]  /*27360*/  BSYNC B1 ;  /* 0x0000000000017941 */ /* 0x000fea0003800000 */
.L_x_450:
        /* <DEDUP_REMOVED lines=9> */
.L_x_453:
[----:B------:R-:W-:Y:S05]  /*27400*/  BSYNC B1 ;  /* 0x0000000000017941 */ /* 0x000fea0003800000 */
.L_x_452:
        /* <DEDUP_REMOVED lines=9> */
.L_x_455:
[----:B------:R-:W-:Y:S05]  /*274a0*/  BSYNC B1 ;  /* 0x0000000000017941 */ /* 0x000fea0003800000 */
.L_x_454:
        /* <DEDUP_REMOVED lines=9> */
.L_x_457:
[----:B------:R-:W-:Y:S05]  /*27540*/  BSYNC B1 ;  /* 0x0000000000017941 */ /* 0x000fea0003800000 */
.L_x_456:
        /* <DEDUP_REMOVED lines=9> */
.L_x_459:
[----:B------:R-:W-:Y:S05]  /*275e0*/  BSYNC B1 ;  /* 0x0000000000017941 */ /* 0x000fea0003800000 */
.L_x_458:
        /* <DEDUP_REMOVED lines=9> */
.L_x_461:
[----:B------:R-:W-:Y:S05]  /*27680*/  BSYNC B1 ;  /* 0x0000000000017941 */ /* 0x000fea0003800000 */
.L_x_460:
        /* <DEDUP_REMOVED lines=9> */
.L_x_463:
[----:B------:R-:W-:Y:S05]  /*27720*/  BSYNC B1 ;  /* 0x0000000000017941 */ /* 0x000fea0003800000 */
.L_x_462:
        /* <DEDUP_REMOVED lines=9> */
.L_x_465:
[----:B------:R-:W-:Y:S05]  /*277c0*/  BSYNC B1 ;  /* 0x0000000000017941 */ /* 0x000fea0003800000 */
.L_x_464:
        /* <DEDUP_REMOVED lines=10> */
.L_x_467:
[----:B------:R-:W-:Y:S05]  /*27870*/  BSYNC B1 ;  /* 0x0000000000017941 */ /* 0x000fea0003800000 */
.L_x_466:
        /* <DEDUP_REMOVED lines=10> */
.L_x_469:
[----:B------:R-:W-:Y:S05]  /*27920*/  BSYNC B1 ;  /* 0x0000000000017941 */ /* 0x000fea0003800000 */
.L_x_468:
        /* <DEDUP_REMOVED lines=9> */
.L_x_471:
[----:B------:R-:W-:Y:S05]  /*279c0*/  BSYNC B1 ;  /* 0x0000000000017941 */ /* 0x000fea0003800000 */
.L_x_470:
        /* <DEDUP_REMOVED lines=9> */
.L_x_473:
[----:B------:R-:W-:Y:S05]  /*27a60*/  BSYNC B1 ;  /* 0x0000000000017941 */ /* 0x000fea0003800000 */
.L_x_472:
        /* <DEDUP_REMOVED lines=10> */
.L_x_475:
[----:B------:R-:W-:Y:S05]  /*27b10*/  BSYNC B1 ;  /* 0x0000000000017941 */ /* 0x000fea0003800000 */
.L_x_474:
        /* <DEDUP_REMOVED lines=10> */
.L_x_477:
[----:B------:R-:W-:Y:S05]  /*27bc0*/  BSYNC B1 ;  /* 0x0000000000017941 */ /* 0x000fea0003800000 */
.L_x_476:
        /* <DEDUP_REMOVED lines=9> */
.L_x_479:
[----:B------:R-:W-:Y:S05]  /*27c60*/  BSYNC B1 ;  /* 0x0000000000017941 */ /* 0x000fea0003800000 */
.L_x_478:
        /* <DEDUP_REMOVED lines=9> */
.L_x_481:
[----:B------:R-:W-:Y:S05]  /*27d00*/  BSYNC B1 ;  /* 0x0000000000017941 */ /* 0x000fea0003800000 */
.L_x_480:
        /* <DEDUP_REMOVED lines=9> */
.L_x_483:
[----:B------:R-:W-:Y:S05]  /*27da0*/  BSYNC B1 ;  /* 0x0000000000017941 */ /* 0x000fea0003800000 */
.L_x_482:
        /* <DEDUP_REMOVED lines=9> */
.L_x_485:
[----:B------:R-:W-:Y:S05]  /*27e40*/  BSYNC B1 ;  /* 0x0000000000017941 */ /* 0x000fea0003800000 */
.L_x_484:
        /* <DEDUP_REMOVED lines=9> */
.L_x_487:
[----:B------:R-:W-:Y:S05]  /*27ee0*/  BSYNC B1 ;  /* 0x0000000000017941 */ /* 0x000fea0003800000 */
.L_x_486:
        /* <DEDUP_REMOVED lines=9> */
.L_x_489:
[----:B------:R-:W-:Y:S05]  /*27f80*/  BSYNC B1 ;  /* 0x0000000000017941 */ /* 0x000fea0003800000 */
.L_x_488:
        /* <DEDUP_REMOVED lines=9> */
.L_x_491:
[----:B------:R-:W-:Y:S05]  /*28020*/  BSYNC B1 ;  /* 0x0000000000017941 */ /* 0x000fea0003800000 */
.L_x_490:
        /* <DEDUP_REMOVED lines=9> */
.L_x_493:
[----:B------:R-:W-:Y:S05]  /*280c0*/  BSYNC B1 ;  /* 0x0000000000017941 */ /* 0x000fea0003800000 */
.L_x_492:
        /* <DEDUP_REMOVED lines=9> */
.L_x_495:
[----:B------:R-:W-:Y:S05]  /*28160*/  BSYNC B1 ;  /* 0x0000000000017941 */ /* 0x000fea0003800000 */
.L_x_494:
        /* <DEDUP_REMOVED lines=9> */
.L_x_497:
[----:B------:R-:W-:Y:S05]  /*28200*/  BSYNC B1 ;  /* 0x0000000000017941 */ /* 0x000fea0003800000 */
.L_x_496:
        /* <DEDUP_REMOVED lines=9> */
.L_x_499:
[----:B------:R-:W-:Y:S05]  /*282a0*/  BSYNC B1 ;  /* 0x0000000000017941 */ /* 0x000fea0003800000 */
.L_x_498:
        /* <DEDUP_REMOVED lines=9> */
.L_x_501:
[----:B------:R-:W-:Y:S05]  /*28340*/  BSYNC B1 ;  /* 0x0000000000017941 */ /* 0x000fea0003800000 */
.L_x_500:
        /* <DEDUP_REMOVED lines=9> */
.L_x_503:
[----:B------:R-:W-:Y:S05]  /*283e0*/  BSYNC B1 ;  /* 0x0000000000017941 */ /* 0x000fea0003800000 */
.L_x_502:
        /* <DEDUP_REMOVED lines=9> */
.L_x_505:
[----:B------:R-:W-:Y:S05]  /*28480*/  BSYNC B1 ;  /* 0x0000000000017941 */ /* 0x000fea0003800000 */
.L_x_504:
        /* <DEDUP_REMOVED lines=9> */
.L_x_507:
[----:B------:R-:W-:Y:S05]  /*28520*/  BSYNC B1 ;  /* 0x0000000000017941 */ /* 0x000fea0003800000 */
.L_x_506:
        /* <DEDUP_REMOVED lines=9> */
.L_x_509:
[----:B------:R-:W-:Y:S05]  /*285c0*/  BSYNC B1 ;  /* 0x0000000000017941 */ /* 0x000fea0003800000 */
.L_x_508:
        /* <DEDUP_REMOVED lines=9> */
.L_x_511:
[----:B------:R-:W-:Y:S05]  /*28660*/  BSYNC B1 ;  /* 0x0000000000017941 */ /* 0x000fea0003800000 */
.L_x_510:
        /* <DEDUP_REMOVED lines=9> */
.L_x_513:
[----:B------:R-:W-:Y:S05]  /*28700*/  BSYNC B1 ;  /* 0x0000000000017941 */ /* 0x000fea0003800000 */
.L_x_512:
        /* <DEDUP_REMOVED lines=9> */
.L_x_515:
[----:B------:R-:W-:Y:S05]  /*287a0*/  BSYNC B1 ;  /* 0x0000000000017941 */ /* 0x000fea0003800000 */
.L_x_514:
        /* <DEDUP_REMOVED lines=9> */
.L_x_517:
[----:B------:R-:W-:Y:S05]  /*28840*/  BSYNC B1 ;  /* 0x0000000000017941 */ /* 0x000fea0003800000 */
.L_x_516:
        /* <DEDUP_REMOVED lines=9> */
.L_x_519:
[----:B------:R-:W-:Y:S05]  /*288e0*/  BSYNC B1 ;  /* 0x0000000000017941 */ /* 0x000fea0003800000 */
.L_x_518:
        /* <DEDUP_REMOVED lines=9> */
.L_x_521:
[----:B------:R-:W-:Y:S05]  /*28980*/  BSYNC B1 ;  /* 0x0000000000017941 */ /* 0x000fea0003800000 */
.L_x_520:
        /* <DEDUP_REMOVED lines=9> */
.L_x_523:
[----:B------:R-:W-:Y:S05]  /*28a20*/  BSYNC B1 ;  /* 0x0000000000017941 */ /* 0x000fea0003800000 */
.L_x_522:
        /* <DEDUP_REMOVED lines=9> */
.L_x_525:
[----:B------:R-:W-:Y:S05]  /*28ac0*/  BSYNC B1 ;  /* 0x0000000000017941 */ /* 0x000fea0003800000 */
.L_x_524:
        /* <DEDUP_REMOVED lines=9> */
.L_x_527:
[----:B------:R-:W-:Y:S05]  /*28b60*/  BSYNC B1 ;  /* 0x0000000000017941 */ /* 0x000fea0003800000 */
.L_x_526:
        /* <DEDUP_REMOVED lines=9> */
.L_x_529:
[----:B------:R-:W-:Y:S05]  /*28c00*/  BSYNC B1 ;  /* 0x0000000000017941 */ /* 0x000fea0003800000 */
.L_x_528:
        /* <DEDUP_REMOVED lines=10> */
.L_x_531:
[----:B------:R-:W-:Y:S05]  /*28cb0*/  BSYNC B1 ;  /* 0x0000000000017941 */ /* 0x000fea0003800000 */
.L_x_530:
        /* <DEDUP_REMOVED lines=10> */
.L_x_533:
[----:B------:R-:W-:Y:S05]  /*28d60*/  BSYNC B1 ;  /* 0x0000000000017941 */ /* 0x000fea0003800000 */
.L_x_532:
        /* <DEDUP_REMOVED lines=9> */
.L_x_535:
[----:B------:R-:W-:Y:S05]  /*28e00*/  BSYNC B1 ;  /* 0x0000000000017941 */ /* 0x000fea0003800000 */
.L_x_534:
        /* <DEDUP_REMOVED lines=9> */
.L_x_537:
[----:B------:R-:W-:Y:S05]  /*28ea0*/  BSYNC B1 ;  /* 0x0000000000017941 */ /* 0x000fea0003800000 */
.L_x_536:
        /* <DEDUP_REMOVED lines=10> */
.L_x_539:
[----:B------:R-:W-:Y:S05]  /*28f50*/  BSYNC B1 ;  /* 0x0000000000017941 */ /* 0x000fea0003800000 */
.L_x_538:
        /* <DEDUP_REMOVED lines=10> */
.L_x_541:
[----:B------:R-:W-:Y:S05]  /*29000*/  BSYNC B1 ;  /* 0x0000000000017941 */ /* 0x000fea0003800000 */
.L_x_540:
        /* <DEDUP_REMOVED lines=9> */
.L_x_543:
[----:B------:R-:W-:Y:S05]  /*290a0*/  BSYNC B1 ;  /* 0x0000000000017941 */ /* 0x000fea0003800000 */
.L_x_542:
        /* <DEDUP_REMOVED lines=9> */
.L_x_545:
[----:B------:R-:W-:Y:S05]  /*29140*/  BSYNC B1 ;  /* 0x0000000000017941 */ /* 0x000fea0003800000 */
.L_x_544:
        /* <DEDUP_REMOVED lines=9> */
.L_x_547:
[----:B------:R-:W-:Y:S05]  /*291e0*/  BSYNC B1 ;  /* 0x0000000000017941 */ /* 0x000fea0003800000 */
.L_x_546:
        /* <DEDUP_REMOVED lines=9> */
.L_x_549:
[----:B------:R-:W-:Y:S05]  /*29280*/  BSYNC B1 ;  /* 0x0000000000017941 */ /* 0x000fea0003800000 */
.L_x_548:
        /* <DEDUP_REMOVED lines=9> */
.L_x_551:
[----:B------:R-:W-:Y:S05]  /*29320*/  BSYNC B1 ;  /* 0x0000000000017941 */ /* 0x000fea0003800000 */
.L_x_550:
        /* <DEDUP_REMOVED lines=9> */
.L_x_553:
[----:B------:R-:W-:Y:S05]  /*293c0*/  BSYNC B1 ;  /* 0x0000000000017941 */ /* 0x000fea0003800000 */
.L_x_552:
        /* <DEDUP_REMOVED lines=9> */
.L_x_555:
[----:B------:R-:W-:Y:S05]  /*29460*/  BSYNC B1 ;  /* 0x0000000000017941 */ /* 0x000fea0003800000 */
.L_x_554:
        /* <DEDUP_REMOVED lines=9> */
.L_x_557:
[----:B------:R-:W-:Y:S05]  /*29500*/  BSYNC B1 ;  /* 0x0000000000017941 */ /* 0x000fea0003800000 */
.L_x_556:
        /* <DEDUP_REMOVED lines=9> */
.L_x_559:
[----:B------:R-:W-:Y:S05]  /*295a0*/  BSYNC B1 ;  /* 0x0000000000017941 */ /* 0x000fea0003800000 */
.L_x_558:
        /* <DEDUP_REMOVED lines=9> */
.L_x_561:
[----:B------:R-:W-:Y:S05]  /*29640*/  BSYNC B1 ;  /* 0x0000000000017941 */ /* 0x000fea0003800000 */
.L_x_560:
        /* <DEDUP_REMOVED lines=9> */
.L_x_563:
[----:B------:R-:W-:Y:S05]  /*296e0*/  BSYNC B1 ;  /* 0x0000000000017941 */ /* 0x000fea0003800000 */
.L_x_562:
        /* <DEDUP_REMOVED lines=9> */
.L_x_565:
[----:B------:R-:W-:Y:S05]  /*29780*/  BSYNC B1 ;  /* 0x0000000000017941 */ /* 0x000fea0003800000 */
.L_x_564:
        /* <DEDUP_REMOVED lines=9> */
.L_x_567:
[----:B------:R-:W-:Y:S05]  /*29820*/  BSYNC B1 ;  /* 0x0000000000017941 */ /* 0x000fea0003800000 */
.L_x_566:
        /* <DEDUP_REMOVED lines=9> */
.L_x_569:
[----:B------:R-:W-:Y:S05]  /*298c0*/  BSYNC B1 ;  /* 0x0000000000017941 */ /* 0x000fea0003800000 */
.L_x_568:
        /* <DEDUP_REMOVED lines=9> */
.L_x_571:
[----:B------:R-:W-:Y:S05]  /*29960*/  BSYNC B1 ;  /* 0x0000000000017941 */ /* 0x000fea0003800000 */
.L_x_570:
        /* <DEDUP_REMOVED lines=9> */
.L_x_573:
[----:B------:R-:W-:Y:S05]  /*29a00*/  BSYNC B1 ;  /* 0x0000000000017941 */ /* 0x000fea0003800000 */
.L_x_572:
        /* <DEDUP_REMOVED lines=9> */
.L_x_575:
[----:B------:R-:W-:Y:S05]  /*29aa0*/  BSYNC B1 ;  /* 0x0000000000017941 */ /* 0x000fea0003800000 */
.L_x_574:
        /* <DEDUP_REMOVED lines=9> */
.L_x_577:
[----:B------:R-:W-:Y:S05]  /*29b40*/  BSYNC B1 ;  /* 0x0000000000017941 */ /* 0x000fea0003800000 */
.L_x_576:
        /* <DEDUP_REMOVED lines=9> */
.L_x_579:
[----:B------:R-:W-:Y:S05]  /*29be0*/  BSYNC B1 ;  /* 0x0000000000017941 */ /* 0x000fea0003800000 */
.L_x_578:
        /* <DEDUP_REMOVED lines=9> */
.L_x_581:
[----:B------:R-:W-:Y:S05]  /*29c80*/  BSYNC B1 ;  /* 0x0000000000017941 */ /* 0x000fea0003800000 */
.L_x_580:
        /* <DEDUP_REMOVED lines=9> */
.L_x_583:
[----:B------:R-:W-:Y:S05]  /*29d20*/  BSYNC B1 ;  /* 0x0000000000017941 */ /* 0x000fea0003800000 */
.L_x_582:
        /* <DEDUP_REMOVED lines=9> */
.L_x_585:
[----:B------:R-:W-:Y:S05]  /*29dc0*/  BSYNC B1 ;  /* 0x0000000000017941 */ /* 0x000fea0003800000 */
.L_x_584:
        /* <DEDUP_REMOVED lines=9> */
.L_x_587:
[----:B------:R-:W-:Y:S05]  /*29e60*/  BSYNC B1 ;  /* 0x0000000000017941 */ /* 0x000fea0003800000 */
.L_x_586:
        /* <DEDUP_REMOVED lines=9> */
.L_x_589:
[----:B------:R-:W-:Y:S05]  /*29f00*/  BSYNC B1 ;  /* 0x0000000000017941 */ /* 0x000fea0003800000 */
.L_x_588:
        /* <DEDUP_REMOVED lines=9> */
.L_x_591:
[----:B------:R-:W-:Y:S05]  /*29fa0*/  BSYNC B1 ;  /* 0x0000000000017941 */ /* 0x000fea0003800000 */
.L_x_590:
        /* <DEDUP_REMOVED lines=9> */
.L_x_593:
[----:B------:R-:W-:Y:S05]  /*2a040*/  BSYNC B1 ;  /* 0x0000000000017941 */ /* 0x000fea0003800000 */
.L_x_592:
        /* <DEDUP_REMOVED lines=10> */
.L_x_595:
[----:B------:R-:W-:Y:S05]  /*2a0f0*/  BSYNC B1 ;  /* 0x0000000000017941 */ /* 0x000fea0003800000 */
.L_x_594:
        /* <DEDUP_REMOVED lines=10> */
.L_x_597:
[----:B------:R-:W-:Y:S05]  /*2a1a0*/  BSYNC B1 ;  /* 0x0000000000017941 */ /* 0x000fea0003800000 */
.L_x_596:
        /* <DEDUP_REMOVED lines=9> */
.L_x_599:
[----:B------:R-:W-:Y:S05]  /*2a240*/  BSYNC B1 ;  /* 0x0000000000017941 */ /* 0x000fea0003800000 */
.L_x_598:
        /* <DEDUP_REMOVED lines=9> */
.L_x_601:
[----:B------:R-:W-:Y:S05]  /*2a2e0*/  BSYNC B1 ;  /* 0x0000000000017941 */ /* 0x000fea0003800000 */
.L_x_600:
        /* <DEDUP_REMOVED lines=10> */
.L_x_603:
[----:B------:R-:W-:Y:S05]  /*2a390*/  BSYNC B1 ;  /* 0x0000000000017941 */ /* 0x000fea0003800000 */
.L_x_602:
        /* <DEDUP_REMOVED lines=10> */
.L_x_605:
[----:B------:R-:W-:Y:S05]  /*2a440*/  BSYNC B1 ;  /* 0x0000000000017941 */ /* 0x000fea0003800000 */
.L_x_604:
        /* <DEDUP_REMOVED lines=9> */
.L_x_607:
[----:B------:R-:W-:Y:S05]  /*2a4e0*/  BSYNC B1 ;  /* 0x0000000000017941 */ /* 0x000fea0003800000 */
.L_x_606:
        /* <DEDUP_REMOVED lines=9> */
.L_x_609:
[----:B------:R-:W-:Y:S05]  /*2a580*/  BSYNC B1 ;  /* 0x0000000000017941 */ /* 0x000fea0003800000 */
.L_x_608:
        /* <DEDUP_REMOVED lines=9> */
.L_x_611:
[----:B------:R-:W-:Y:S05]  /*2a620*/  BSYNC B1 ;  /* 0x0000000000017941 */ /* 0x000fea0003800000 */
.L_x_610:
        /* <DEDUP_REMOVED lines=9> */
.L_x_613:
[----:B------:R-:W-:Y:S05]  /*2a6c0*/  BSYNC B1 ;  /* 0x0000000000017941 */ /* 0x000fea0003800000 */
.L_x_612:
        /* <DEDUP_REMOVED lines=9> */
.L_x_615:
[----:B------:R-:W-:Y:S05]  /*2a760*/  BSYNC B1 ;  /* 0x0000000000017941 */ /* 0x000fea0003800000 */
.L_x_614:
        /* <DEDUP_REMOVED lines=9> */
.L_x_617:
[----:B------:R-:W-:Y:S05]  /*2a800*/  BSYNC B1 ;  /* 0x0000000000017941 */ /* 0x000fea0003800000 */
.L_x_616:
        /* <DEDUP_REMOVED lines=9> */
.L_x_619:
[----:B------:R-:W-:Y:S05]  /*2a8a0*/  BSYNC B1 ;  /* 0x0000000000017941 */ /* 0x000fea0003800000 */
.L_x_618:
        /* <DEDUP_REMOVED lines=9> */
.L_x_621:
[----:B------:R-:W-:Y:S05]  /*2a940*/  BSYNC B1 ;  /* 0x0000000000017941 */ /* 0x000fea0003800000 */
.L_x_620:
        /* <DEDUP_REMOVED lines=9> */
.L_x_623:
[----:B------:R-:W-:Y:S05]  /*2a9e0*/  BSYNC B1 ;  /* 0x0000000000017941 */ /* 0x000fea0003800000 */
.L_x_622:
        /* <DEDUP_REMOVED lines=9> */
.L_x_625:
[----:B------:R-:W-:Y:S05]  /*2aa80*/  BSYNC B1 ;  /* 0x0000000000017941 */ /* 0x000fea0003800000 */
.L_x_624:
        /* <DEDUP_REMOVED lines=9> */
.L_x_627:
[----:B------:R-:W-:Y:S05]  /*2ab20*/  BSYNC B1 ;  /* 0x0000000000017941 */ /* 0x000fea0003800000 */
.L_x_626:
        /* <DEDUP_REMOVED lines=9> */
.L_x_629:
[----:B------:R-:W-:Y:S05]  /*2abc0*/  BSYNC B1 ;  /* 0x0000000000017941 */ /* 0x000fea0003800000 */
.L_x_628:
        /* <DEDUP_REMOVED lines=9> */
.L_x_631:
[----:B------:R-:W-:Y:S05]  /*2ac60*/  BSYNC B1 ;  /* 0x0000000000017941 */ /* 0x000fea0003800000 */
.L_x_630:
        /* <DEDUP_REMOVED lines=9> */
.L_x_633:
[----:B------:R-:W-:Y:S05]  /*2ad00*/  BSYNC B1 ;  /* 0x0000000000017941 */ /* 0x000fea0003800000 */
.L_x_632:
        /* <DEDUP_REMOVED lines=9> */
.L_x_635:
[----:B------:R-:W-:Y:S05]  /*2ada0*/  BSYNC B1 ;  /* 0x0000000000017941 */ /* 0x000fea0003800000 */
.L_x_634:
        /* <DEDUP_REMOVED lines=9> */
.L_x_637:
[----:B------:R-:W-:Y:S05]  /*2ae40*/  BSYNC B1 ;  /* 0x0000000000017941 */ /* 0x000fea0003800000 */
.L_x_636:
        /* <DEDUP_REMOVED lines=9> */
.L_x_639:
[----:B------:R-:W-:Y:S05]  /*2aee0*/  BSYNC B1 ;  /* 0x0000000000017941 */ /* 0x000fea0003800000 */
.L_x_638:
        /* <DEDUP_REMOVED lines=9> */
.L_x_641:
[----:B------:R-:W-:Y:S05]  /*2af80*/  BSYNC B1 ;  /* 0x0000000000017941 */ /* 0x000fea0003800000 */
.L_x_640:
        /* <DEDUP_REMOVED lines=9> */
.L_x_643:
[----:B------:R-:W-:Y:S05]  /*2b020*/  BSYNC B1 ;  /* 0x0000000000017941 */ /* 0x000fea0003800000 */
.L_x_642:
        /* <DEDUP_REMOVED lines=9> */
.L_x_645:
[----:B------:R-:W-:Y:S05]  /*2b0c0*/  BSYNC B1 ;  /* 0x0000000000017941 */ /* 0x000fea0003800000 */
.L_x_644:
        /* <DEDUP_REMOVED lines=9> */
.L_x_647:
[----:B------:R-:W-:Y:S05]  /*2b160*/  BSYNC B1 ;  /* 0x0000000000017941 */ /* 0x000fea0003800000 */
.L_x_646:
        /* <DEDUP_REMOVED lines=9> */
.L_x_649:
[----:B------:R-:W-:Y:S05]  /*2b200*/  BSYNC B1 ;  /* 0x0000000000017941 */ /* 0x000fea0003800000 */
.L_x_648:
        /* <DEDUP_REMOVED lines=9> */
.L_x_651:
[----:B------:R-:W-:Y:S05]  /*2b2a0*/  BSYNC B1 ;  /* 0x0000000000017941 */ /* 0x000fea0003800000 */
.L_x_650:
        /* <DEDUP_REMOVED lines=9> */
.L_x_653:
[----:B------:R-:W-:Y:S05]  /*2b340*/  BSYNC B1 ;  /* 0x0000000000017941 */ /* 0x000fea0003800000 */
.L_x_652:
        /* <DEDUP_REMOVED lines=9> */
.L_x_655:
[----:B------:R-:W-:Y:S05]  /*2b3e0*/  BSYNC B1 ;  /* 0x0000000000017941 */ /* 0x000fea0003800000 */
.L_x_654:
        /* <DEDUP_REMOVED lines=9> */
.L_x_657:
[----:B------:R-:W-:Y:S05]  /*2b480*/  BSYNC B1 ;  /* 0x0000000000017941 */ /* 0x000fea0003800000 */
.L_x_656:
        /* <DEDUP_REMOVED lines=10> */
.L_x_659:
[----:B------:R-:W-:Y:S05]  /*2b530*/  BSYNC B1 ;  /* 0x0000000000017941 */ /* 0x000fea0003800000 */
.L_x_658:
        /* <DEDUP_REMOVED lines=10> */
.L_x_661:
[----:B------:R-:W-:Y:S05]  /*2b5e0*/  BSYNC B1 ;  /* 0x0000000000017941 */ /* 0x000fea0003800000 */
.L_x_660:
        /* <DEDUP_REMOVED lines=9> */
.L_x_663:
[----:B------:R-:W-:Y:S05]  /*2b680*/  BSYNC B1 ;  /* 0x0000000000017941 */ /* 0x000fea0003800000 */
.L_x_662:
        /* <DEDUP_REMOVED lines=9> */
.L_x_665:
[----:B------:R-:W-:Y:S05]  /*2b720*/  BSYNC B1 ;  /* 0x0000000000017941 */ /* 0x000fea0003800000 */
.L_x_664:
        /* <DEDUP_REMOVED lines=10> */
.L_x_667:
[----:B------:R-:W-:Y:S05]  /*2b7d0*/  BSYNC B1 ;  /* 0x0000000000017941 */ /* 0x000fea0003800000 */
.L_x_666:
        /* <DEDUP_REMOVED lines=10> */
.L_x_669:
[----:B------:R-:W-:Y:S05]  /*2b880*/  BSYNC B1 ;  /* 0x0000000000017941 */ /* 0x000fea0003800000 */
.L_x_668:
[----:B-----5:R-:W-:Y:S01]  /*2b890*/  HADD2.F32 R3, -RZ, R216.H0_H0 ;  /* 0x200000d8ff037230 */ /* 0x020fe20000004100 */
        /* <DEDUP_REMOVED lines=8> */
.L_x_671:
[----:B------:R-:W-:Y:S05]  /*2b920*/  BSYNC B1 ;  /* 0x0000000000017941 */ /* 0x000fea0003800000 */
.L_x_670:
        /* <DEDUP_REMOVED lines=9> */
.L_x_673:
[----:B------:R-:W-:Y:S05]  /*2b9c0*/  BSYNC B1 ;  /* 0x0000000000017941 */ /* 0x000fea0003800000 */
.L_x_672:
        /* <DEDUP_REMOVED lines=9> */
.L_x_675:
[----:B------:R-:W-:Y:S05]  /*2ba60*/  BSYNC B1 ;  /* 0x0000000000017941 */ /* 0x000fea0003800000 */
.L_x_674:
        /* <DEDUP_REMOVED lines=9> */
.L_x_677:
[----:B------:R-:W-:Y:S05]  /*2bb00*/  BSYNC B1 ;  /* 0x0000000000017941 */ /* 0x000fea0003800000 */
.L_x_676:
        /* <DEDUP_REMOVED lines=9> */
.L_x_679:
[----:B------:R-:W-:Y:S05]  /*2bba0*/  BSYNC B1 ;  /* 0x0000000000017941 */ /* 0x000fea0003800000 */
.L_x_678:
        /* <DEDUP_REMOVED lines=9> */
.L_x_681:
[----:B------:R-:W-:Y:S05]  /*2bc40*/  BSYNC B1 ;  /* 0x0000000000017941 */ /* 0x000fea0003800000 */
.L_x_680:
        /* <DEDUP_REMOVED lines=9> */
.L_x_683:
[----:B------:R-:W-:Y:S05]  /*2bce0*/  BSYNC B1 ;  /* 0x0000000000017941 */ /* 0x000fea0003800000 */
.L_x_682:
        /* <DEDUP_REMOVED lines=9> */
.L_x_685:
[----:B------:R-:W-:Y:S05]  /*2bd80*/  BSYNC B1 ;  /* 0x0000000000017941 */ /* 0x000fea0003800000 */
.L_x_684:
        /* <DEDUP_REMOVED lines=9> */
.L_x_687:
[----:B------:R-:W-:Y:S05]  /*2be20*/  BSYNC B1 ;  /* 0x0000000000017941 */ /* 0x000fea0003800000 */
.L_x_686:
        /* <DEDUP_REMOVED lines=9> */
.L_x_689:
[----:B------:R-:W-:Y:S05]  /*2bec0*/  BSYNC B1 ;  /* 0x0000000000017941 */ /* 0x000fea0003800000 */
.L_x_688:
        /* <DEDUP_REMOVED lines=9> */
.L_x_691:
[----:B------:R-:W-:Y:S05]  /*2bf60*/  BSYNC B1 ;  /* 0x0000000000017941 */ /* 0x000fea0003800000 */
.L_x_690:
        /* <DEDUP_REMOVED lines=9> */
.L_x_693:
[----:B------:R-:W-:Y:S05]  /*2c000*/  BSYNC B1 ;  /* 0x0000000000017941 */ /* 0x000fea0003800000 */
.L_x_692:
        /* <DEDUP_REMOVED lines=9> */
.L_x_695:
[----:B------:R-:W-:Y:S05]  /*2c0a0*/  BSYNC B1 ;  /* 0x0000000000017941 */ /* 0x000fea0003800000 */
.L_x_694:
        /* <DEDUP_REMOVED lines=9> */
.L_x_697:
[----:B------:R-:W-:Y:S05]  /*2c140*/  BSYNC B1 ;  /* 0x0000000000017941 */ /* 0x000fea0003800000 */
.L_x_696:
        /* <DEDUP_REMOVED lines=9> */
.L_x_699:
[----:B------:R-:W-:Y:S05]  /*2c1e0*/  BSYNC B1 ;  /* 0x0000000000017941 */ /* 0x000fea0003800000 */
.L_x_698:
        /* <DEDUP_REMOVED lines=9> */
.L_x_701:
[----:B------:R-:W-:Y:S05]  /*2c280*/  BSYNC B1 ;  /* 0x0000000000017941 */ /* 0x000fea0003800000 */
.L_x_700:
        /* <DEDUP_REMOVED lines=9> */
.L_x_703:
[----:B------:R-:W-:Y:S05]  /*2c320*/  BSYNC B1 ;  /* 0x0000000000017941 */ /* 0x000fea0003800000 */
.L_x_702:
        /* <DEDUP_REMOVED lines=9> */
.L_x_705:
[----:B------:R-:W-:Y:S05]  /*2c3c0*/  BSYNC B1 ;  /* 0x0000000000017941 */ /* 0x000fea0003800000 */
.L_x_704:
        /* <DEDUP_REMOVED lines=9> */
.L_x_707:
[----:B------:R-:W-:Y:S05]  /*2c460*/  BSYNC B1 ;  /* 0x0000000000017941 */ /* 0x000fea0003800000 */
.L_x_706:
        /* <DEDUP_REMOVED lines=9> */
.L_x_709:
[----:B------:R-:W-:Y:S05]  /*2c500*/  BSYNC B1 ;  /* 0x0000000000017941 */ /* 0x000fea0003800000 */
.L_x_708:
        /* <DEDUP_REMOVED lines=9> */
.L_x_711:
[----:B------:R-:W-:Y:S05]  /*2c5a0*/  BSYNC B1 ;  /* 0x0000000000017941 */ /* 0x000fea0003800000 */
.L_x_710:
        /* <DEDUP_REMOVED lines=9> */
.L_x_713:
[----:B------:R-:W-:Y:S05]  /*2c640*/  BSYNC B1 ;  /* 0x0000000000017941 */ /* 0x000fea0003800000 */
.L_x_712:
        /* <DEDUP_REMOVED lines=9> */
.L_x_715:
[----:B------:R-:W-:Y:S05]  /*2c6e0*/  BSYNC B1 ;  /* 0x0000000000017941 */ /* 0x000fea0003800000 */
.L_x_714:
        /* <DEDUP_REMOVED lines=9> */
.L_x_717:
[----:B------:R-:W-:Y:S05]  /*2c780*/  BSYNC B1 ;  /* 0x0000000000017941 */ /* 0x000fea0003800000 */
.L_x_716:
        /* <DEDUP_REMOVED lines=9> */
.L_x_719:
[----:B------:R-:W-:Y:S05]  /*2c820*/  BSYNC B1 ;  /* 0x0000000000017941 */ /* 0x000fea0003800000 */
.L_x_718:
        /* <DEDUP_REMOVED lines=9> */
.L_x_721:
[----:B------:R-:W-:Y:S05]  /*2c8c0*/  BSYNC B1 ;  /* 0x0000000000017941 */ /* 0x000fea0003800000 */
.L_x_720:
[----:B------:R-:W-:Y:S05]  /*2c8d0*/  @!P0 BRA `(.L_x_722) ;  /* 0x00000068006c8947 */ /* 0x000fea0003800000 */
[----:B0----5:R-:W-:-:S05]  /*2c8e0*/  HADD2.F32 R3, -RZ, R216.H0_H0 ;  /* 0x200000d8ff037230 */ /* 0x021fca0000004100 */
[----:B------:R-:W-:-:S04]  /*2c8f0*/  FMUL R0, R3, R16 ;  /* 0x0000001003007220 */ /* 0x000fc80000400000 */
[----:B------:R-:W-:-:S05]  /*2c900*/  FFMA R0, R31, R2, R0 ;  /* 0x000000021f007223 */ /* 0x000fca0000000000 */
[----:B------:R-:W-:-:S05]  /*2c910*/  F2FP.F16.F32.PACK_AB R0, RZ, R0 ;  /* 0x00000000ff00723e */ /* 0x000fca00000000ff */
[----:B------:R0:W-:Y:S01]  /*2c920*/  STG.E.U16 desc[UR36][R22.64+0x152], R0 ;  /* 0x0001520016007986 */ /* 0x0001e2000c101524 */
[----:B------:R-:W-:Y:S05]  /*2c930*/  BRA `(.L_x_722) ;  /* 0x0000006800547947 */ /* 0x000fea0003800000 */
.L_x_33:
[----:B-1----:R-:W2:Y:S01]  /*2c940*/  LDL.LU R21, [R1+0x224] ;  /* 0x0002240001157983 */ /* 0x002ea20000300800 */
[----:B------:R-:W-:-:S03]  /*2c950*/  ULDC.64 UR4, c[0x0][0x5c0] ;  /* 0x0001700000047ab9 */ /* 0x000fc60000000a00 */
        /* <DEDUP_REMOVED lines=8> */
[----:B------:R-:W4:Y:S01]  /*2c9e0*/  LDL.LU R23, [R1+0x204] ;  /* 0x0002040001177983 */ /* 0x000f220000300800 */
[----:B------:R-:W-:Y:S01]  /*2c9f0*/  LEA R12, P2, R4, UR4, 0x1 ;  /* 0x00000004040c7c11 */ /* 0x000fe2000f8408ff */
[----:B------:R-:W-:Y:S01]  /*2ca00*/  USHF.L.U64.HI UR4, UR10, 0x4, UR11 ;  /* 0x000000040a047899 */ /* 0x000fe2000801020b */
[----:B------:R-:W-:Y:S01]  /*2ca10*/  ISETP.GT.AND P5, PT, R0, 0x8, P0 ;  /* 0x000000080000780c */ /* 0x000fe200007a4270 */
[----:B------:R-:W-:Y:S01]  /*2ca20*/  STL [R1+0x29c], R17 ;  /* 0x00029c1101007387 */ /* 0x000fe20000100800 */
[----:B------:R-:W-:Y:S01]  /*2ca30*/  LEA.HI.X R13, R4, UR5, R14, 0x1, P2 ;  /* 0x00000005040d7c11 */ /* 0x000fe200090f0c0e */
[----:B------:R-:W-:Y:S01]  /*2ca40*/  USHF.L.U32 UR5, UR10, 0x4, URZ ;  /* 0x000000040a057899 */ /* 0x000fe2000800063f */
[----:B------:R-:W-:Y:S01]  /*2ca50*/  ISETP.GT.AND P2, PT, R3, 0x1, PT ;  /* 0x000000010300780c */ /* 0x000fe20003f44270 */
[----:B------:R-:W-:Y:S03]  /*2ca60*/  STL [R1+0x298], R16 ;  /* 0x0002981001007387 */ /* 0x000fe60000100800 */
[----:B------:R-:W-:Y:S01]  /*2ca70*/  ISETP.GT.AND P3, PT, R0, RZ, P2 ;  /* 0x000000ff0000720c */ /* 0x000fe20001764270 */
[----:B------:R-:W4:Y:S01]  /*2ca80*/  LDL.LU R22, [R1+0x208] ;  /* 0x0002080001167983 */ /* 0x000f220000300800 */
[-C--:B--2---:R-:W-:Y:S01]  /*2ca90*/  FMUL R4, R21, R2.reuse ;  /* 0x0000000215047220 */ /* 0x084fe20000400000 */
[----:B---3--:R-:W-:-:S04]  /*2caa0*/  FMUL R5, R20, R2 ;  /* 0x0000000214057220 */ /* 0x008fc80000400000 */
[----:B------:R-:W-:Y:S02]  /*2cab0*/  F2FP.F16.F32.PACK_AB R4, RZ, R4 ;  /* 0x00000004ff04723e */ /* 0x000fe400000000ff */
[----:B------:R-:W-:Y:S01]  /*2cac0*/  IADD3 R20, P4, R12, UR5, RZ ;  /* 0x000000050c147c10 */ /* 0x000fe2000ff9e0ff */
[----:B----4-:R-:W-:Y:S01]  /*2cad0*/  FMUL R6, R6, R2 ;  /* 0x0000000206067220 */ /* 0x010fe20000400000 */
[----:B------:R-:W-:Y:S02]  /*2cae0*/  F2FP.F16.F32.PACK_AB R5, RZ, R5 ;  /* 0x00000005ff05723e */ /* 0x000fe400000000ff */
[----:B------:R-:W-:Y:S02]  /*2caf0*/  IADD3.X R21, R13, UR4, RZ, P4, !PT ;  /* 0x000000040d157c10 */ /* 0x000fe4000a7fe4ff */
[----:B------:R-:W-:Y:S02]  /*2cb00*/  PRMT R7, R5, 0x7610, R7 ;  /* 0x0000761005077816 */ /* 0x000fe40000000007 */
[----:B------:R-:W-:Y:S01]  /*2cb10*/  F2FP.F16.F32.PACK_AB R5, RZ, R6 ;  /* 0x00000006ff05723e */ /* 0x000fe200000000ff */
[----:B------:R-:W-:-:S02]  /*2cb20*/  FMUL R6, R19, R2 ;  /* 0x0000000213067220 */ /* 0x000fc40000400000 */
[----:B------:R-:W2:Y:S04]  /*2cb30*/  LDL.LU R19, [R1+0x20c] ;  /* 0x00020c0001137983 */ /* 0x000ea80000300800 */
[----:B------:R1:W-:Y:S01]  /*2cb40*/  @P1 STG.E.U16 desc[UR36][R12.64], R7 ;  /* 0x000000070c001986 */ /* 0x0003e2000c101524 */
[----:B------:R-:W-:Y:S02]  /*2cb50*/  ISETP.GT.AND P1, PT, R0, 0x8, P2 ;  /* 0x000000080000780c */ /* 0x000fe40001724270 */
[----:B-1----:R-:W-:Y:S02]  /*2cb60*/  PRMT R7, R4, 0x7610, R7 ;  /* 0x0000761004077816 */ /* 0x002fe40000000007 */
[----:B------:R-:W-:-:S03]  /*2cb70*/  F2FP.F16.F32.PACK_AB R4, RZ, R6 ;  /* 0x00000006ff04723e */ /* 0x000fc600000000ff */
[----:B------:R-:W-:Y:S01]  /*2cb80*/  @P3 STG.E.U16 desc[UR36][R12.64+0x2], R7 ;  /* 0x000002070c003986 */ /* 0x000fe2000c101524 */
[----:B------:R-:W-:-:S03]  /*2cb90*/  ISETP.GT.AND P3, PT, R3, 0x8, PT ;  /* 0x000000080300780c */ /* 0x000fc60003f64270 */
[----:B------:R1:W-:Y:S01]  /*2cba0*/  @P5 STG.E.U16 desc[UR36][R20.64], R5 ;  /* 0x0000000514005986 */ /* 0x0003e2000c101524 */
[----:B------:R-:W-:-:S03]  /*2cbb0*/  ISETP.GT.AND P4, PT, R0, RZ, P3 ;  /* 0x000000ff0000720c */ /* 0x000fc60001f84270 */
[----:B------:R3:W-:Y:S01]  /*2cbc0*/  @P1 STG.E.U16 desc[UR36][R20.64+0x2], R4 ;  /* 0x0000020414001986 */ /* 0x0007e2000c101524 */
[----:B------:R-:W-:-:S04]  /*2cbd0*/  ISETP.GT.AND P1, PT, R3, 0x9, PT ;  /* 0x000000090300780c */ /* 0x000fc80003f24270 */
[----:B------:R-:W-:Y:S01]  /*2cbe0*/  ISETP.GT.AND P5, PT, R0, RZ, P1 ;  /* 0x000000ff0000720c */ /* 0x000fe20000fa4270 */
[-C--:B-1----:R-:W-:Y:S02]  /*2cbf0*/  FMUL R5, R18, R2.reuse ;  /* 0x0000000212057220 */ /* 0x082fe40000400000 */
[----:B------:R-:W4:Y:S01]  /*2cc00*/  LDL.LU R18, [R1+0x210] ;  /* 0x0002100001127983 */ /* 0x000f220000300800 */
[----:B---3--:R-:W-:Y:S02]  /*2cc10*/  FMUL R4, R15, R2 ;  /* 0x000000020f047220 */ /* 0x008fe40000400000 */
[----:B------:R-:W-:Y:S01]  /*2cc20*/  F2FP.F16.F32.PACK_AB R5, RZ, R5 ;  /* 0x00000005ff05723e */ /* 0x000fe200000000ff */
[----:B------:R-:W3:Y:S02]  /*2cc30*/  LDL.LU R15, [R1+0x214] ;  /* 0x00021400010f7983 */ /* 0x000ee40000300800 */
[----:B------:R-:W-:Y:S02]  /*2cc40*/  F2FP.F16.F32.PACK_AB R4, RZ, R4 ;  /* 0x00000004ff04723e */ /* 0x000fe400000000ff */
[----:B------:R1:W-:Y:S04]  /*2cc50*/  @P4 STG.E.U16 desc[UR36][R12.64+0x10], R5 ;  /* 0x000010050c004986 */ /* 0x0003e8000c101524 */
[----:B------:R0:W-:Y:S01]  /*2cc60*/  @P5 STG.E.U16 desc[UR36][R12.64+0x12], R4 ;  /* 0x000012040c005986 */ /* 0x0001e2000c101524 */
[----:B-1----:R-:W-:-:S03]  /*2cc70*/  FMUL R5, R10, R2 ;  /* 0x000000020a057220 */ /* 0x002fc60000400000 */
[----:B------:R-:W3:Y:S01]  /*2cc80*/  LDL.LU R10, [R1+0x218] ;  /* 0x00021800010a7983 */ /* 0x000ee20000300800 */
[----:B0-----:R-:W-:-:S03]  /*2cc90*/  FMUL R4, R9, R2 ;  /* 0x0000000209047220 */ /* 0x001fc60000400000 */
[----:B------:R-:W3:Y:S01]  /*2cca0*/  LDL.LU R9, [R1+0x21c] ;  /* 0x00021c0001097983 */ /* 0x000ee20000300800 */
[C---:B------:R-:W-:Y:S02]  /*2ccb0*/  ISETP.GT.AND P4, PT, R0.reuse, 0x8, P3 ;  /* 0x000000080000780c */ /* 0x040fe40001f84270 */
[----:B------:R-:W-:Y:S01]  /*2ccc0*/  ISETP.GT.AND P5, PT, R0, 0x8, P1 ;  /* 0x000000080000780c */ /* 0x000fe20000fa4270 */
[----:B------:R-:W-:Y:S01]  /*2ccd0*/  UIMAD UR7, UR11, 0xf0, URZ ;  /* 0x000000f00b0778a4 */ /* 0x000fe2000f8e023f */
[----:B------:R-:W-:Y:S01]  /*2cce0*/  F2FP.F16.F32.PACK_AB R5, RZ, R5 ;  /* 0x00000005ff05723e */ /* 0x000fe200000000ff */
[----:B------:R-:W-:Y:S01]  /*2ccf0*/  FMUL R6, R232, R2 ;  /* 0x00000002e8067220 */ /* 0x000fe20000400000 */
[----:B------:R-:W-:Y:S01]  /*2cd00*/  F2FP.F16.F32.PACK_AB R4, RZ, R4 ;  /* 0x00000004ff04723e */ /* 0x000fe200000000ff */
[----:B------:R-:W3:Y:S06]  /*2cd10*/  LDL.LU R235, [R1+0x1e0] ;  /* 0x0001e00001eb7983 */ /* 0x000eec0000300800 */
[----:B------:R-:W-:Y:S01]  /*2cd20*/  @P4 STG.E.U16 desc[UR36][R20.64+0x10], R5 ;  /* 0x0000100514004986 */ /* 0x000fe2000c101524 */
[----:B------:R-:W-:-:S03]  /*2cd30*/  ISETP.GT.AND P4, PT, R0, 0x80, P0 ;  /* 0x000000800000780c */ /* 0x000fc60000784270 */
[----:B------:R0:W-:Y:S01]  /*2cd40*/  @P5 STG.E.U16 desc[UR36][R20.64+0x12], R4 ;  /* 0x0000120414005986 */ /* 0x0001e2000c101524 */
[----:B------:R-:W-:-:S03]  /*2cd50*/  F2FP.F16.F32.PACK_AB R6, RZ, R6 ;  /* 0x00000006ff06723e */ /* 0x000fc600000000ff */
[----:B------:R-:W3:Y:S01]  /*2cd60*/  LDL.LU R234, [R1+0x1e4] ;  /* 0x0001e40001ea7983 */ /* 0x000ee20000300800 */
[----:B0-----:R-:W-:Y:S02]  /*2cd70*/  IMAD.U32 R4, RZ, RZ, UR10 ;  /* 0x0000000aff047e24 */ /* 0x001fe4000f8e00ff */
[----:B------:R-:W-:Y:S01]  /*2cd80*/  FMUL R7, R22, R2 ;  /* 0x0000000216077220 */ /* 0x000fe20000400000 */
[----:B------:R-:W3:Y:S01]  /*2cd90*/  LDL.LU R233, [R1+0x1e8] ;  /* 0x0001e80001e97983 */ /* 0x000ee20000300800 */
[----:B------:R-:W-:-:S04]  /*2cda0*/  IMAD.WIDE.U32 R4, R4, 0xf0, R20 ;  /* 0x000000f004047825 */ /* 0x000fc800078e0014 */
[----:B------:R-:W-:-:S05]  /*2cdb0*/  VIADD R5, R5, UR7 ;  /* 0x0000000705057c36 */ /* 0x000fca0008000000 */
[----:B------:R0:W-:Y:S01]  /*2cdc0*/  @P4 STG.E.U16 desc[UR36][R4.64], R6 ;  /* 0x0000000604004986 */ /* 0x0001e2000c101524 */
[C---:B------:R-:W-:Y:S02]  /*2cdd0*/  ISETP.GT.AND P4, PT, R0.reuse, 0x80, P2 ;  /* 0x000000800000780c */ /* 0x040fe40001784270 */
[----:B------:R-:W-:Y:S01]  /*2cde0*/  ISETP.GT.AND P5, PT, R0, 0x88, P0 ;  /* 0x000000880000780c */ /* 0x000fe200007a4270 */
[----:B0-----:R-:W-:-:S05]  /*2cdf0*/  FMUL R6, R23, R2 ;  /* 0x0000000217067220 */ /* 0x001fca0000400000 */
[----:B------:R-:W-:Y:S02]  /*2ce00*/  F2FP.F16.F32.PACK_AB R6, RZ, R6 ;  /* 0x00000006ff06723e */ /* 0x000fe400000000ff */
[----:B------:R-:W-:-:S03]  /*2ce10*/  F2FP.F16.F32.PACK_AB R7, RZ, R7 ;  /* 0x00000007ff07723e */ /* 0x000fc600000000ff */
[----:B------:R0:W-:Y:S01]  /*2ce20*/  @P4 STG.E.U16 desc[UR36][R4.64+0x2], R6 ;  /* 0x0000020604004986 */ /* 0x0001e2000c101524 */
[----:B------:R-:W-:Y:S02]  /*2ce30*/  PRMT R8, R7, 0x7610, R8 ;  /* 0x0000761007087816 */ /* 0x000fe40000000008 */
[----:B0-----:R-:W-:-:S04]  /*2ce40*/  IADD3 R6, P4, R4, UR5, RZ ;  /* 0x0000000504067c10 */ /* 0x001fc8000ff9e0ff */
[----:B------:R-:W-:Y:S02]  /*2ce50*/  IADD3.X R7, R5, UR4, RZ, P4, !PT ;  /* 0x0000000405077c10 */ /* 0x000fe4000a7fe4ff */
[----:B------:R-:W-:-:S03]  /*2ce60*/  ISETP.GT.AND P4, PT, R0, 0x88, P2 ;  /* 0x000000880000780c */ /* 0x000fc60001784270 */
[----:B------:R2:W-:Y:S02]  /*2ce70*/  @P5 STG.E.U16 desc[UR36][R6.64], R8 ;  /* 0x0000000806005986 */ /* 0x0005e4000c101524 */
[----:B--2---:R-:W-:Y:S02]  /*2ce80*/  FMUL R8, R19, R2 ;  /* 0x0000000213087220 */ /* 0x004fe40000400000 */
[----:B------:R-:W2:Y:S03]  /*2ce90*/  LDL.LU R19, [R1+0x1ec] ;  /* 0x0001ec0001137983 */ /* 0x000ea60000300800 */
[----:B------:R-:W-:-:S05]  /*2cea0*/  F2FP.F16.F32.PACK_AB R8, RZ, R8 ;  /* 0x00000008ff08723e */ /* 0x000fca00000000ff */
[----:B------:R4:W-:Y:S01]  /*2ceb0*/  @P4 STG.E.U16 desc[UR36][R6.64+0x2], R8 ;  /* 0x0000020806004986 */ /* 0x0009e2000c101524 */
[----:B------:R-:W-:Y:S01]  /*2cec0*/  ISETP.GT.AND P4, PT, R0, 0x80, P3 ;  /* 0x000000800000780c */ /* 0x000fe20001f84270 */
[----:B----4-:R-:W-:Y:S02]  /*2ced0*/  FMUL R8, R18, R2 ;  /* 0x0000000212087220 */ /* 0x010fe40000400000 */
[----:B------:R-:W4:Y:S03]  /*2cee0*/  LDL.LU R18, [R1+0x1f0] ;  /* 0x0001f00001127983 */ /* 0x000f260000300800 */
[----:B------:R-:W-:-:S07]  /*2cef0*/  F2FP.F16.F32.PACK_AB R8, RZ, R8 ;  /* 0x00000008ff08723e */ /* 0x000fce00000000ff */
[----:B------:R3:W-:Y:S01]  /*2cf00*/  @P4 STG.E.U16 desc[UR36][R4.64+0x10], R8 ;  /* 0x0000100804004986 */ /* 0x0007e2000c101524 */
[----:B------:R-:W-:Y:S01]  /*2cf10*/  ISETP.GT.AND P4, PT, R0, 0x80, P1 ;  /* 0x000000800000780c */ /* 0x000fe20000f84270 */
[----:B---3--:R-:W-:Y:S02]  /*2cf20*/  FMUL R8, R15, R2 ;  /* 0x000000020f087220 */ /* 0x008fe40000400000 */
[----:B------:R-:W3:Y:S03]  /*2cf30*/  LDL.LU R15, [R1+0x1f4] ;  /* 0x0001f400010f7983 */ /* 0x000ee60000300800 */
[----:B------:R-:W-:-:S07]  /*2cf40*/  F2FP.F16.F32.PACK_AB R8, RZ, R8 ;  /* 0x00000008ff08723e */ /* 0x000fce00000000ff */
[----:B------:R0:W-:Y:S01]  /*2cf50*/  @P4 STG.E.U16 desc[UR36][R4.64+0x12], R8 ;  /* 0x0000120804004986 */ /* 0x0001e2000c101524 */
[----:B------:R-:W-:Y:S01]  /*2cf60*/  ISETP.GT.AND P4, PT, R0, 0x88, P3 ;  /* 0x000000880000780c */ /* 0x000fe20001f84270 */
[----:B0-----:R-:W-:Y:S02]  /*2cf70*/  FMUL R8, R10, R2 ;  /* 0x000000020a087220 */ /* 0x001fe40000400000 */
[----:B------:R-:W3:Y:S03]  /*2cf80*/  LDL.LU R10, [R1+0x1f8] ;  /* 0x0001f800010a7983 */ /* 0x000ee60000300800 */
[----:B------:R-:W-:-:S07]  /*2cf90*/  F2FP.F16.F32.PACK_AB R8, RZ, R8 ;  /* 0x00000008ff08723e */ /* 0x000fce00000000ff */
[----:B------:R0:W-:Y:S02]  /*2cfa0*/  @P4 STG.E.U16 desc[UR36][R6.64+0x10], R8 ;  /* 0x0000100806004986 */ /* 0x0001e4000c101524 */
[----:B0-----:R-:W-:Y:S02]  /*2cfb0*/  FMUL R8, R9, R2 ;  /* 0x0000000209087220 */ /* 0x001fe40000400000 */
[----:B------:R-:W3:Y:S04]  /*2cfc0*/  LDL.LU R9, [R1+0x1fc] ;  /* 0x0001fc0001097983 */ /* 0x000ee80000300800 */
[----:B------:R-:W3:Y:S04]  /*2cfd0*/  LDL.LU R232, [R1+0x1c0] ;  /* 0x0001c00001e87983 */ /* 0x000ee80000300800 */
[----:B------:R-:W3:Y:S04]  /*2cfe0*/  LDL.LU R23, [R1+0x1c4] ;  /* 0x0001c40001177983 */ /* 0x000ee80000300800 */
[----:B------:R-:W3:Y:S01]  /*2cff0*/  LDL.LU R22, [R1+0x1c8] ;  /* 0x0001c80001167983 */ /* 0x000ee20000300800 */
[----:B------:R-:W-:Y:S01]  /*2d000*/  ISETP.GT.AND P4, PT, R0, 0x88, P1 ;  /* 0x000000880000780c */ /* 0x000fe20000f84270 */
[----:B------:R-:W-:Y:S01]  /*2d010*/  USHF.L.U32 UR14, UR10, 0x8, URZ ;  /* 0x000000080a0e7899 */ /* 0x000fe2000800063f */
[----:B------:R-:W-:-:S02]  /*2d020*/  F2FP.F16.F32.PACK_AB R8, RZ, R8 ;  /* 0x00000008ff08723e */ /* 0x000fc400000000ff */
[----:B------:R-:W-:Y:S01]  /*2d030*/  ISETP.GT.AND P5, PT, R0, 0x100, P0 ;  /* 0x000001000000780c */ /* 0x000fe200007a4270 */
[----:B------:R-:W-:-:S08]  /*2d040*/  USHF.L.U64.HI UR13, UR10, 0x8, UR11 ;  /* 0x000000080a0d7899 */ /* 0x000fd0000801020b */
[----:B------:R0:W-:Y:S01]  /*2d050*/  @P4 STG.E.U16 desc[UR36][R6.64+0x12], R8 ;  /* 0x0000120806004986 */ /* 0x0001e2000c101524 */
[----:B------:R-:W-:-:S04]  /*2d060*/  IADD3 R4, P4, R4, UR14, RZ ;  /* 0x0000000e04047c10 */ /* 0x000fc8000ff9e0ff */
[----:B------:R-:W-:Y:S01]  /*2d070*/  IADD3.X R5, R5, UR13, RZ, P4, !PT ;  /* 0x0000000d05057c10 */ /* 0x000fe2000a7fe4ff */
[----:B0-----:R-:W-:Y:S01]  /*2d080*/  FMUL R6, R235, R2 ;  /* 0x00000002eb067220 */ /* 0x001fe20000400000 */
[----:B------:R-:W-:-:S04]  /*2d090*/  ISETP.GT.AND P4, PT, R0, 0x100, P2 ;  /* 0x000001000000780c */ /* 0x000fc80001784270 */
[----:B------:R-:W-:-:S05]  /*2d0a0*/  F2FP.F16.F32.PACK_AB R6, RZ, R6 ;  /* 0x00000006ff06723e */ /* 0x000fca00000000ff */
[----:B------:R0:W-:Y:S01]  /*2d0b0*/  @P5 STG.E.U16 desc[UR36][R4.64], R6 ;  /* 0x0000000604005986 */ /* 0x0001e2000c101524 */
[-C--:B------:R-:W-:Y:S01]  /*2d0c0*/  FMUL R7, R233, R2.reuse ;  /* 0x00000002e9077220 */ /* 0x080fe20000400000 */
        /* <DEDUP_REMOVED lines=9> */
[----:B------:R2:W-:Y:S01]  /*2d160*/  @P5 STG.E.U16 desc[UR36][R6.64], R8 ;  /* 0x0000000806005986 */ /* 0x0005e2000c101524 */
[----:B------:R-:W-:Y:S01]  /*2d170*/  ISETP.GT.AND P5, PT, R0, 0x180, P0 ;  /* 0x000001800000780c */ /* 0x000fe200007a4270 */
        /* <DEDUP_REMOVED lines=10> */
[----:B---3--:R-:W-:-:S05]  /*2d220*/  FMUL R8, R15, R2 ;  /* 0x000000020f087220 */ /* 0x008fca0000400000 */
[----:B------:R-:W-:-:S07]  /*2d230*/  F2FP.F16.F32.PACK_AB R8, RZ, R8 ;  /* 0x00000008ff08723e */ /* 0x000fce00000000ff */
[----:B------:R0:W-:Y:S01]  /*2d240*/  @P4 STG.E.U16 desc[UR36][R4.64+0x12], R8 ;  /* 0x0000120804004986 */ /* 0x0001e2000c101524 */
[----:B------:R-:W-:Y:S01]  /*2d250*/  ISETP.GT.AND P4, PT, R0, 0x108, P3 ;  /* 0x000001080000780c */ /* 0x000fe20001f84270 */
[----:B0-----:R-:W-:-:S05]  /*2d260*/  FMUL R8, R10, R2 ;  /* 0x000000020a087220 */ /* 0x001fca0000400000 */
[----:B------:R-:W-:-:S07]  /*2d270*/  F2FP.F16.F32.PACK_AB R8, RZ, R8 ;  /* 0x00000008ff08723e */ /* 0x000fce00000000ff */
[----:B------:R0:W-:Y:S02]  /*2d280*/  @P4 STG.E.U16 desc[UR36][R6.64+0x10], R8 ;  /* 0x0000100806004986 */ /* 0x0001e4000c101524 */
[----:B0-----:R-:W-:Y:S02]  /*2d290*/  FMUL R8, R9, R2 ;  /* 0x0000000209087220 */ /* 0x001fe40000400000 */
[----:B------:R-:W3:Y:S04]  /*2d2a0*/  LDL.LU R9, [R1+0x1d4] ;  /* 0x0001d40001097983 */ /* 0x000ee80000300800 */
[----:B------:R-:W3:Y:S04]  /*2d2b0*/  LDL.LU R15, [R1+0x1d8] ;  /* 0x0001d800010f7983 */ /* 0x000ee80000300800 */
[----:B------:R-:W3:Y:S01]  /*2d2c0*/  LDL.LU R10, [R1+0x1dc] ;  /* 0x0001dc00010a7983 */ /* 0x000ee20000300800 */
[----:B------:R-:W-:-:S03]  /*2d2d0*/  ISETP.GT.AND P4, PT, R0, 0x108, P1 ;  /* 0x000001080000780c */ /* 0x000fc60000f84270 */
[----:B------:R-:W3:Y:S01]  /*2d2e0*/  LDL.LU R17, [R1+0x1a0] ;  /* 0x0001a00001117983 */ /* 0x000ee20000300800 */
[----:B------:R-:W-:-:S03]  /*2d2f0*/  F2FP.F16.F32.PACK_AB R8, RZ, R8 ;  /* 0x00000008ff08723e */ /* 0x000fc600000000ff */
[----:B------:R-:W3:Y:S04]  /*2d300*/  LDL.LU R235, [R1+0x1a4] ;  /* 0x0001a40001eb7983 */ /* 0x000ee80000300800 */
[----:B------:R-:W3:Y:S04]  /*2d310*/  LDL.LU R234, [R1+0x1a8] ;  /* 0x0001a80001ea7983 */ /* 0x000ee80000300800 */
[----:B------:R0:W-:Y:S01]  /*2d320*/  @P4 STG.E.U16 desc[UR36][R6.64+0x12], R8 ;  /* 0x0000120806004986 */ /* 0x0001e2000c101524 */
[----:B------:R-:W-:-:S03]  /*2d330*/  IADD3 R4, P4, R4, UR14, RZ ;  /* 0x0000000e04047c10 */ /* 0x000fc6000ff9e0ff */
[----:B------:R-:W3:Y:S01]  /*2d340*/  LDL.LU R233, [R1+0x1ac] ;  /* 0x0001ac0001e97983 */ /* 0x000ee20000300800 */
[----:B------:R-:W-:Y:S01]  /*2d350*/  IADD3.X R5, R5, UR13, RZ, P4, !PT ;  /* 0x0000000d05057c10 */ /* 0x000fe2000a7fe4ff */
[----:B0-----:R-:W-:Y:S02]  /*2d360*/  FMUL R6, R232, R2 ;  /* 0x00000002e8067220 */ /* 0x001fe40000400000 */
[----:B------:R-:W3:Y:S03]  /*2d370*/  LDL.LU R232, [R1+0x1b0] ;  /* 0x0001b00001e87983 */ /* 0x000ee60000300800 */
[----:B------:R-:W-:-:S05]  /*2d380*/  F2FP.F16.F32.PACK_AB R6, RZ, R6 ;  /* 0x00000006ff06723e */ /* 0x000fca00000000ff */
[----:B------:R0:W-:Y:S01]  /*2d390*/  @P5 STG.E.U16 desc[UR36][R4.64], R6 ;  /* 0x0000000604005986 */ /* 0x0001e2000c101524 */
[-C--:B------:R-:W-:Y:S01]  /*2d3a0*/  FMUL R7, R22, R2.reuse ;  /* 0x0000000216077220 */ /* 0x080fe20000400000 */
[----:B0-----:R-:W-:Y:S02]  /*2d3b0*/  FMUL R6, R23, R2 ;  /* 0x0000000217067220 */ /* 0x001fe40000400000 */
[----:B------:R-:W3:Y:S04]  /*2d3c0*/  LDL.LU R23, [R1+0x1b4] ;  /* 0x0001b40001177983 */ /* 0x000ee80000300800 */
[----:B------:R-:W3:Y:S01]  /*2d3d0*/  LDL.LU R22, [R1+0x1b8] ;  /* 0x0001b80001167983 */ /* 0x000ee20000300800 */
[----:B------:R-:W-:Y:S02]  /*2d3e0*/  ISETP.GT.AND P4, PT, R0, 0x180, P2 ;  /* 0x000001800000780c */ /* 0x000fe40001784270 */
[----:B------:R-:W-:-:S02]  /*2d3f0*/  F2FP.F16.F32.PACK_AB R6, RZ, R6 ;  /* 0x00000006ff06723e */ /* 0x000fc400000000ff */
[----:B------:R-:W-:Y:S02]  /*2d400*/  ISETP.GT.AND P0, PT, R0, 0x188, P0 ;  /* 0x000001880000780c */ /* 0x000fe40000704270 */
[----:B------:R-:W-:-:S07]  /*2d410*/  F2FP.F16.F32.PACK_AB R7, RZ, R7 ;  /* 0x00000007ff07723e */ /* 0x000fce00000000ff */
[----:B------:R0:W-:Y:S01]  /*2d420*/  @P4 STG.E.U16 desc[UR36][R4.64+0x2], R6 ;  /* 0x0000020604004986 */ /* 0x0001e2000c101524 */
[----:B------:R-:W-:Y:S02]  /*2d430*/  PRMT R8, R7, 0x7610, R8 ;  /* 0x0000761007087816 */ /* 0x000fe40000000008 */
[----:B------:R-:W-:Y:S02]  /*2d440*/  ISETP.GT.AND P2, PT, R0, 0x188, P2 ;  /* 0x000001880000780c */ /* 0x000fe40001744270 */
[----:B0-----:R-:W-:-:S04]  /*2d450*/  IADD3 R6, P4, R4, UR5, RZ ;  /* 0x0000000504067c10 */ /* 0x001fc8000ff9e0ff */
[----:B------:R-:W-:-:S05]  /*2d460*/  IADD3.X R7, R5, UR4, RZ, P4, !PT ;  /* 0x0000000405077c10 */ /* 0x000fca000a7fe4ff */
[----:B------:R2:W-:Y:S01]  /*2d470*/  @P0 STG.E.U16 desc[UR36][R6.64], R8 ;  /* 0x0000000806000986 */ /* 0x0005e2000c101524 */
[C---:B------:R-:W-:Y:S02]  /*2d480*/  ISETP.GT.AND P0, PT, R0.reuse, 0x180, P3 ;  /* 0x000001800000780c */ /* 0x040fe40001f04270 */
[----:B------:R-:W-:Y:S01]  /*2d490*/  ISETP.GT.AND P3, PT, R0, 0x188, P3 ;  /* 0x000001880000780c */ /* 0x000fe20001f64270 */
[----:B--2---:R-:W-:-:S05]  /*2d4a0*/  FMUL R8, R19, R2 ;  /* 0x0000000213087220 */ /* 0x004fca0000400000 */
[----:B------:R-:W-:-:S05]  /*2d4b0*/  F2FP.F16.F32.PACK_AB R8, RZ, R8 ;  /* 0x00000008ff08723e */ /* 0x000fca00000000ff */
[----:B------:R4:W-:Y:S02]  /*2d4c0*/  @P2 STG.E.U16 desc[UR36][R6.64+0x2], R8 ;  /* 0x0000020806002986 */ /* 0x0009e4000c101524 */
[----:B----4-:R-:W-:-:S05]  /*2d4d0*/  FMUL R8, R18, R2 ;  /* 0x0000000212087220 */ /* 0x010fca0000400000 */
[----:B------:R-:W-:-:S05]  /*2d4e0*/  F2FP.F16.F32.PACK_AB R8, RZ, R8 ;  /* 0x00000008ff08723e */ /* 0x000fca00000000ff */
[----:B------:R0:W-:Y:S01]  /*2d4f0*/  @P0 STG.E.U16 desc[UR36][R4.64+0x10], R8 ;  /* 0x0000100804000986 */ /* 0x0001e2000c101524 */
[C---:B------:R-:W-:Y:S02]  /*2d500*/  ISETP.GT.AND P0, PT, R0.reuse, 0x180, P1 ;  /* 0x000001800000780c */ /* 0x040fe40000f04270 */
[----:B------:R-:W-:Y:S02]  /*2d510*/  ISETP.GT.AND P1, PT, R0, 0x188, P1 ;  /* 0x000001880000780c */ /* 0x000fe40000f24270 */
[----:B------:R-:W-:-:S04]  /*2d520*/  ISETP.GT.AND P2, PT, R3, 0x11, PT ;  /* 0x000000110300780c */ /* 0x000fc80003f44270 */
[----:B------:R-:W-:Y:S01]  /*2d530*/  ISETP.GT.AND P4, PT, R0, RZ, P2 ;  /* 0x000000ff0000720c */ /* 0x000fe20001784270 */
[----:B---3--:R-:W-:-:S05]  /*2d540*/  FMUL R9, R9, R2 ;  /* 0x0000000209097220 */ /* 0x008fca0000400000 */
[----:B------:R-:W-:Y:S01]  /*2d550*/  F2FP.F16.F32.PACK_AB R9, RZ, R9 ;  /* 0x00000009ff09723e */ /* 0x000fe200000000ff */
[-C--:B0-----:R-:W-:Y:S01]  /*2d560*/  FMUL R8, R15, R2.reuse ;  /* 0x000000020f087220 */ /* 0x081fe20000400000 */
[----:B------:R-:W-:Y:S02]  /*2d570*/  FMUL R10, R10, R2 ;  /* 0x000000020a0a7220 */ /* 0x000fe40000400000 */
[----:B------:R-:W-:Y:S01]  /*2d580*/  PRMT R11, R9, 0x7610, R11 ;  /* 0x00007610090b7816 */ /* 0x000fe2000000000b */
[----:B------:R-:W2:Y:S01]  /*2d590*/  LDL.LU R15, [R1+0x1bc] ;  /* 0x0001bc00010f7983 */ /* 0x000ea20000300800 */
[----:B------:R-:W-:-:S03]  /*2d5a0*/  F2FP.F16.F32.PACK_AB R8, RZ, R8 ;  /* 0x00000008ff08723e */ /* 0x000fc600000000ff */
[----:B------:R0:W-:Y:S01]  /*2d5b0*/  @P0 STG.E.U16 desc[UR36][R4.64+0x12], R11 ;  /* 0x0000120b04000986 */ /* 0x0001e2000c101524 */
[----:B------:R-:W-:Y:S01]  /*2d5c0*/  F2FP.F16.F32.PACK_AB R9, RZ, R10 ;  /* 0x0000000aff09723e */ /* 0x000fe200000000ff */
[----:B------:R-:W-:Y:S02]  /*2d5d0*/  FMUL R10, R17, R2 ;  /* 0x00000002110a7220 */ /* 0x000fe40000400000 */
[----:B------:R-:W3:Y:S01]  /*2d5e0*/  LDL.LU R19, [R1+0x180] ;  /* 0x0001800001137983 */ /* 0x000ee20000300800 */
[----:B0-----:R-:W-:Y:S01]  /*2d5f0*/  @P3 MOV R4, R6 ;  /* 0x0000000600043202 */ /* 0x001fe20000000f00 */
[----:B------:R-:W-:Y:S01]  /*2d600*/  @P3 IMAD.MOV.U32 R5, RZ, RZ, R7 ;  /* 0x000000ffff053224 */ /* 0x000fe200078e0007 */
[----:B------:R-:W-:Y:S01]  /*2d610*/  ISETP.GT.AND P0, PT, R0, 0x8, P2 ;  /* 0x000000080000780c */ /* 0x000fe20001704270 */
[----:B------:R-:W4:Y:S04]  /*2d620*/  LDL.LU R18, [R1+0x184] ;  /* 0x0001840001127983 */ /* 0x000f280000300800 */
[----:B------:R0:W-:Y:S01]  /*2d630*/  @P3 STG.E.U16 desc[UR36][R4.64+0x10], R8 ;  /* 0x0000100804003986 */ /* 0x0001e2000c101524 */
[----:B------:R-:W-:-:S03]  /*2d640*/  ISETP.GT.AND P3, PT, R3, 0x10, PT ;  /* 0x000000100300780c */ /* 0x000fc60003f64270 */
[----:B------:R1:W-:Y:S01]  /*2d650*/  @P1 STG.E.U16 desc[UR36][R6.64+0x12], R9 ;  /* 0x0000120906001986 */ /* 0x0003e2000c101524 */
[C---:B------:R-:W-:Y:S02]  /*2d660*/  ISETP.GT.AND P1, PT, R0.reuse, RZ, P3 ;  /* 0x000000ff0000720c */ /* 0x040fe40001f24270 */
[----:B------:R-:W-:Y:S02]  /*2d670*/  ISETP.GT.AND P5, PT, R0, 0x8, P3 ;  /* 0x000000080000780c */ /* 0x000fe40001fa4270 */
[----:B0-----:R-:W-:Y:S01]  /*2d680*/  F2FP.F16.F32.PACK_AB R4, RZ, R10 ;  /* 0x0000000aff04723e */ /* 0x001fe200000000ff */
[-C--:B------:R-:W-:Y:S01]  /*2d690*/  FMUL R5, R234, R2.reuse ;  /* 0x00000002ea057220 */ /* 0x080fe20000400000 */
[-C--:B-1----:R-:W-:Y:S02]  /*2d6a0*/  FMUL R6, R235, R2.reuse ;  /* 0x00000002eb067220 */ /* 0x082fe40000400000 */
[----:B------:R-:W-:Y:S01]  /*2d6b0*/  PRMT R8, R4, 0x7610, R8 ;  /* 0x0000761004087816 */ /* 0x000fe20000000008 */
[----:B------:R-:W-:Y:S01]  /*2d6c0*/  FMUL R7, R233, R2 ;  /* 0x00000002e9077220 */ /* 0x000fe20000400000 */
[----:B------:R-:W-:-:S02]  /*2d6d0*/  F2FP.F16.F32.PACK_AB R5, RZ, R5 ;  /* 0x00000005ff05723e */ /* 0x000fc400000000ff */
[----:B------:R-:W-:Y:S01]  /*2d6e0*/  F2FP.F16.F32.PACK_AB R6, RZ, R6 ;  /* 0x00000006ff06723e */ /* 0x000fe200000000ff */
[----:B------:R-:W-:Y:S01]  /*2d6f0*/  @P1 STG.E.U16 desc[UR36][R12.64+0x20], R8 ;  /* 0x000020080c001986 */ /* 0x000fe2000c101524 */
[----:B------:R-:W-:-:S03]  /*2d700*/  F2FP.F16.F32.PACK_AB R4, RZ, R7 ;  /* 0x00000007ff04723e */ /* 0x000fc600000000ff */
[----:B------:R-:W-:Y:S04]  /*2d710*/  @P4 STG.E.U16 desc[UR36][R12.64+0x22], R6 ;  /* 0x000022060c004986 */ /* 0x000fe8000c101524 */
[----:B------:R0:W-:Y:S04]  /*2d720*/  @P5 STG.E.U16 desc[UR36][R20.64+0x20], R5 ;  /* 0x0000200514005986 */ /* 0x0001e8000c101524 */
[----:B------:R1:W-:Y:S01]  /*2d730*/  @P0 STG.E.U16 desc[UR36][R20.64+0x22], R4 ;  /* 0x0000220414000986 */ /* 0x0003e2000c101524 */
[-C--:B0-----:R-:W-:Y:S01]  /*2d740*/  FMUL R5, R232, R2.reuse ;  /* 0x00000002e8057220 */ /* 0x081fe20000400000 */
[----:B-1----:R-:W-:-:S04]  /*2d750*/  FMUL R4, R23, R2 ;  /* 0x0000000217047220 */ /* 0x002fc80000400000 */
[----:B------:R-:W-:Y:S01]  /*2d760*/  F2FP.F16.F32.PACK_AB R5, RZ, R5 ;  /* 0x00000005ff05723e */ /* 0x000fe200000000ff */
[----:B------:R-:W4:Y:S03]  /*2d770*/  LDL.LU R23, [R1+0x188] ;  /* 0x0001880001177983 */ /* 0x000f260000300800 */
[----:B------:R-:W-:Y:S01]  /*2d780*/  PRMT R7, R5, 0x7610, R7 ;  /* 0x0000761005077816 */ /* 0x000fe20000000007 */
[----:B------:R-:W-:Y:S02]  /*2d790*/  FMUL R5, R22, R2 ;  /* 0x0000000216057220 */ /* 0x000fe40000400000 */
[----:B------:R-:W4:Y:S04]  /*2d7a0*/  LDL.LU R22, [R1+0x18c] ;  /* 0x00018c0001167983 */ /* 0x000f280000300800 */
[----:B------:R-:W4:Y:S04]  /*2d7b0*/  LDL.LU R235, [R1+0x190] ;  /* 0x0001900001eb7983 */ /* 0x000f280000300800 */
[----:B------:R-:W4:Y:S04]  /*2d7c0*/  LDL.LU R234, [R1+0x194] ;  /* 0x0001940001ea7983 */ /* 0x000f280000300800 */
[----:B------:R-:W4:Y:S04]  /*2d7d0*/  LDL.LU R233, [R1+0x198] ;  /* 0x0001980001e97983 */ /* 0x000f280000300800 */
[----:B------:R-:W4:Y:S01]  /*2d7e0*/  LDL.LU R232, [R1+0x19c] ;  /* 0x00019c0001e87983 */ /* 0x000f220000300800 */
[----:B------:R-:W-:-:S02]  /*2d7f0*/  ISETP.GT.AND P0, PT, R3, 0x19, PT ;  /* 0x000000190300780c */ /* 0x000fc40003f04270 */
[----:B------:R-:W-:Y:S01]  /*2d800*/  ISETP.GT.AND P1, PT, R3, 0x18, PT ;  /* 0x000000180300780c */ /* 0x000fe20003f24270 */
[----:B------:R-:W4:Y:S01]  /*2d810*/  LDL.LU R14, [R1+0x164] ;  /* 0x00016400010e7983 */ /* 0x000f220000300800 */
[C---:B------:R-:W-:Y:S02]  /*2d820*/  ISETP.GT.AND P4, PT, R0.reuse, RZ, P0 ;  /* 0x000000ff0000720c */ /* 0x040fe40000784270 */
[----:B------:R-:W-:Y:S02]  /*2d830*/  ISETP.GT.AND P5, PT, R0, RZ, P1 ;  /* 0x000000ff0000720c */ /* 0x000fe40000fa4270 */
[----:B------:R-:W-:-:S04]  /*2d840*/  F2FP.F16.F32.PACK_AB R4, RZ, R4 ;  /* 0x00000004ff04723e */ /* 0x000fc800000000ff */
[----:B------:R-:W-:-:S05]  /*2d850*/  PRMT R6, R4, 0x7610, R6 ;  /* 0x0000761004067816 */ /* 0x000fca0000000006 */
[----:B------:R0:W-:Y:S01]  /*2d860*/  @P4 STG.E.U16 desc[UR36][R12.64+0x32], R6 ;  /* 0x000032060c004986 */ /* 0x0001e2000c101524 */
[----:B------:R-:W-:-:S03]  /*2d870*/  ISETP.GT.AND P4, PT, R0, 0x8, P0 ;  /* 0x000000080000780c */ /* 0x000fc60000784270 */
[----:B------:R3:W-:Y:S01]  /*2d880*/  @P5 STG.E.U16 desc[UR36][R12.64+0x30], R7 ;  /* 0x000030070c005986 */ /* 0x0007e2000c101524 */
[----:B------:R-:W-:Y:S02]  /*2d890*/  ISETP.GT.AND P5, PT, R0, 0x8, P1 ;  /* 0x000000080000780c */ /* 0x000fe40000fa4270 */
[----:B------:R-:W-:-:S04]  /*2d8a0*/  F2FP.F16.F32.PACK_AB R5, RZ, R5 ;  /* 0x00000005ff05723e */ /* 0x000fc800000000ff */
[----:B0-----:R-:W-:-:S07]  /*2d8b0*/  PRMT R6, R5, 0x7610, R6 ;  /* 0x0000761005067816 */ /* 0x001fce0000000006 */
[----:B------:R4:W-:Y:S01]  /*2d8c0*/  @P5 STG.E.U16 desc[UR36][R20.64+0x30], R6 ;  /* 0x0000300614005986 */ /* 0x0009e2000c101524 */
[----:B------:R-:W-:Y:S01]  /*2d8d0*/  ISETP.GT.AND P5, PT, R0, 0x80, P2 ;  /* 0x000000800000780c */ /* 0x000fe200017a4270 */
[----:B--2---:R-:W-:Y:S02]  /*2d8e0*/  FMUL R4, R15, R2 ;  /* 0x000000020f047220 */ /* 0x004fe40000400000 */
[----:B------:R-:W2:Y:S03]  /*2d8f0*/  LDL.LU R15, [R1+0x168] ;  /* 0x00016800010f7983 */ /* 0x000ea60000300800 */
[----:B------:R-:W-:-:S04]  /*2d900*/  F2FP.F16.F32.PACK_AB R4, RZ, R4 ;  /* 0x00000004ff04723e */ /* 0x000fc800000000ff */
[----:B------:R-:W-:Y:S01]  /*2d910*/  PRMT R5, R4, 0x7610, R5 ;  /* 0x0000761004057816 */ /* 0x000fe20000000005 */
[----:B------:R-:W-:-:S04]  /*2d920*/  IMAD.U32 R4, RZ, RZ, UR10 ;  /* 0x0000000aff047e24 */ /* 0x000fc8000f8e00ff */
[----:B------:R0:W-:Y:S01]  /*2d930*/  @P4 STG.E.U16 desc[UR36][R20.64+0x32], R5 ;  /* 0x0000320514004986 */ /* 0x0001e2000c101524 */
[----:B------:R-:W-:Y:S01]  /*2d940*/  ISETP.GT.AND P4, PT, R0, 0x80, P3 ;  /* 0x000000800000780c */ /* 0x000fe20001f84270 */
[-C--:B---3--:R-:W-:Y:S01]  /*2d950*/  FMUL R7, R19, R2.reuse ;  /* 0x0000000213077220 */ /* 0x088fe20000400000 */
[----:B----4-:R-:W-:-:S04]  /*2d960*/  FMUL R6, R18, R2 ;  /* 0x0000000212067220 */ /* 0x010fc80000400000 */
[----:B------:R-:W-:Y:S01]  /*2d970*/  F2FP.F16.F32.PACK_AB R7, RZ, R7 ;  /* 0x00000007ff07723e */ /* 0x000fe200000000ff */
[----:B0-----:R-:W-:Y:S01]  /*2d980*/  IMAD.WIDE.U32 R4, R4, 0xf0, R20 ;  /* 0x000000f004047825 */ /* 0x001fe200078e0014 */
[----:B------:R-:W-:-:S03]  /*2d990*/  F2FP.F16.F32.PACK_AB R6, RZ, R6 ;  /* 0x00000006ff06723e */ /* 0x000fc600000000ff */
[----:B------:R-:W-:Y:S02]  /*2d9a0*/  VIADD R9, R5, UR7 ;  /* 0x0000000705097c36 */ /* 0x000fe40008000000 */
[----:B------:R-:W-:-:S05]  /*2d9b0*/  IMAD.MOV.U32 R8, RZ, RZ, R4 ;  /* 0x000000ffff087224 */ /* 0x000fca00078e0004 */
[----:B------:R-:W-:Y:S01]  /*2d9c0*/  @P4 STG.E.U16 desc[UR36][R8.64+0x20], R7 ;  /* 0x0000200708004986 */ /* 0x000fe2000c101524 */
[----:B------:R-:W-:-:S03]  /*2d9d0*/  IADD3 R18, P4, R4, UR5, RZ ;  /* 0x0000000504127c10 */ /* 0x000fc6000ff9e0ff */
[----:B------:R0:W-:Y:S01]  /*2d9e0*/  @P5 STG.E.U16 desc[UR36][R8.64+0x22], R6 ;  /* 0x0000220608005986 */ /* 0x0001e2000c101524 */
[C---:B------:R-:W-:Y:S02]  /*2d9f0*/  ISETP.GT.AND P5, PT, R0.reuse, 0x88, P3 ;  /* 0x000000880000780c */ /* 0x040fe40001fa4270 */
[----:B------:R-:W-:Y:S02]  /*2da00*/  IADD3.X R19, R9, UR4, RZ, P4, !PT ;  /* 0x0000000409137c10 */ /* 0x000fe4000a7fe4ff */
[----:B------:R-:W-:Y:S01]  /*2da10*/  ISETP.GT.AND P4, PT, R0, 0x88, P2 ;  /* 0x000000880000780c */ /* 0x000fe20001784270 */
[----:B0-----:R-:W-:-:S05]  /*2da20*/  FMUL R6, R23, R2 ;  /* 0x0000000217067220 */ /* 0x001fca0000400000 */
[----:B------:R-:W-:Y:S01]  /*2da30*/  F2FP.F16.F32.PACK_AB R6, RZ, R6 ;  /* 0x00000006ff06723e */ /* 0x000fe200000000ff */
[----:B------:R-:W-:Y:S01]  /*2da40*/  FMUL R5, R22, R2 ;  /* 0x0000000216057220 */ /* 0x000fe20000400000 */
[----:B------:R-:W-:-:S03]  /*2da50*/  MOV R22, UR5 ;  /* 0x0000000500167c02 */ /* 0x000fc60008000f00 */
[----:B------:R0:W-:Y:S01]  /*2da60*/  @P5 STG.E.U16 desc[UR36][R18.64+0x20], R6 ;  /* 0x0000200612005986 */ /* 0x0001e2000c101524 */
[----:B------:R-:W-:Y:S02]  /*2da70*/  F2FP.F16.F32.PACK_AB R5, RZ, R5 ;  /* 0x00000005ff05723e */ /* 0x000fe400000000ff */
[----:B------:R-:W-:Y:S01]  /*2da80*/  IADD3 R4, P5, R4, UR14, RZ ;  /* 0x0000000e04047c10 */ /* 0x000fe2000ffbe0ff */
[----:B------:R-:W-:Y:S02]  /*2da90*/  FMUL R7, R235, R2 ;  /* 0x00000002eb077220 */ /* 0x000fe40000400000 */
[----:B------:R1:W-:Y:S01]  /*2daa0*/  @P4 STG.E.U16 desc[UR36][R18.64+0x22], R5 ;  /* 0x0000220512004986 */ /* 0x0003e2000c101524 */
[----:B0-----:R-:W-:Y:S01]  /*2dab0*/  IMAD.U32 R6, RZ, RZ, UR4 ;  /* 0x00000004ff067e24 */ /* 0x001fe2000f8e00ff */
[----:B-1----:R-:W-:Y:S02]  /*2dac0*/  IADD3.X R5, R9, UR13, RZ, P5, !PT ;  /* 0x0000000d09057c10 */ /* 0x002fe4000affe4ff */
[----:B------:R-:W-:-:S02]  /*2dad0*/  IADD3 R22, P4, P5, R22, UR14, R4 ;  /* 0x0000000e16167c10 */ /* 0x000fc4000fd9e004 */
[----:B------:R-:W-:Y:S02]  /*2dae0*/  F2FP.F16.F32.PACK_AB R7, RZ, R7 ;  /* 0x00000007ff07723e */ /* 0x000fe400000000ff */
[----:B------:R-:W-:Y:S01]  /*2daf0*/  IADD3.X R23, R6, UR13, R5, P4, P5 ;  /* 0x0000000d06177c10 */ /* 0x000fe2000a7ea405 */
[-C--:B------:R-:W-:Y:S01]  /*2db00*/  FMUL R6, R234, R2.reuse ;  /* 0x00000002ea067220 */ /* 0x080fe20000400000 */
[----:B------:R-:W-:Y:S02]  /*2db10*/  ISETP.GT.AND P5, PT, R0, 0x80, P0 ;  /* 0x000000800000780c */ /* 0x000fe400007a4270 */
[----:B------:R-:W-:Y:S01]  /*2db20*/  PRMT R11, R7, 0x7610, R11 ;  /* 0x00007610070b7816 */ /* 0x000fe2000000000b */
[----:B------:R-:W-:Y:S01]  /*2db30*/  FMUL R7, R233, R2 ;  /* 0x00000002e9077220 */ /* 0x000fe20000400000 */
[----:B------:R-:W-:-:S04]  /*2db40*/  F2FP.F16.F32.PACK_AB R6, RZ, R6 ;  /* 0x00000006ff06723e */ /* 0x000fc800000000ff */
[----:B------:R-:W-:Y:S01]  /*2db50*/  PRMT R10, R6, 0x7610, R10 ;  /* 0x00007610060a7816 */ /* 0x000fe2000000000a */
[----:B------:R-:W-:Y:S01]  /*2db60*/  FMUL R6, R232, R2 ;  /* 0x00000002e8067220 */ /* 0x000fe20000400000 */
[----:B------:R-:W-:Y:S01]  /*2db70*/  F2FP.F16.F32.PACK_AB R7, RZ, R7 ;  /* 0x00000007ff07723e */ /* 0x000fe200000000ff */
[----:B------:R-:W3:Y:S04]  /*2db80*/  LDL.LU R232, [R1+0x148] ;  /* 0x0001480001e87983 */ /* 0x000ee80000300800 */
[----:B------:R-:W4:Y:S04]  /*2db90*/  LDL.LU R235, [R1+0x150] ;  /* 0x0001500001eb7983 */ /* 0x000f280000300800 */
[----:B------:R-:W4:Y:S04]  /*2dba0*/  LDL.LU R234, [R1+0x154] ;  /* 0x0001540001ea7983 */ /* 0x000f280000300800 */
[----:B------:R-:W4:Y:S04]  /*2dbb0*/  LDL.LU R233, [R1+0x158] ;  /* 0x0001580001e97983 */ /* 0x000f280000300800 */
[----:B------:R0:W-:Y:S04]  /*2dbc0*/  @P5 STG.E.U16 desc[UR36][R8.64+0x32], R10 ;  /* 0x0000320a08005986 */ /* 0x0001e8000c101524 */
[----:B------:R-:W4:Y:S01]  /*2dbd0*/  LDL.LU R17, [R1+0x15c] ;  /* 0x00015c0001117983 */ /* 0x000f220000300800 */
[----:B0-----:R-:W-:-:S03]  /*2dbe0*/  PRMT R10, R7, 0x7610, R10 ;  /* 0x00007610070a7816 */ /* 0x001fc6000000000a */
[----:B------:R-:W2:Y:S01]  /*2dbf0*/  LDL.LU R7, [R1+0x160] ;  /* 0x0001600001077983 */ /* 0x000ea20000300800 */
[----:B------:R-:W-:-:S13]  /*2dc00*/  ISETP.GT.AND P4, PT, R0, 0x80, P1 ;  /* 0x000000800000780c */ /* 0x000fda0000f84270 */
[----:B------:R-:W-:Y:S01]  /*2dc10*/  @P4 STG.E.U16 desc[UR36][R8.64+0x30], R11 ;  /* 0x0000300b08004986 */ /* 0x000fe2000c101524 */
[C---:B------:R-:W-:Y:S02]  /*2dc20*/  ISETP.GT.AND P4, PT, R0.reuse, 0x88, P1 ;  /* 0x000000880000780c */ /* 0x040fe40000f84270 */
[----:B------:R-:W-:Y:S02]  /*2dc30*/  ISETP.GT.AND P5, PT, R0, 0x88, P0 ;  /* 0x000000880000780c */ /* 0x000fe400007a4270 */
[----:B------:R-:W-:-:S09]  /*2dc40*/  F2FP.F16.F32.PACK_AB R6, RZ, R6 ;  /* 0x00000006ff06723e */ /* 0x000fd200000000ff */
[----:B------:R0:W-:Y:S01]  /*2dc50*/  @P4 STG.E.U16 desc[UR36][R18.64+0x30], R10 ;  /* 0x0000300a12004986 */ /* 0x0001e2000c101524 */
[----:B------:R-:W-:-:S03]  /*2dc60*/  ISETP.GT.AND P4, PT, R0, 0x100, P3 ;  /* 0x000001000000780c */ /* 0x000fc60001f84270 */
[----:B------:R-:W-:Y:S01]  /*2dc70*/  @P5 STG.E.U16 desc[UR36][R18.64+0x32], R6 ;  /* 0x0000320612005986 */ /* 0x000fe2000c101524 */
[----:B--2---:R-:W-:-:S05]  /*2dc80*/  FMUL R7, R7, R2 ;  /* 0x0000000207077220 */ /* 0x004fca0000400000 */
[----:B------:R-:W-:-:S04]  /*2dc90*/  F2FP.F16.F32.PACK_AB R7, RZ, R7 ;  /* 0x00000007ff07723e */ /* 0x000fc800000000ff */
[----:B0-----:R-:W-:-:S05]  /*2dca0*/  PRMT R10, R7, 0x7610, R10 ;  /* 0x00007610070a7816 */ /* 0x001fca000000000a */
[----:B------:R0:W-:Y:S04]  /*2dcb0*/  @P4 STG.E.U16 desc[UR36][R4.64+0x20], R10 ;  /* 0x0000200a04004986 */ /* 0x0001e8000c101524 */
[----:B0-----:R-:W2:Y:S01]  /*2dcc0*/  LDL.LU R10, [R1+0x16c] ;  /* 0x00016c00010a7983 */ /* 0x001ea20000300800 */
[----:B------:R-:W-:Y:S01]  /*2dcd0*/  FMUL R6, R14, R2 ;  /* 0x000000020e067220 */ /* 0x000fe20000400000 */
[----:B------:R-:W-:-:S04]  /*2dce0*/  ISETP.GT.AND P5, PT, R0, 0x100, P2 ;  /* 0x000001000000780c */ /* 0x000fc800017a4270 */
[----:B------:R-:W-:Y:S02]  /*2dcf0*/  F2FP.F16.F32.PACK_AB R6, RZ, R6 ;  /* 0x00000006ff06723e */ /* 0x000fe400000000ff */
[----:B------:R-:W-:Y:S02]  /*2dd00*/  ISETP.GT.AND P4, PT, R0, 0x108, P3 ;  /* 0x000001080000780c */ /* 0x000fe40001f84270 */
[----:B------:R-:W-:Y:S01]  /*2dd10*/  PRMT R7, R6, 0x7610, R7 ;  /* 0x0000761006077816 */ /* 0x000fe20000000007 */
[----:B------:R-:W-:-:S04]  /*2dd20*/  FMUL R6, R15, R2 ;  /* 0x000000020f067220 */ /* 0x000fc80000400000 */
[----:B------:R-:W-:Y:S01]  /*2dd30*/  @P5 STG.E.U16 desc[UR36][R4.64+0x22], R7 ;  /* 0x0000220704005986 */ /* 0x000fe2000c101524 */
[----:B------:R-:W-:Y:S02]  /*2dd40*/  IADD3 R14, P5, R4, UR5, RZ ;  /* 0x00000005040e7c10 */ /* 0x000fe4000ffbe0ff */
[----:B------:R-:W-:Y:S02]  /*2dd50*/  F2FP.F16.F32.PACK_AB R6, RZ, R6 ;  /* 0x00000006ff06723e */ /* 0x000fe400000000ff */
[----:B------:R-:W-:Y:S02]  /*2dd60*/  IADD3.X R15, R5, UR4, RZ, P5, !PT ;  /* 0x00000004050f7c10 */ /* 0x000fe4000affe4ff */
[----:B------:R-:W-:-:S03]  /*2dd70*/  ISETP.GT.AND P5, PT, R0, 0x108, P2 ;  /* 0x000001080000780c */ /* 0x000fc600017a4270 */
[----:B------:R0:W-:Y:S02]  /*2dd80*/  @P4 STG.E.U16 desc[UR36][R14.64+0x20], R6 ;  /* 0x000020060e004986 */ /* 0x0001e4000c101524 */
[----:B0-----:R-:W-:-:S04]  /*2dd90*/  IADD3 R6, P4, R4, UR5, RZ ;  /* 0x0000000504067c10 */ /* 0x001fc8000ff9e0ff */
[----:B------:R-:W-:Y:S01]  /*2dda0*/  IADD3.X R7, R5, UR4, RZ, P4, !PT ;  /* 0x0000000405077c10 */ /* 0x000fe2000a7fe4ff */
[----:B--2---:R-:W-:-:S05]  /*2ddb0*/  FMUL R10, R10, R2 ;  /* 0x000000020a0a7220 */ /* 0x004fca0000400000 */
[----:B------:R-:W-:-:S04]  /*2ddc0*/  F2FP.F16.F32.PACK_AB R10, RZ, R10 ;  /* 0x0000000aff0a723e */ /* 0x000fc800000000ff */
[----:B------:R-:W-:Y:S02]  /*2ddd0*/  PRMT R11, R10, 0x7610, R11 ;  /* 0x000076100a0b7816 */ /* 0x000fe4000000000b */
[----:B------:R-:W2:Y:S04]  /*2dde0*/  LDL.LU R10, [R1+0x170] ;  /* 0x00017000010a7983 */ /* 0x000ea80000300800 */
[----:B------:R0:W-:Y:S04]  /*2ddf0*/  @P5 STG.E.U16 desc[UR36][R6.64+0x22], R11 ;  /* 0x0000220b06005986 */ /* 0x0001e8000c101524 */
[----:B0-----:R-:W3:Y:S01]  /*2de00*/  LDL.LU R6, [R1+0x174] ;  /* 0x0001740001067983 */ /* 0x001ee20000300800 */
[----:B------:R-:W-:-:S02]  /*2de10*/  ISETP.GT.AND P4, PT, R0, 0x100, P1 ;  /* 0x000001000000780c */ /* 0x000fc40000f84270 */
[----:B------:R-:W-:Y:S01]  /*2de20*/  ISETP.GT.AND P5, PT, R0, 0x100, P0 ;  /* 0x000001000000780c */ /* 0x000fe200007a4270 */
[----:B--2---:R-:W-:-:S05]  /*2de30*/  FMUL R10, R10, R2 ;  /* 0x000000020a0a7220 */ /* 0x004fca0000400000 */
[----:B------:R-:W-:-:S04]  /*2de40*/  F2FP.F16.F32.PACK_AB R7, RZ, R10 ;  /* 0x0000000aff07723e */ /* 0x000fc800000000ff */
[----:B------:R-:W-:Y:S02]  /*2de50*/  PRMT R11, R7, 0x7610, R11 ;  /* 0x00007610070b7816 */ /* 0x000fe4000000000b */
[----:B------:R-:W2:Y:S01]  /*2de60*/  LDL.LU R7, [R1+0x178] ;  /* 0x0001780001077983 */ /* 0x000ea20000300800 */
[----:B---3--:R-:W-:-:S05]  /*2de70*/  FMUL R6, R6, R2 ;  /* 0x0000000206067220 */ /* 0x008fca0000400000 */
[----:B------:R-:W-:-:S04]  /*2de80*/  F2FP.F16.F32.PACK_AB R6, RZ, R6 ;  /* 0x00000006ff06723e */ /* 0x000fc800000000ff */
[----:B------:R-:W-:Y:S02]  /*2de90*/  PRMT R10, R6, 0x7610, R10 ;  /* 0x00007610060a7816 */ /* 0x000fe4000000000a */
[----:B------:R-:W3:Y:S04]  /*2dea0*/  LDL.LU R6, [R1+0x17c] ;  /* 0x00017c0001067983 */ /* 0x000ee80000300800 */
[----:B------:R0:W-:Y:S04]  /*2deb0*/  @P4 STG.E.U16 desc[UR36][R4.64+0x30], R11 ;  /* 0x0000300b04004986 */ /* 0x0001e8000c101524 */
[----:B------:R1:W-:Y:S04]  /*2dec0*/  @P5 STG.E.U16 desc[UR36][R4.64+0x32], R10 ;  /* 0x0000320a04005986 */ /* 0x0003e8000c101524 */
[----:B0-----:R-:W4:Y:S04]  /*2ded0*/  LDL.LU R11, [R1+0x144] ;  /* 0x00014400010b7983 */ /* 0x001f280000300800 */
[----:B-1----:R-:W4:Y:S01]  /*2dee0*/  LDL.LU R10, [R1+0x140] ;  /* 0x00014000010a7983 */ /* 0x002f220000300800 */
[----:B------:R-:W-:-:S02]  /*2def0*/  ISETP.GT.AND P4, PT, R0, 0x108, P1 ;  /* 0x000001080000780c */ /* 0x000fc40000f84270 */
[----:B------:R-:W-:Y:S01]  /*2df00*/  ISETP.GT.AND P5, PT, R0, 0x108, P0 ;  /* 0x000001080000780c */ /* 0x000fe200007a4270 */
[----:B--2---:R-:W-:-:S05]  /*2df10*/  FMUL R7, R7, R2 ;  /* 0x0000000207077220 */ /* 0x004fca0000400000 */
[----:B------:R-:W-:-:S05]  /*2df20*/  F2FP.F16.F32.PACK_AB R7, RZ, R7 ;  /* 0x00000007ff07723e */ /* 0x000fca00000000ff */
[----:B------:R-:W-:Y:S01]  /*2df30*/  @P4 STG.E.U16 desc[UR36][R14.64+0x30], R7 ;  /* 0x000030070e004986 */ /* 0x000fe2000c101524 */
[----:B---3--:R-:W-:Y:S01]  /*2df40*/  FMUL R6, R6, R2 ;  /* 0x0000000206067220 */ /* 0x008fe20000400000 */
[----:B------:R-:W-:-:S04]  /*2df50*/  ISETP.GT.AND P4, PT, R0, 0x180, P3 ;  /* 0x000001800000780c */ /* 0x000fc80001f84270 */
[----:B------:R-:W-:-:S05]  /*2df60*/  F2FP.F16.F32.PACK_AB R6, RZ, R6 ;  /* 0x00000006ff06723e */ /* 0x000fca00000000ff */
[----:B------:R0:W-:Y:S01]  /*2df70*/  @P5 STG.E.U16 desc[UR36][R14.64+0x32], R6 ;  /* 0x000032060e005986 */ /* 0x0001e2000c101524 */
[----:B----4-:R-:W-:Y:S01]  /*2df80*/  FMUL R10, R10, R2 ;  /* 0x000000020a0a7220 */ /* 0x010fe20000400000 */
[----:B0-----:R-:W-:-:S04]  /*2df90*/  IADD3 R6, P5, R4, UR14, RZ ;  /* 0x0000000e04067c10 */ /* 0x001fc8000ffbe0ff */
[----:B------:R-:W-:Y:S02]  /*2dfa0*/  F2FP.F16.F32.PACK_AB R10, RZ, R10 ;  /* 0x0000000aff0a723e */ /* 0x000fe400000000ff */
[----:B------:R-:W-:-:S05]  /*2dfb0*/  IADD3.X R7, R5, UR13, RZ, P5, !PT ;  /* 0x0000000d05077c10 */ /* 0x000fca000affe4ff */
[----:B------:R0:W-:Y:S04]  /*2dfc0*/  @P4 STG.E.U16 desc[UR36][R6.64+0x20], R10 ;  /* 0x0000200a06004986 */ /* 0x0001e8000c101524 */
[----:B0-----:R-:W2:Y:S01]  /*2dfd0*/  LDL.LU R10, [R1+0x14c] ;  /* 0x00014c00010a7983 */ /* 0x001ea20000300800 */
[-C--:B------:R-:W-:Y:S01]  /*2dfe0*/  FMUL R11, R11, R2.reuse ;  /* 0x000000020b0b7220 */ /* 0x080fe20000400000 */
[----:B------:R-:W-:Y:S01]  /*2dff0*/  FMUL R232, R232, R2 ;  /* 0x00000002e8e87220 */ /* 0x000fe20000400000 */
[C---:B------:R-:W-:Y:S02]  /*2e000*/  ISETP.GT.AND P4, PT, R0.reuse, 0x180, P2 ;  /* 0x000001800000780c */ /* 0x040fe40001784270 */
[----:B------:R-:W-:Y:S02]  /*2e010*/  ISETP.GT.AND P3, PT, R0, 0x188, P3 ;  /* 0x000001880000780c */ /* 0x000fe40001f64270 */
[----:B------:R-:W-:-:S02]  /*2e020*/  F2FP.F16.F32.PACK_AB R11, RZ, R11 ;  /* 0x0000000bff0b723e */ /* 0x000fc400000000ff */
[----:B------:R-:W-:Y:S02]  /*2e030*/  F2FP.F16.F32.PACK_AB R232, RZ, R232 ;  /* 0x000000e8ffe8723e */ /* 0x000fe400000000ff */
[----:B------:R-:W-:Y:S02]  /*2e040*/  PRMT R16, R11, 0x7610, R16 ;  /* 0x000076100b107816 */ /* 0x000fe40000000010 */
[----:B------:R-:W-:Y:S02]  /*2e050*/  PRMT R237, R232, 0x7610, R237 ;  /* 0x00007610e8ed7816 */ /* 0x000fe400000000ed */
[C---:B------:R-:W-:Y:S01]  /*2e060*/  ISETP.GT.AND P2, PT, R0.reuse, 0x188, P2 ;  /* 0x000001880000780c */ /* 0x040fe20001744270 */
[----:B------:R0:W-:Y:S01]  /*2e070*/  @P4 STG.E.U16 desc[UR36][R6.64+0x22], R16 ;  /* 0x0000221006004986 */ /* 0x0001e2000c101524 */
[C---:B------:R-:W-:Y:S01]  /*2e080*/  ISETP.GT.AND P4, PT, R0.reuse, 0x180, P1 ;  /* 0x000001800000780c */ /* 0x040fe20000f84270 */
[-C--:B------:R-:W-:Y:S01]  /*2e090*/  FMUL R235, R235, R2.reuse ;  /* 0x00000002ebeb7220 */ /* 0x080fe20000400000 */
[----:B------:R-:W-:Y:S01]  /*2e0a0*/  ISETP.GT.AND P1, PT, R0, 0x188, P1 ;  /* 0x000001880000780c */ /* 0x000fe20000f24270 */
[-C--:B------:R-:W-:Y:S01]  /*2e0b0*/  FMUL R234, R234, R2.reuse ;  /* 0x00000002eaea7220 */ /* 0x080fe20000400000 */
[-C--:B------:R-:W-:Y:S01]  /*2e0c0*/  FMUL R233, R233, R2.reuse ;  /* 0x00000002e9e97220 */ /* 0x080fe20000400000 */
[----:B------:R-:W-:Y:S01]  /*2e0d0*/  FMUL R232, R17, R2 ;  /* 0x0000000211e87220 */ /* 0x000fe20000400000 */
[----:B------:R-:W-:-:S02]  /*2e0e0*/  F2FP.F16.F32.PACK_AB R235, RZ, R235 ;  /* 0x000000ebffeb723e */ /* 0x000fc400000000ff */
[----:B------:R-:W-:Y:S02]  /*2e0f0*/  F2FP.F16.F32.PACK_AB R234, RZ, R234 ;  /* 0x000000eaffea723e */ /* 0x000fe400000000ff */
[----:B------:R-:W-:Y:S01]  /*2e100*/  F2FP.F16.F32.PACK_AB R233, RZ, R233 ;  /* 0x000000e9ffe9723e */ /* 0x000fe200000000ff */
[----:B0-----:R-:W3:Y:S01]  /*2e110*/  LDL.LU R16, [R1+0x138] ;  /* 0x0001380001107983 */ /* 0x001ee20000300800 */
[----:B------:R-:W-:-:S03]  /*2e120*/  F2FP.F16.F32.PACK_AB R232, RZ, R232 ;  /* 0x000000e8ffe8723e */ /* 0x000fc600000000ff */
[----:B------:R-:W4:Y:S01]  /*2e130*/  LDL.LU R17, [R1+0x13c] ;  /* 0x00013c0001117983 */ /* 0x000f220000300800 */
[----:B--2---:R-:W-:Y:S01]  /*2e140*/  FMUL R236, R10, R2 ;  /* 0x000000020aec7220 */ /* 0x004fe20000400000 */
[----:B------:R-:W-:-:S04]  /*2e150*/  IADD3 R10, P5, R6, UR5, RZ ;  /* 0x00000005060a7c10 */ /* 0x000fc8000ffbe0ff */
[----:B------:R-:W-:-:S05]  /*2e160*/  IADD3.X R11, R7, UR4, RZ, P5, !PT ;  /* 0x00000004070b7c10 */ /* 0x000fca000affe4ff */
[----:B------:R-:W-:Y:S01]  /*2e170*/  @P3 STG.E.U16 desc[UR36][R10.64+0x20], R237 ;  /* 0x000020ed0a003986 */ /* 0x000fe2000c101524 */
[C---:B------:R-:W-:Y:S02]  /*2e180*/  ISETP.GT.AND P3, PT, R0.reuse, 0x180, P0 ;  /* 0x000001800000780c */ /* 0x040fe40000764270 */
[----:B------:R-:W-:Y:S02]  /*2e190*/  ISETP.GT.AND P0, PT, R0, 0x188, P0 ;  /* 0x000001880000780c */ /* 0x000fe40000704270 */
[----:B------:R-:W-:-:S05]  /*2e1a0*/  F2FP.F16.F32.PACK_AB R236, RZ, R236 ;  /* 0x000000ecffec723e */ /* 0x000fca00000000ff */
[----:B------:R0:W-:Y:S04]  /*2e1b0*/  @P2 STG.E.U16 desc[UR36][R22.64+0x22], R236 ;  /* 0x000022ec16002986 */ /* 0x0001e8000c101524 */
[----:B------:R1:W-:Y:S04]  /*2e1c0*/  @P4 STG.E.U16 desc[UR36][R6.64+0x30], R235 ;  /* 0x000030eb06004986 */ /* 0x0003e8000c101524 */
[----:B------:R2:W-:Y:S04]  /*2e1d0*/  @P3 STG.E.U16 desc[UR36][R6.64+0x32], R234 ;  /* 0x000032ea06003986 */ /* 0x0005e8000c101524 */
[----:B0-----:R-:W3:Y:S04]  /*2e1e0*/  LDL.LU R23, [R1+0x128] ;  /* 0x0001280001177983 */ /* 0x001ee80000300800 */
[----:B------:R-:W4:Y:S04]  /*2e1f0*/  LDL.LU R22, [R1+0x12c] ;  /* 0x00012c0001167983 */ /* 0x000f280000300800 */
[----:B-1----:R-:W4:Y:S04]  /*2e200*/  LDL.LU R235, [R1+0x134] ;  /* 0x0001340001eb7983 */ /* 0x002f280000300800 */
[----:B--2---:R-:W2:Y:S04]  /*2e210*/  LDL.LU R234, [R1+0x130] ;  /* 0x0001300001ea7983 */ /* 0x004ea80000300800 */
[----:B------:R0:W-:Y:S04]  /*2e220*/  @P1 STG.E.U16 desc[UR36][R10.64+0x30], R233 ;  /* 0x000030e90a001986 */ /* 0x0001e8000c101524 */
[----:B------:R1:W-:Y:S04]  /*2e230*/  @P0 STG.E.U16 desc[UR36][R10.64+0x32], R232 ;  /* 0x000032e80a000986 */ /* 0x0003e8000c101524 */
[----:B0-----:R-:W2:Y:S04]  /*2e240*/  LDL.LU R233, [R1+0x120] ;  /* 0x0001200001e97983 */ /* 0x001ea80000300800 */
[----:B-1----:R-:W2:Y:S01]  /*2e250*/  LDL.LU R232, [R1+0x124] ;  /* 0x0001240001e87983 */ /* 0x002ea20000300800 */
[----:B------:R-:W-:-:S02]  /*2e260*/  ISETP.GT.AND P3, PT, R3, 0x20, PT ;  /* 0x000000200300780c */ /* 0x000fc40003f64270 */
[----:B------:R-:W-:Y:S02]  /*2e270*/  ISETP.GT.AND P2, PT, R3, 0x21, PT ;  /* 0x000000210300780c */ /* 0x000fe40003f44270 */
[C---:B------:R-:W-:Y:S02]  /*2e280*/  ISETP.GT.AND P0, PT, R0.reuse, RZ, P3 ;  /* 0x000000ff0000720c */ /* 0x040fe40001f04270 */
[C---:B------:R-:W-:Y:S02]  /*2e290*/  ISETP.GT.AND P4, PT, R0.reuse, RZ, P2 ;  /* 0x000000ff0000720c */ /* 0x040fe40001784270 */
[C---:B------:R-:W-:Y:S02]  /*2e2a0*/  ISETP.GT.AND P1, PT, R0.reuse, 0x8, P2 ;  /* 0x000000080000780c */ /* 0x040fe40001724270 */
[----:B------:R-:W-:Y:S01]  /*2e2b0*/  ISETP.GT.AND P5, PT, R0, 0x8, P3 ;  /* 0x000000080000780c */ /* 0x000fe20001fa4270 */
[-C--:B---3--:R-:W-:Y:S01]  /*2e2c0*/  FMUL R23, R23, R2.reuse ;  /* 0x0000000217177220 */ /* 0x088fe20000400000 */
[----:B----4-:R-:W-:-:S04]  /*2e2d0*/  FMUL R22, R22, R2 ;  /* 0x0000000216167220 */ /* 0x010fc80000400000 */
[----:B------:R-:W-:Y:S02]  /*2e2e0*/  F2FP.F16.F32.PACK_AB R23, RZ, R23 ;  /* 0x00000017ff17723e */ /* 0x000fe400000000ff */
[----:B------:R-:W-:Y:S01]  /*2e2f0*/  F2FP.F16.F32.PACK_AB R22, RZ, R22 ;  /* 0x00000016ff16723e */ /* 0x000fe200000000ff */
[-C--:B--2---:R-:W-:Y:S01]  /*2e300*/  FMUL R233, R233, R2.reuse ;  /* 0x00000002e9e97220 */ /* 0x084fe20000400000 */
[----:B------:R-:W-:-:S04]  /*2e310*/  FMUL R232, R232, R2 ;  /* 0x00000002e8e87220 */ /* 0x000fc80000400000 */
[----:B------:R-:W-:Y:S02]  /*2e320*/  F2FP.F16.F32.PACK_AB R233, RZ, R233 ;  /* 0x000000e9ffe9723e */ /* 0x000fe400000000ff */
[----:B------:R-:W-:-:S03]  /*2e330*/  F2FP.F16.F32.PACK_AB R232, RZ, R232 ;  /* 0x000000e8ffe8723e */ /* 0x000fc600000000ff */
[----:B------:R-:W-:Y:S01]  /*2e340*/  @P0 STG.E.U16 desc[UR36][R12.64+0x40], R233 ;  /* 0x000040e90c000986 */ /* 0x000fe2000c101524 */
[----:B------:R-:W-:-:S03]  /*2e350*/  ISETP.GT.AND P0, PT, R3, 0x28, PT ;  /* 0x000000280300780c */ /* 0x000fc60003f04270 */
[----:B------:R-:W-:Y:S04]  /*2e360*/  @P4 STG.E.U16 desc[UR36][R12.64+0x42], R232 ;  /* 0x000042e80c004986 */ /* 0x000fe8000c101524 */
[----:B------:R0:W-:Y:S01]  /*2e370*/  @P1 STG.E.U16 desc[UR36][R20.64+0x42], R22 ;  /* 0x0000421614001986 */ /* 0x0001e2000c101524 */
[----:B------:R-:W-:-:S03]  /*2e380*/  ISETP.GT.AND P1, PT, R3, 0x29, PT ;  /* 0x000000290300780c */ /* 0x000fc60003f24270 */
[----:B------:R1:W-:Y:S01]  /*2e390*/  @P5 STG.E.U16 desc[UR36][R20.64+0x40], R23 ;  /* 0x0000401714005986 */ /* 0x0003e2000c101524 */
[C---:B------:R-:W-:Y:S02]  /*2e3a0*/  ISETP.GT.AND P5, PT, R0.reuse, RZ, P0 ;  /* 0x000000ff0000720c */ /* 0x040fe400007a4270 */
[----:B------:R-:W-:Y:S01]  /*2e3b0*/  ISETP.GT.AND P4, PT, R0, RZ, P1 ;  /* 0x000000ff0000720c */ /* 0x000fe20000f84270 */
[-C--:B0-----:R-:W-:Y:S01]  /*2e3c0*/  FMUL R22, R235, R2.reuse ;  /* 0x00000002eb167220 */ /* 0x081fe20000400000 */
[----:B-1----:R-:W-:-:S04]  /*2e3d0*/  FMUL R23, R234, R2 ;  /* 0x00000002ea177220 */ /* 0x002fc80000400000 */
[----:B------:R-:W-:Y:S01]  /*2e3e0*/  F2FP.F16.F32.PACK_AB R22, RZ, R22 ;  /* 0x00000016ff16723e */ /* 0x000fe200000000ff */
[----:B------:R-:W2:Y:S01]  /*2e3f0*/  LDL.LU R234, [R1+0x110] ;  /* 0x0001100001ea7983 */ /* 0x000ea20000300800 */
[----:B------:R-:W-:-:S03]  /*2e400*/  F2FP.F16.F32.PACK_AB R23, RZ, R23 ;  /* 0x00000017ff17723e */ /* 0x000fc600000000ff */
[----:B------:R-:W3:Y:S01]  /*2e410*/  LDL.LU R235, [R1+0x114] ;  /* 0x0001140001eb7983 */ /* 0x000ee20000300800 */
[----:B------:R-:W-:Y:S02]  /*2e420*/  PRMT R232, R22, 0x7610, R232 ;  /* 0x0000761016e87816 */ /* 0x000fe400000000e8 */
[----:B------:R-:W-:-:S03]  /*2e430*/  PRMT R233, R23, 0x7610, R233 ;  /* 0x0000761017e97816 */ /* 0x000fc600000000e9 */
[----:B------:R-:W-:Y:S01]  /*2e440*/  @P4 STG.E.U16 desc[UR36][R12.64+0x52], R232 ;  /* 0x000052e80c004986 */ /* 0x000fe2000c101524 */
[----:B------:R-:W-:-:S03]  /*2e450*/  ISETP.GT.AND P4, PT, R0, 0x8, P1 ;  /* 0x000000080000780c */ /* 0x000fc60000f84270 */
[----:B------:R-:W-:Y:S01]  /*2e460*/  @P5 STG.E.U16 desc[UR36][R12.64+0x50], R233 ;  /* 0x000050e90c005986 */ /* 0x000fe2000c101524 */
[----:B------:R-:W-:Y:S01]  /*2e470*/  ISETP.GT.AND P5, PT, R0, 0x8, P0 ;  /* 0x000000080000780c */ /* 0x000fe200007a4270 */
[-C--:B------:R-:W-:Y:S01]  /*2e480*/  FMUL R23, R16, R2.reuse ;  /* 0x0000000210177220 */ /* 0x080fe20000400000 */
[----:B------:R-:W-:Y:S01]  /*2e490*/  FMUL R22, R17, R2 ;  /* 0x0000000211167220 */ /* 0x000fe20000400000 */
[----:B------:R-:W4:Y:S03]  /*2e4a0*/  LDL.LU R16, [R1+0x118] ;  /* 0x0001180001107983 */ /* 0x000f260000300800 */
[----:B------:R-:W-:Y:S01]  /*2e4b0*/  F2FP.F16.F32.PACK_AB R23, RZ, R23 ;  /* 0x00000017ff17723e */ /* 0x000fe200000000ff */
[----:B------:R-:W4:Y:S01]  /*2e4c0*/  LDL.LU R17, [R1+0x11c] ;  /* 0x00011c0001117983 */ /* 0x000f220000300800 */
[----:B------:R-:W-:-:S05]  /*2e4d0*/  F2FP.F16.F32.PACK_AB R22, RZ, R22 ;  /* 0x00000016ff16723e */ /* 0x000fca00000000ff */
[----:B------:R0:W-:Y:S04]  /*2e4e0*/  @P5 STG.E.U16 desc[UR36][R20.64+0x50], R23 ;  /* 0x0000501714005986 */ /* 0x0001e8000c101524 */
[----:B------:R1:W-:Y:S04]  /*2e4f0*/  @P4 STG.E.U16 desc[UR36][R20.64+0x52], R22 ;  /* 0x0000521614004986 */ /* 0x0003e8000c101524 */
[----:B0-----:R-:W2:Y:S04]  /*2e500*/  LDL.LU R23, [R1+0x100] ;  /* 0x0001000001177983 */ /* 0x001ea80000300800 */
[----:B-1----:R-:W3:Y:S01]  /*2e510*/  LDL.LU R22, [R1+0x104] ;  /* 0x0001040001167983 */ /* 0x002ee20000300800 */
[----:B------:R-:W-:-:S02]  /*2e520*/  ISETP.GT.AND P4, PT, R0, 0x80, P3 ;  /* 0x000000800000780c */ /* 0x000fc40001f84270 */
[----:B------:R-:W-:Y:S01]  /*2e530*/  ISETP.GT.AND P5, PT, R0, 0x80, P2 ;  /* 0x000000800000780c */ /* 0x000fe200017a4270 */
[-C--:B--2---:R-:W-:Y:S01]  /*2e540*/  FMUL R23, R23, R2.reuse ;  /* 0x0000000217177220 */ /* 0x084fe20000400000 */
[----:B---3--:R-:W-:-:S04]  /*2e550*/  FMUL R22, R22, R2 ;  /* 0x0000000216167220 */ /* 0x008fc80000400000 */
[----:B------:R-:W-:Y:S02]  /*2e560*/  F2FP.F16.F32.PACK_AB R23, RZ, R23 ;  /* 0x00000017ff17723e */ /* 0x000fe400000000ff */
[----:B------:R-:W-:-:S03]  /*2e570*/  F2FP.F16.F32.PACK_AB R22, RZ, R22 ;  /* 0x00000016ff16723e */ /* 0x000fc600000000ff */
        /* <DEDUP_REMOVED lines=11> */
[----:B------:R1:W-:Y:S01]  /*2e630*/  @P5 STG.E.U16 desc[UR36][R18.64+0x42], R22 ;  /* 0x0000421612005986 */ /* 0x0003e2000c101524 */
[----:B------:R-:W-:Y:S01]  /*2e640*/  ISETP.GT.AND P5, PT, R0, 0x80, P0 ;  /* 0x000000800000780c */ /* 0x000fe200007a4270 */
[-C--:B0-----:R-:W-:Y:S01]  /*2e650*/  FMUL R23, R234, R2.reuse ;  /* 0x00000002ea177220 */ /* 0x081fe20000400000 */
[----:B------:R-:W-:Y:S01]  /*2e660*/  ISETP.GT.AND P4, PT, R0, 0x80, P1 ;  /* 0x000000800000780c */ /* 0x000fe20000f84270 */
[----:B-1----:R-:W-:-:S03]  /*2e670*/  FMUL R22, R235, R2 ;  /* 0x00000002eb167220 */ /* 0x002fc60000400000 */
[----:B------:R-:W-:-:S04]  /*2e680*/  F2FP.F16.F32.PACK_AB R23, RZ, R23 ;  /* 0x00000017ff17723e */ /* 0x000fc800000000ff */
[----:B------:R-:W-:Y:S02]  /*2e690*/  PRMT R233, R23, 0x7610, R233 ;  /* 0x0000761017e97816 */ /* 0x000fe400000000e9 */
[----:B------:R-:W-:-:S03]  /*2e6a0*/  F2FP.F16.F32.PACK_AB R22, RZ, R22 ;  /* 0x00000016ff16723e */ /* 0x000fc600000000ff */
[----:B------:R-:W-:Y:S01]  /*2e6b0*/  @P5 STG.E.U16 desc[UR36][R8.64+0x50], R233 ;  /* 0x000050e908005986 */ /* 0x000fe2000c101524 */
[----:B------:R-:W-:Y:S02]  /*2e6c0*/  PRMT R232, R22, 0x7610, R232 ;  /* 0x0000761016e87816 */ /* 0x000fe400000000e8 */
[----:B------:R-:W-:Y:S01]  /*2e6d0*/  ISETP.GT.AND P5, PT, R0, 0x88, P0 ;  /* 0x000000880000780c */ /* 0x000fe200007a4270 */
[-C--:B----4-:R-:W-:Y:S02]  /*2e6e0*/  FMUL R23, R16, R2.reuse ;  /* 0x0000000210177220 */ /* 0x090fe40000400000 */
[----:B------:R-:W-:Y:S01]  /*2e6f0*/  @P4 STG.E.U16 desc[UR36][R8.64+0x52], R232 ;  /* 0x000052e808004986 */ /* 0x000fe2000c101524 */
[----:B------:R-:W-:Y:S01]  /*2e700*/  ISETP.GT.AND P4, PT, R0, 0x88, P1 ;  /* 0x000000880000780c */ /* 0x000fe20000f84270 */
[----:B------:R-:W-:Y:S01]  /*2e710*/  FMUL R22, R17, R2 ;  /* 0x0000000211167220 */ /* 0x000fe20000400000 */
[----:B------:R-:W-:Y:S01]  /*2e720*/  F2FP.F16.F32.PACK_AB R23, RZ, R23 ;  /* 0x00000017ff17723e */ /* 0x000fe200000000ff */
[----:B------:R-:W2:Y:S04]  /*2e730*/  LDL.LU R17, [R1+0xcc] ;  /* 0x0000cc0001117983 */ /* 0x000ea80000300800 */
[----:B------:R-:W3:Y:S01]  /*2e740*/  LDL.LU R235, [R1+0xd4] ;  /* 0x0000d40001eb7983 */ /* 0x000ee20000300800 */
[----:B------:R-:W-:-:S03]  /*2e750*/  F2FP.F16.F32.PACK_AB R22, RZ, R22 ;  /* 0x00000016ff16723e */ /* 0x000fc600000000ff */
[----:B------:R-:W4:Y:S04]  /*2e760*/  LDL.LU R234, [R1+0xd8] ;  /* 0x0000d80001ea7983 */ /* 0x000f280000300800 */
[----:B------:R-:W4:Y:S04]  /*2e770*/  LDL.LU R16, [R1+0xdc] ;  /* 0x0000dc0001107983 */ /* 0x000f280000300800 */
        /* <DEDUP_REMOVED lines=24> */
[----:B------:R-:W-:Y:S01]  /*2e900*/  ISETP.GT.AND P5, PT, R0, 0x100, P0 ;  /* 0x000001000000780c */ /* 0x000fe200007a4270 */
[-C--:B--2---:R-:W-:Y:S01]  /*2e910*/  FMUL R23, R23, R2.reuse ;  /* 0x0000000217177220 */ /* 0x084fe20000400000 */
[----:B---3--:R-:W-:-:S04]  /*2e920*/  FMUL R22, R22, R2 ;  /* 0x0000000216167220 */ /* 0x008fc80000400000 */
[----:B------:R-:W-:Y:S02]  /*2e930*/  F2FP.F16.F32.PACK_AB R23, RZ, R23 ;  /* 0x00000017ff17723e */ /* 0x000fe400000000ff */
[----:B------:R-:W-:Y:S02]  /*2e940*/  F2FP.F16.F32.PACK_AB R22, RZ, R22 ;  /* 0x00000016ff16723e */ /* 0x000fe400000000ff */
[----:B------:R-:W-:Y:S02]  /*2e950*/  PRMT R233, R23, 0x7610, R233 ;  /* 0x0000761017e97816 */ /* 0x000fe400000000e9 */
[----:B------:R-:W2:Y:S01]  /*2e960*/  LDL.LU R23, [R1+0xf8] ;  /* 0x0000f80001177983 */ /* 0x000ea20000300800 */
[----:B------:R-:W-:-:S03]  /*2e970*/  PRMT R232, R22, 0x7610, R232 ;  /* 0x0000761016e87816 */ /* 0x000fc600000000e8 */
[----:B------:R-:W3:Y:S01]  /*2e980*/  LDL.LU R22, [R1+0xfc] ;  /* 0x0000fc0001167983 */ /* 0x000ee20000300800 */
[----:B------:R-:W-:-:S03]  /*2e990*/  ISETP.GT.AND P4, PT, R0, 0x100, P1 ;  /* 0x000001000000780c */ /* 0x000fc60000f84270 */
[----:B------:R0:W-:Y:S01]  /*2e9a0*/  @P5 STG.E.U16 desc[UR36][R4.64+0x50], R233 ;  /* 0x000050e904005986 */ /* 0x0001e2000c101524 */
[----:B------:R-:W-:-:S09]  /*2e9b0*/  ISETP.GT.AND P5, PT, R0, 0x108, P0 ;  /* 0x000001080000780c */ /* 0x000fd200007a4270 */
[----:B------:R1:W-:Y:S01]  /*2e9c0*/  @P4 STG.E.U16 desc[UR36][R4.64+0x52], R232 ;  /* 0x000052e804004986 */ /* 0x0003e2000c101524 */
[----:B------:R-:W-:-:S03]  /*2e9d0*/  ISETP.GT.AND P4, PT, R0, 0x108, P1 ;  /* 0x000001080000780c */ /* 0x000fc60000f84270 */
[----:B0-----:R-:W4:Y:S04]  /*2e9e0*/  LDL.LU R233, [R1+0xd0] ;  /* 0x0000d00001e97983 */ /* 0x001f280000300800 */
[----:B-1----:R-:W4:Y:S01]  /*2e9f0*/  LDL.LU R232, [R1+0xc0] ;  /* 0x0000c00001e87983 */ /* 0x002f220000300800 */
        /* <DEDUP_REMOVED lines=9> */
[----:B----4-:R-:W-:Y:S01]  /*2ea90*/  FMUL R232, R232, R2 ;  /* 0x00000002e8e87220 */ /* 0x010fe20000400000 */
[----:B------:R-:W-:-:S02]  /*2eaa0*/  ISETP.GT.AND P4, PT, R0, 0x180, P2 ;  /* 0x000001800000780c */ /* 0x000fc40001784270 */
[----:B------:R-:W-:Y:S02]  /*2eab0*/  ISETP.GT.AND P3, PT, R0, 0x188, P3 ;  /* 0x000001880000780c */ /* 0x000fe40001f64270 */
[----:B------:R-:W-:-:S04]  /*2eac0*/  F2FP.F16.F32.PACK_AB R232, RZ, R232 ;  /* 0x000000e8ffe8723e */ /* 0x000fc800000000ff */
[----:B------:R-:W-:Y:S01]  /*2ead0*/  PRMT R237, R232, 0x7610, R237 ;  /* 0x00007610e8ed7816 */ /* 0x000fe200000000ed */
[-C--:B------:R-:W-:Y:S01]  /*2eae0*/  FMUL R236, R17, R2.reuse ;  /* 0x0000000211ec7220 */ /* 0x080fe20000400000 */
[----:B------:R-:W-:Y:S01]  /*2eaf0*/  ISETP.GT.AND P2, PT, R0, 0x188, P2 ;  /* 0x000001880000780c */ /* 0x000fe20001744270 */
[-C--:B------:R-:W-:Y:S01]  /*2eb00*/  FMUL R235, R235, R2.reuse ;  /* 0x00000002ebeb7220 */ /* 0x080fe20000400000 */
[-C--:B------:R-:W-:Y:S01]  /*2eb10*/  FMUL R233, R233, R2.reuse ;  /* 0x00000002e9e97220 */ /* 0x080fe20000400000 */
[----:B------:R-:W-:Y:S04]  /*2eb20*/  @P5 STG.E.U16 desc[UR36][R6.64+0x40], R237 ;  /* 0x000040ed06005986 */ /* 0x000fe8000c101524 */
[----:B------:R-:W-:Y:S01]  /*2eb30*/  F2FP.F16.F32.PACK_AB R233, RZ, R233 ;  /* 0x000000e9ffe9723e */ /* 0x000fe200000000ff */
[----:B------:R0:W5:Y:S01]  /*2eb40*/  LDL.LU R17, [R1+0x29c] ;  /* 0x00029c0001117983 */ /* 0x0001620000300800 */
[-C--:B--2---:R-:W-:Y:S01]  /*2eb50*/  FMUL R23, R23, R2.reuse ;  /* 0x0000000217177220 */ /* 0x084fe20000400000 */
[----:B---3--:R-:W-:-:S04]  /*2eb60*/  FMUL R22, R22, R2 ;  /* 0x0000000216167220 */ /* 0x008fc80000400000 */
[----:B------:R-:W-:-:S04]  /*2eb70*/  F2FP.F16.F32.PACK_AB R23, RZ, R23 ;  /* 0x00000017ff17723e */ /* 0x000fc800000000ff */
[----:B------:R-:W-:Y:S02]  /*2eb80*/  PRMT R232, R23, 0x7610, R232 ;  /* 0x0000761017e87816 */ /* 0x000fe400000000e8 */
[----:B------:R-:W-:-:S03]  /*2eb90*/  F2FP.F16.F32.PACK_AB R22, RZ, R22 ;  /* 0x00000016ff16723e */ /* 0x000fc600000000ff */
[----:B------:R1:W-:Y:S01]  /*2eba0*/  @P4 STG.E.U16 desc[UR36][R6.64+0x42], R232 ;  /* 0x000042e806004986 */ /* 0x0003e2000c101524 */
[----:B------:R-:W-:-:S03]  /*2ebb0*/  ISETP.GT.AND P4, PT, R0, 0x180, P0 ;  /* 0x000001800000780c */ /* 0x000fc60000784270 */
[----:B------:R2:W-:Y:S01]  /*2ebc0*/  @P3 STG.E.U16 desc[UR36][R10.64+0x40], R22 ;  /* 0x000040160a003986 */ /* 0x0005e2000c101524 */
[C---:B------:R-:W-:Y:S02]  /*2ebd0*/  ISETP.GT.AND P3, PT, R0.reuse, 0x180, P1 ;  /* 0x000001800000780c */ /* 0x040fe40000f64270 */
[----:B------:R-:W-:Y:S01]  /*2ebe0*/  ISETP.GT.AND P0, PT, R0, 0x188, P0 ;  /* 0x000001880000780c */ /* 0x000fe20000704270 */
[-C--:B------:R-:W-:Y:S01]  /*2ebf0*/  FMUL R23, R234, R2.reuse ;  /* 0x00000002ea177220 */ /* 0x080fe20000400000 */
[----:B------:R-:W-:Y:S02]  /*2ec00*/  FMUL R234, R16, R2 ;  /* 0x0000000210ea7220 */ /* 0x000fe40000400000 */
[----:B------:R-:W3:Y:S01]  /*2ec10*/  LDL.LU R16, [R1+0xbc] ;  /* 0x0000bc0001107983 */ /* 0x000ee20000300800 */
[----:B-1----:R-:W-:Y:S02]  /*2ec20*/  F2FP.F16.F32.PACK_AB R232, RZ, R235 ;  /* 0x000000ebffe8723e */ /* 0x002fe400000000ff */
[----:B--2---:R-:W-:-:S04]  /*2ec30*/  F2FP.F16.F32.PACK_AB R22, RZ, R236 ;  /* 0x000000ecff16723e */ /* 0x004fc800000000ff */
[----:B------:R-:W-:Y:S02]  /*2ec40*/  PRMT R235, R22, 0x7610, R235 ;  /* 0x0000761016eb7816 */ /* 0x000fe400000000eb */
[----:B------:R-:W-:Y:S02]  /*2ec50*/  F2FP.F16.F32.PACK_AB R23, RZ, R23 ;  /* 0x00000017ff17723e */ /* 0x000fe400000000ff */
[----:B------:R-:W-:Y:S01]  /*2ec60*/  F2FP.F16.F32.PACK_AB R22, RZ, R234 ;  /* 0x000000eaff16723e */ /* 0x000fe200000000ff */
[----:B------:R1:W-:Y:S04]  /*2ec70*/  @P2 STG.E.U16 desc[UR36][R10.64+0x42], R235 ;  /* 0x000042eb0a002986 */ /* 0x0003e8000c101524 */
[----:B------:R-:W2:Y:S04]  /*2ec80*/  LDL.LU R234, [R1+0xb8] ;  /* 0x0000b80001ea7983 */ /* 0x000ea80000300800 */
[----:B------:R4:W-:Y:S04]  /*2ec90*/  @P4 STG.E.U16 desc[UR36][R6.64+0x50], R233 ;  /* 0x000050e906004986 */ /* 0x0009e8000c101524 */
[----:B-1----:R-:W3:Y:S04]  /*2eca0*/  LDL.LU R235, [R1+0xb4] ;  /* 0x0000b40001eb7983 */ /* 0x002ee80000300800 */
[----:B------:R1:W-:Y:S04]  /*2ecb0*/  @P3 STG.E.U16 desc[UR36][R6.64+0x52], R232 ;  /* 0x000052e806003986 */ /* 0x0003e8000c101524 */
[----:B----4-:R-:W4:Y:S04]  /*2ecc0*/  LDL.LU R233, [R1+0xa0] ;  /* 0x0000a00001e97983 */ /* 0x010f280000300800 */
[----:B------:R0:W-:Y:S04]  /*2ecd0*/  @P0 STG.E.U16 desc[UR36][R10.64+0x50], R23 ;  /* 0x000050170a000986 */ /* 0x0001e8000c101524 */
[----:B-1----:R-:W2:Y:S04]  /*2ece0*/  LDL.LU R232, [R1+0xa4] ;  /* 0x0000a40001e87983 */ /* 0x002ea80000300800 */
[----:B0-----:R-:W3:Y:S01]  /*2ecf0*/  LDL.LU R23, [R1+0xa8] ;  /* 0x0000a80001177983 */ /* 0x001ee20000300800 */
[----:B------:R-:W-:-:S02]  /*2ed00*/  ISETP.GT.AND P3, PT, R3, 0x30, PT ;  /* 0x000000300300780c */ /* 0x000fc40003f64270 */
[----:B------:R-:W-:Y:S02]  /*2ed10*/  ISETP.GT.AND P2, PT, R3, 0x31, PT ;  /* 0x000000310300780c */ /* 0x000fe40003f44270 */
[C---:B------:R-:W-:Y:S02]  /*2ed20*/  ISETP.GT.AND P1, PT, R0.reuse, 0x188, P1 ;  /* 0x000001880000780c */ /* 0x040fe40000f24270 */
[C---:B------:R-:W-:Y:S02]  /*2ed30*/  ISETP.GT.AND P0, PT, R0.reuse, RZ, P3 ;  /* 0x000000ff0000720c */ /* 0x040fe40001f04270 */
[C---:B------:R-:W-:Y:S02]  /*2ed40*/  ISETP.GT.AND P4, PT, R0.reuse, RZ, P2 ;  /* 0x000000ff0000720c */ /* 0x040fe40001784270 */
[----:B------:R-:W-:-:S07]  /*2ed50*/  ISETP.GT.AND P5, PT, R0, 0x8, P3 ;  /* 0x000000080000780c */ /* 0x000fce0001fa4270 */
[----:B------:R0:W-:Y:S04]  /*2ed60*/  @P1 STG.E.U16 desc[UR36][R10.64+0x52], R22 ;  /* 0x000052160a001986 */ /* 0x0001e8000c101524 */
[----:B0-----:R-:W3:Y:S01]  /*2ed70*/  LDL.LU R22, [R1+0xac] ;  /* 0x0000ac0001167983 */ /* 0x001ee20000300800 */
[-C--:B----4-:R-:W-:Y:S01]  /*2ed80*/  FMUL R233, R233, R2.reuse ;  /* 0x00000002e9e97220 */ /* 0x090fe20000400000 */
[----:B--2---:R-:W-:-:S04]  /*2ed90*/  FMUL R232, R232, R2 ;  /* 0x00000002e8e87220 */ /* 0x004fc80000400000 */
[----:B------:R-:W-:Y:S01]  /*2eda0*/  F2FP.F16.F32.PACK_AB R233, RZ, R233 ;  /* 0x000000e9ffe9723e */ /* 0x000fe200000000ff */
[----:B---3--:R-:W-:Y:S01]  /*2edb0*/  FMUL R23, R23, R2 ;  /* 0x0000000217177220 */ /* 0x008fe20000400000 */
[----:B------:R-:W-:-:S04]  /*2edc0*/  F2FP.F16.F32.PACK_AB R232, RZ, R232 ;  /* 0x000000e8ffe8723e */ /* 0x000fc800000000ff */
[----:B------:R-:W-:Y:S01]  /*2edd0*/  F2FP.F16.F32.PACK_AB R23, RZ, R23 ;  /* 0x00000017ff17723e */ /* 0x000fe200000000ff */
[----:B------:R-:W-:Y:S04]  /*2ede0*/  @P0 STG.E.U16 desc[UR36][R12.64+0x60], R233 ;  /* 0x000060e90c000986 */ /* 0x000fe8000c101524 */
[----:B------:R-:W-:Y:S04]  /*2edf0*/  @P4 STG.E.U16 desc[UR36][R12.64+0x62], R232 ;  /* 0x000062e80c004986 */ /* 0x000fe8000c101524 */
[----:B------:R0:W-:Y:S04]  /*2ee00*/  @P5 STG.E.U16 desc[UR36][R20.64+0x60], R23 ;  /* 0x0000601714005986 */ /* 0x0001e8000c101524 */
[----:B0-----:R-:W2:Y:S01]  /*2ee10*/  LDL.LU R23, [R1+0xb0] ;  /* 0x0000b00001177983 */ /* 0x001ea20000300800 */
[----:B------:R-:W-:-:S02]  /*2ee20*/  ISETP.GT.AND P1, PT, R0, 0x8, P2 ;  /* 0x000000080000780c */ /* 0x000fc40001724270 */
[----:B------:R-:W-:Y:S01]  /*2ee30*/  ISETP.GT.AND P0, PT, R3, 0x38, PT ;  /* 0x000000380300780c */ /* 0x000fe20003f04270 */
[----:B------:R-:W-:-:S03]  /*2ee40*/  FMUL R22, R22, R2 ;  /* 0x0000000216167220 */ /* 0x000fc60000400000 */
[----:B------:R-:W-:Y:S02]  /*2ee50*/  ISETP.GT.AND P5, PT, R0, RZ, P0 ;  /* 0x000000ff0000720c */ /* 0x000fe400007a4270 */
[----:B------:R-:W-:-:S05]  /*2ee60*/  F2FP.F16.F32.PACK_AB R22, RZ, R22 ;  /* 0x00000016ff16723e */ /* 0x000fca00000000ff */
[----:B------:R0:W-:Y:S01]  /*2ee70*/  @P1 STG.E.U16 desc[UR36][R20.64+0x62], R22 ;  /* 0x0000621614001986 */ /* 0x0001e2000c101524 */
[----:B------:R-:W-:-:S04]  /*2ee80*/  ISETP.GT.AND P1, PT, R3, 0x39, PT ;  /* 0x000000390300780c */ /* 0x000fc80003f24270 */
[----:B------:R-:W-:Y:S01]  /*2ee90*/  ISETP.GT.AND P4, PT, R0, RZ, P1 ;  /* 0x000000ff0000720c */ /* 0x000fe20000f84270 */
[----:B0-----:R-:W-:Y:S02]  /*2eea0*/  FMUL R22, R235, R2 ;  /* 0x00000002eb167220 */ /* 0x001fe40000400000 */
[----:B------:R-:W3:Y:S03]  /*2eeb0*/  LDL.LU R235, [R1+0x94] ;  /* 0x0000940001eb7983 */ /* 0x000ee60000300800 */
[----:B------:R-:W-:-:S04]  /*2eec0*/  F2FP.F16.F32.PACK_AB R22, RZ, R22 ;  /* 0x00000016ff16723e */ /* 0x000fc800000000ff */
[----:B------:R-:W-:Y:S01]  /*2eed0*/  PRMT R232, R22, 0x7610, R232 ;  /* 0x0000761016e87816 */ /* 0x000fe200000000e8 */
[----:B------:R-:W-:-:S04]  /*2eee0*/  FMUL R22, R16, R2 ;  /* 0x0000000210167220 */ /* 0x000fc80000400000 */
[----:B------:R-:W-:Y:S01]  /*2eef0*/  @P4 STG.E.U16 desc[UR36][R12.64+0x72], R232 ;  /* 0x000072e80c004986 */ /* 0x000fe2000c101524 */
[----:B--2---:R-:W-:-:S05]  /*2ef00*/  FMUL R23, R23, R2 ;  /* 0x0000000217177220 */ /* 0x004fca0000400000 */
[----:B------:R-:W-:-:S04]  /*2ef10*/  F2FP.F16.F32.PACK_AB R23, RZ, R23 ;  /* 0x00000017ff17723e */ /* 0x000fc800000000ff */
[----:B------:R-:W-:Y:S01]  /*2ef20*/  PRMT R233, R23, 0x7610, R233 ;  /* 0x0000761017e97816 */ /* 0x000fe200000000e9 */
[----:B------:R-:W-:Y:S02]  /*2ef30*/  FMUL R23, R234, R2 ;  /* 0x00000002ea177220 */ /* 0x000fe40000400000 */
[----:B------:R-:W2:Y:S04]  /*2ef40*/  LDL.LU R234, [R1+0x98] ;  /* 0x0000980001ea7983 */ /* 0x000ea80000300800 */
[----:B------:R-:W-:Y:S01]  /*2ef50*/  @P5 STG.E.U16 desc[UR36][R12.64+0x70], R233 ;  /* 0x000070e90c005986 */ /* 0x000fe2000c101524 */
[C---:B------:R-:W-:Y:S02]  /*2ef60*/  ISETP.GT.AND P5, PT, R0.reuse, 0x8, P0 ;  /* 0x000000080000780c */ /* 0x040fe400007a4270 */
[----:B------:R-:W-:Y:S01]  /*2ef70*/  F2FP.F16.F32.PACK_AB R23, RZ, R23 ;  /* 0x00000017ff17723e */ /* 0x000fe200000000ff */
[----:B------:R-:W4:Y:S10]  /*2ef80*/  LDL.LU R16, [R1+0x9c] ;  /* 0x00009c0001107983 */ /* 0x000f340000300800 */
[----:B------:R0:W-:Y:S04]  /*2ef90*/  @P5 STG.E.U16 desc[UR36][R20.64+0x70], R23 ;  /* 0x0000701714005986 */ /* 0x0001e8000c101524 */
[----:B0-----:R-:W3:Y:S01]  /*2efa0*/  LDL.LU R23, [R1+0x80] ;  /* 0x0000800001177983 */ /* 0x001ee20000300800 */
[----:B------:R-:W-:-:S02]  /*2efb0*/  ISETP.GT.AND P4, PT, R0, 0x8, P1 ;  /* 0x000000080000780c */ /* 0x000fc40000f84270 */
[----:B------:R-:W-:-:S11]  /*2efc0*/  F2FP.F16.F32.PACK_AB R22, RZ, R22 ;  /* 0x00000016ff16723e */ /* 0x000fd600000000ff */
[----:B------:R0:W-:Y:S01]  /*2efd0*/  @P4 STG.E.U16 desc[UR36][R20.64+0x72], R22 ;  /* 0x0000721614004986 */ /* 0x0001e2000c101524 */
[----:B------:R-:W-:-:S03]  /*2efe0*/  ISETP.GT.AND P4, PT, R0, 0x80, P3 ;  /* 0x000000800000780c */ /* 0x000fc60001f84270 */
[----:B0-----:R-:W2:Y:S01]  /*2eff0*/  LDL.LU R22, [R1+0x84] ;  /* 0x0000840001167983 */ /* 0x001ea20000300800 */
[----:B---3--:R-:W-:-:S05]  /*2f000*/  FMUL R23, R23, R2 ;  /* 0x0000000217177220 */ /* 0x008fca0000400000 */
[----:B------:R-:W-:-:S05]  /*2f010*/  F2FP.F16.F32.PACK_AB R23, RZ, R23 ;  /* 0x00000017ff17723e */ /* 0x000fca00000000ff */
[----:B------:R0:W-:Y:S04]  /*2f020*/  @P4 STG.E.U16 desc[UR36][R8.64+0x60], R23 ;  /* 0x0000601708004986 */ /* 0x0001e8000c101524 */
[----:B0-----:R-:W3:Y:S01]  /*2f030*/  LDL.LU R23, [R1+0x88] ;  /* 0x0000880001177983 */ /* 0x001ee20000300800 */
[----:B------:R-:W-:Y:S01]  /*2f040*/  ISETP.GT.AND P5, PT, R0, 0x80, P2 ;  /* 0x000000800000780c */ /* 0x000fe200017a4270 */
[----:B--2---:R-:W-:Y:S01]  /*2f050*/  FMUL R22, R22, R2 ;  /* 0x0000000216167220 */ /* 0x004fe20000400000 */
[----:B------:R-:W-:-:S04]  /*2f060*/  ISETP.GT.AND P4, PT, R0, 0x88, P3 ;  /* 0x000000880000780c */ /* 0x000fc80001f84270 */
[----:B------:R-:W-:-:S07]  /*2f070*/  F2FP.F16.F32.PACK_AB R22, RZ, R22 ;  /* 0x00000016ff16723e */ /* 0x000fce00000000ff */
[----:B------:R0:W-:Y:S04]  /*2f080*/  @P5 STG.E.U16 desc[UR36][R8.64+0x62], R22 ;  /* 0x0000621608005986 */ /* 0x0001e8000c101524 */
[----:B0-----:R-:W2:Y:S01]  /*2f090*/  LDL.LU R22, [R1+0x8c] ;  /* 0x00008c0001167983 */ /* 0x001ea20000300800 */
[----:B---3--:R-:W-:-:S05]  /*2f0a0*/  FMUL R23, R23, R2 ;  /* 0x0000000217177220 */ /* 0x008fca0000400000 */
[----:B------:R-:W-:-:S05]  /*2f0b0*/  F2FP.F16.F32.PACK_AB R23, RZ, R23 ;  /* 0x00000017ff17723e */ /* 0x000fca00000000ff */
[----:B------:R0:W-:Y:S04]  /*2f0c0*/  @P4 STG.E.U16 desc[UR36][R18.64+0x60], R23 ;  /* 0x0000601712004986 */ /* 0x0001e8000c101524 */
[----:B0-----:R-:W3:Y:S01]  /*2f0d0*/  LDL.LU R23, [R1+0x90] ;  /* 0x0000900001177983 */ /* 0x001ee20000300800 */
[----:B------:R-:W-:Y:S01]  /*2f0e0*/  ISETP.GT.AND P5, PT, R0, 0x88, P2 ;  /* 0x000000880000780c */ /* 0x000fe200017a4270 */
[----:B--2---:R-:W-:-:S05]  /*2f0f0*/  FMUL R22, R22, R2 ;  /* 0x0000000216167220 */ /* 0x004fca0000400000 */
[----:B------:R-:W-:-:S07]  /*2f100*/  F2FP.F16.F32.PACK_AB R22, RZ, R22 ;  /* 0x00000016ff16723e */ /* 0x000fce00000000ff */
[----:B------:R0:W-:Y:S01]  /*2f110*/  @P5 STG.E.U16 desc[UR36][R18.64+0x62], R22 ;  /* 0x0000621612005986 */ /* 0x0001e2000c101524 */
[C---:B------:R-:W-:Y:S02]  /*2f120*/  ISETP.GT.AND P5, PT, R0.reuse, 0x80, P0 ;  /* 0x000000800000780c */ /* 0x040fe400007a4270 */
[----:B------:R-:W-:Y:S01]  /*2f130*/  ISETP.GT.AND P4, PT, R0, 0x80, P1 ;  /* 0x000000800000780c */ /* 0x000fe20000f84270 */
[----:B0-----:R-:W-:-:S05]  /*2f140*/  FMUL R22, R235, R2 ;  /* 0x00000002eb167220 */ /* 0x001fca0000400000 */
[----:B------:R-:W-:-:S04]  /*2f150*/  F2FP.F16.F32.PACK_AB R22, RZ, R22 ;  /* 0x00000016ff16723e */ /* 0x000fc800000000ff */
[----:B------:R-:W-:Y:S01]  /*2f160*/  PRMT R232, R22, 0x7610, R232 ;  /* 0x0000761016e87816 */ /* 0x000fe200000000e8 */
[-C--:B----4-:R-:W-:Y:S02]  /*2f170*/  FMUL R22, R16, R2.reuse ;  /* 0x0000000210167220 */ /* 0x090fe40000400000 */
[----:B------:R-:W2:Y:S04]  /*2f180*/  LDL.LU R16, [R1+0x4c] ;  /* 0x00004c0001107983 */ /* 0x000ea80000300800 */
[----:B------:R-:W4:Y:S04]  /*2f190*/  LDL.LU R235, [R1+0x54] ;  /* 0x0000540001eb7983 */ /* 0x000f280000300800 */
[----:B------:R-:W-:Y:S01]  /*2f1a0*/  @P4 STG.E.U16 desc[UR36][R8.64+0x72], R232 ;  /* 0x000072e808004986 */ /* 0x000fe2000c101524 */
[----:B---3--:R-:W-:-:S05]  /*2f1b0*/  FMUL R23, R23, R2 ;  /* 0x0000000217177220 */ /* 0x008fca0000400000 */
[----:B------:R-:W-:-:S04]  /*2f1c0*/  F2FP.F16.F32.PACK_AB R23, RZ, R23 ;  /* 0x00000017ff17723e */ /* 0x000fc800000000ff */
[----:B------:R-:W-:Y:S01]  /*2f1d0*/  PRMT R233, R23, 0x7610, R233 ;  /* 0x0000761017e97816 */ /* 0x000fe200000000e9 */
[----:B------:R-:W-:Y:S02]  /*2f1e0*/  FMUL R23, R234, R2 ;  /* 0x00000002ea177220 */ /* 0x000fe40000400000 */
[----:B------:R-:W3:Y:S04]  /*2f1f0*/  LDL.LU R234, [R1+0x5c] ;  /* 0x00005c0001ea7983 */ /* 0x000ee80000300800 */
[----:B------:R-:W-:Y:S01]  /*2f200*/  @P5 STG.E.U16 desc[UR36][R8.64+0x70], R233 ;  /* 0x000070e908005986 */ /* 0x000fe2000c101524 */
[----:B------:R-:W-:Y:S02]  /*2f210*/  ISETP.GT.AND P5, PT, R0, 0x88, P0 ;  /* 0x000000880000780c */ /* 0x000fe400007a4270 */
[----:B------:R-:W-:-:S11]  /*2f220*/  F2FP.F16.F32.PACK_AB R23, RZ, R23 ;  /* 0x00000017ff17723e */ /* 0x000fd600000000ff */
[----:B------:R0:W-:Y:S04]  /*2f230*/  @P5 STG.E.U16 desc[UR36][R18.64+0x70], R23 ;  /* 0x0000701712005986 */ /* 0x0001e8000c101524 */
[----:B0-----:R-:W2:Y:S01]  /*2f240*/  LDL.LU R23, [R1+0x60] ;  /* 0x0000600001177983 */ /* 0x001ea20000300800 */
[----:B------:R-:W-:Y:S02]  /*2f250*/  ISETP.GT.AND P4, PT, R0, 0x88, P1 ;  /* 0x000000880000780c */ /* 0x000fe40000f84270 */
[----:B------:R-:W-:-:S11]  /*2f260*/  F2FP.F16.F32.PACK_AB R22, RZ, R22 ;  /* 0x00000016ff16723e */ /* 0x000fd600000000ff */
[----:B------:R0:W-:Y:S01]  /*2f270*/  @P4 STG.E.U16 desc[UR36][R18.64+0x72], R22 ;  /* 0x0000721612004986 */ /* 0x0001e2000c101524 */
[----:B------:R-:W-:-:S03]  /*2f280*/  ISETP.GT.AND P4, PT, R0, 0x100, P3 ;  /* 0x000001000000780c */ /* 0x000fc60001f84270 */
[----:B0-----:R-:W4:Y:S01]  /*2f290*/  LDL.LU R22, [R1+0x64] ;  /* 0x0000640001167983 */ /* 0x001f220000300800 */
[----:B--2---:R-:W-:-:S05]  /*2f2a0*/  FMUL R23, R23, R2 ;  /* 0x0000000217177220 */ /* 0x004fca0000400000 */
[----:B------:R-:W-:-:S05]  /*2f2b0*/  F2FP.F16.F32.PACK_AB R23, RZ, R23 ;  /* 0x00000017ff17723e */ /* 0x000fca00000000ff */
[----:B------:R0:W-:Y:S04]  /*2f2c0*/  @P4 STG.E.U16 desc[UR36][R4.64+0x60], R23 ;  /* 0x0000601704004986 */ /* 0x0001e8000c101524 */
[----:B0-----:R-:W2:Y:S01]  /*2f2d0*/  LDL.LU R23, [R1+0x68] ;  /* 0x0000680001177983 */ /* 0x001ea20000300800 */
[----:B------:R-:W-:Y:S01]  /*2f2e0*/  ISETP.GT.AND P5, PT, R0, 0x100, P2 ;  /* 0x000001000000780c */ /* 0x000fe200017a4270 */
[----:B----4-:R-:W-:-:S05]  /*2f2f0*/  FMUL R22, R22, R2 ;  /* 0x0000000216167220 */ /* 0x010fca0000400000 */
[----:B------:R-:W-:Y:S02]  /*2f300*/  F2FP.F16.F32.PACK_AB R22, RZ, R22 ;  /* 0x00000016ff16723e */ /* 0x000fe400000000ff */
[----:B------:R-:W-:-:S05]  /*2f310*/  ISETP.GT.AND P4, PT, R0, 0x108, P3 ;  /* 0x000001080000780c */ /* 0x000fca0001f84270 */
[----:B------:R0:W-:Y:S04]  /*2f320*/  @P5 STG.E.U16 desc[UR36][R4.64+0x62], R22 ;  /* 0x0000621604005986 */ /* 0x0001e8000c101524 */
[----:B0-----:R-:W4:Y:S01]  /*2f330*/  LDL.LU R22, [R1+0x6c] ;  /* 0x00006c0001167983 */ /* 0x001f220000300800 */
[----:B--2---:R-:W-:-:S05]  /*2f340*/  FMUL R23, R23, R2 ;  /* 0x0000000217177220 */ /* 0x004fca0000400000 */
[----:B------:R-:W-:-:S05]  /*2f350*/  F2FP.F16.F32.PACK_AB R23, RZ, R23 ;  /* 0x00000017ff17723e */ /* 0x000fca00000000ff */
[----:B------:R0:W-:Y:S04]  /*2f360*/  @P4 STG.E.U16 desc[UR36][R14.64+0x60], R23 ;  /* 0x000060170e004986 */ /* 0x0001e8000c101524 */
[----:B0-----:R-:W2:Y:S01]  /*2f370*/  LDL.LU R23, [R1+0x70] ;  /* 0x0000700001177983 */ /* 0x001ea20000300800 */
[----:B------:R-:W-:Y:S01]  /*2f380*/  ISETP.GT.AND P5, PT, R0, 0x108, P2 ;  /* 0x000001080000780c */ /* 0x000fe200017a4270 */
[----:B----4-:R-:W-:-:S05]  /*2f390*/  FMUL R22, R22, R2 ;  /* 0x0000000216167220 */ /* 0x010fca0000400000 */
[----:B------:R-:W-:-:S07]  /*2f3a0*/  F2FP.F16.F32.PACK_AB R22, RZ, R22 ;  /* 0x00000016ff16723e */ /* 0x000fce00000000ff */
[----:B------:R0:W-:Y:S04]  /*2f3b0*/  @P5 STG.E.U16 desc[UR36][R14.64+0x62], R22 ;  /* 0x000062160e005986 */ /* 0x0001e8000c101524 */
[----:B0-----:R-:W4:Y:S01]  /*2f3c0*/  LDL.LU R22, [R1+0x74] ;  /* 0x0000740001167983 */ /* 0x001f220000300800 */
[----:B--2---:R-:W-:-:S05]  /*2f3d0*/  FMUL R23, R23, R2 ;  /* 0x0000000217177220 */ /* 0x004fca0000400000 */
[----:B------:R-:W-:-:S04]  /*2f3e0*/  F2FP.F16.F32.PACK_AB R23, RZ, R23 ;  /* 0x00000017ff17723e */ /* 0x000fc800000000ff */
[----:B------:R-:W-:Y:S02]  /*2f3f0*/  PRMT R233, R23, 0x7610, R233 ;  /* 0x0000761017e97816 */ /* 0x000fe400000000e9 */
[----:B------:R-:W2:Y:S01]  /*2f400*/  LDL.LU R23, [R1+0x78] ;  /* 0x0000780001177983 */ /* 0x000ea20000300800 */
[C---:B------:R-:W-:Y:S02]  /*2f410*/  ISETP.GT.AND P5, PT, R0.reuse, 0x100, P0 ;  /* 0x000001000000780c */ /* 0x040fe400007a4270 */
[----:B------:R-:W-:Y:S01]  /*2f420*/  ISETP.GT.AND P4, PT, R0, 0x100, P1 ;  /* 0x000001000000780c */ /* 0x000fe20000f84270 */
[----:B----4-:R-:W-:-:S05]  /*2f430*/  FMUL R22, R22, R2 ;  /* 0x0000000216167220 */ /* 0x010fca0000400000 */
[----:B------:R-:W-:-:S05]  /*2f440*/  F2FP.F16.F32.PACK_AB R22, RZ, R22 ;  /* 0x00000016ff16723e */ /* 0x000fca00000000ff */
[----:B------:R0:W-:Y:S01]  /*2f450*/  @P5 STG.E.U16 desc[UR36][R4.64+0x70], R233 ;  /* 0x000070e904005986 */ /* 0x0001e2000c101524 */
[----:B------:R-:W-:Y:S02]  /*2f460*/  ISETP.GT.AND P5, PT, R0, 0x108, P0 ;  /* 0x000001080000780c */ /* 0x000fe400007a4270 */
[----:B------:R-:W-:Y:S02]  /*2f470*/  PRMT R232, R22, 0x7610, R232 ;  /* 0x0000761016e87816 */ /* 0x000fe400000000e8 */
[----:B------:R-:W4:Y:S04]  /*2f480*/  LDL.LU R22, [R1+0x7c] ;  /* 0x00007c0001167983 */ /* 0x000f280000300800 */
[----:B------:R1:W-:Y:S04]  /*2f490*/  @P4 STG.E.U16 desc[UR36][R4.64+0x72], R232 ;  /* 0x000072e804004986 */ /* 0x0003e8000c101524 */
[----:B0-----:R-:W3:Y:S04]  /*2f4a0*/  LDL.LU R233, [R1+0x50] ;  /* 0x0000500001e97983 */ /* 0x001ee80000300800 */
[----:B-1----:R-:W3:Y:S01]  /*2f4b0*/  LDL.LU R232, [R1+0x40] ;  /* 0x0000400001e87983 */ /* 0x002ee20000300800 */
[----:B--2---:R-:W-:-:S05]  /*2f4c0*/  FMUL R23, R23, R2 ;  /* 0x0000000217177220 */ /* 0x004fca0000400000 */
[----:B------:R-:W-:-:S05]  /*2f4d0*/  F2FP.F16.F32.PACK_AB R23, RZ, R23 ;  /* 0x00000017ff17723e */ /* 0x000fca00000000ff */
[----:B------:R0:W-:Y:S04]  /*2f4e0*/  @P5 STG.E.U16 desc[UR36][R14.64+0x70], R23 ;  /* 0x000070170e005986 */ /* 0x0001e8000c101524 */
[----:B0-----:R-:W2:Y:S01]  /*2f4f0*/  LDL.LU R23, [R1+0x44] ;  /* 0x0000440001177983 */ /* 0x001ea20000300800 */
[----:B------:R-:W-:Y:S01]  /*2f500*/  ISETP.GT.AND P4, PT, R0, 0x108, P1 ;  /* 0x000001080000780c */ /* 0x000fe20000f84270 */
[----:B----4-:R-:W-:-:S05]  /*2f510*/  FMUL R22, R22, R2 ;  /* 0x0000000216167220 */ /* 0x010fca0000400000 */
[----:B------:R-:W-:-:S07]  /*2f520*/  F2FP.F16.F32.PACK_AB R22, RZ, R22 ;  /* 0x00000016ff16723e */ /* 0x000fce00000000ff */
[----:B------:R0:W-:Y:S01]  /*2f530*/  @P4 STG.E.U16 desc[UR36][R14.64+0x72], R22 ;  /* 0x000072160e004986 */ /* 0x0001e2000c101524 */
[----:B---3--:R-:W-:-:S03]  /*2f540*/  FMUL R232, R232, R2 ;  /* 0x00000002e8e87220 */ /* 0x008fc60000400000 */
[----:B0-----:R-:W3:Y:S02]  /*2f550*/  LDL.LU R22, [R1+0x48] ;  /* 0x0000480001167983 */ /* 0x001ee40000300800 */
[----:B------:R-:W-:Y:S01]  /*2f560*/  F2FP.F16.F32.PACK_AB R232, RZ, R232 ;  /* 0x000000e8ffe8723e */ /* 0x000fe200000000ff */
[-C--:B------:R-:W-:Y:S02]  /*2f570*/  FMUL R236, R16, R2.reuse ;  /* 0x0000000210ec7220 */ /* 0x080fe40000400000 */
[----:B------:R0:W5:Y:S01]  /*2f580*/  LDL.LU R16, [R1+0x298] ;  /* 0x0002980001107983 */ /* 0x0001620000300800 */
[----:B------:R-:W-:Y:S01]  /*2f590*/  PRMT R237, R232, 0x7610, R237 ;  /* 0x00007610e8ed7816 */ /* 0x000fe200000000ed */
[----:B--2---:R-:W-:-:S05]  /*2f5a0*/  FMUL R23, R23, R2 ;  /* 0x0000000217177220 */ /* 0x004fca0000400000 */
[----:B------:R-:W-:-:S04]  /*2f5b0*/  F2FP.F16.F32.PACK_AB R23, RZ, R23 ;  /* 0x00000017ff17723e */ /* 0x000fc800000000ff */
[----:B------:R-:W-:Y:S02]  /*2f5c0*/  PRMT R232, R23, 0x7610, R232 ;  /* 0x0000761017e87816 */ /* 0x000fe400000000e8 */
[----:B------:R-:W2:Y:S01]  /*2f5d0*/  LDL.LU R23, [R1+0x58] ;  /* 0x0000580001177983 */ /* 0x000ea20000300800 */
[C---:B------:R-:W-:Y:S02]  /*2f5e0*/  ISETP.GT.AND P5, PT, R0.reuse, 0x180, P3 ;  /* 0x000001800000780c */ /* 0x040fe40001fa4270 */
[C---:B------:R-:W-:Y:S02]  /*2f5f0*/  ISETP.GT.AND P4, PT, R0.reuse, 0x180, P2 ;  /* 0x000001800000780c */ /* 0x040fe40001784270 */
[----:B------:R-:W-:Y:S01]  /*2f600*/  ISETP.GT.AND P3, PT, R0, 0x188, P3 ;  /* 0x000001880000780c */ /* 0x000fe20001f64270 */
[----:B---3--:R-:W-:-:S08]  /*2f610*/  FMUL R22, R22, R2 ;  /* 0x0000000216167220 */ /* 0x008fd00000400000 */
[----:B------:R-:W-:Y:S01]  /*2f620*/  @P5 STG.E.U16 desc[UR36][R6.64+0x60], R237 ;  /* 0x000060ed06005986 */ /* 0x000fe2000c101524 */
[----:B------:R-:W-:-:S03]  /*2f630*/  F2FP.F16.F32.PACK_AB R22, RZ, R22 ;  /* 0x00000016ff16723e */ /* 0x000fc600000000ff */
[----:B------:R1:W-:Y:S01]  /*2f640*/  @P4 STG.E.U16 desc[UR36][R6.64+0x62], R232 ;  /* 0x000062e806004986 */ /* 0x0003e2000c101524 */
[C---:B------:R-:W-:Y:S01]  /*2f650*/  ISETP.GT.AND P2, PT, R0.reuse, 0x188, P2 ;  /* 0x000001880000780c */ /* 0x040fe20001744270 */
[-C--:B------:R-:W-:Y:S01]  /*2f660*/  FMUL R235, R235, R2.reuse ;  /* 0x00000002ebeb7220 */ /* 0x080fe20000400000 */
[C---:B------:R-:W-:Y:S01]  /*2f670*/  ISETP.GT.AND P4, PT, R0.reuse, 0x180, P0 ;  /* 0x000001800000780c */ /* 0x040fe20000784270 */
[----:B------:R3:W-:Y:S01]  /*2f680*/  @P3 STG.E.U16 desc[UR36][R10.64+0x60], R22 ;  /* 0x000060160a003986 */ /* 0x0007e2000c101524 */
[C---:B------:R-:W-:Y:S01]  /*2f690*/  ISETP.GT.AND P3, PT, R0.reuse, 0x180, P1 ;  /* 0x000001800000780c */ /* 0x040fe20000f64270 */
[-C--:B------:R-:W-:Y:S01]  /*2f6a0*/  FMUL R233, R233, R2.reuse ;  /* 0x00000002e9e97220 */ /* 0x080fe20000400000 */
[----:B------:R-:W-:Y:S01]  /*2f6b0*/  ISETP.GT.AND P0, PT, R0, 0x188, P0 ;  /* 0x000001880000780c */ /* 0x000fe20000704270 */
[----:B------:R-:W-:Y:S01]  /*2f6c0*/  FMUL R234, R234, R2 ;  /* 0x00000002eaea7220 */ /* 0x000fe20000400000 */
[----:B-1----:R-:W-:Y:S02]  /*2f6d0*/  F2FP.F16.F32.PACK_AB R232, RZ, R235 ;  /* 0x000000ebffe8723e */ /* 0x002fe400000000ff */
[----:B---3--:R-:W-:-:S02]  /*2f6e0*/  F2FP.F16.F32.PACK_AB R22, RZ, R236 ;  /* 0x000000ecff16723e */ /* 0x008fc400000000ff */
[----:B------:R-:W-:Y:S02]  /*2f6f0*/  F2FP.F16.F32.PACK_AB R233, RZ, R233 ;  /* 0x000000e9ffe9723e */ /* 0x000fe400000000ff */
[----:B------:R-:W-:Y:S02]  /*2f700*/  PRMT R235, R22, 0x7610, R235 ;  /* 0x0000761016eb7816 */ /* 0x000fe400000000eb */
[----:B------:R-:W-:Y:S02]  /*2f710*/  F2FP.F16.F32.PACK_AB R22, RZ, R234 ;  /* 0x000000eaff16723e */ /* 0x000fe400000000ff */
[----:B------:R-:W3:Y:S01]  /*2f720*/  LDL.LU R234, [R1+0x3c] ;  /* 0x00003c0001ea7983 */ /* 0x000ee20000300800 */
[----:B------:R-:W-:-:S03]  /*2f730*/  ISETP.GT.AND P1, PT, R0, 0x188, P1 ;  /* 0x000001880000780c */ /* 0x000fc60000f24270 */
[----:B------:R1:W-:Y:S04]  /*2f740*/  @P2 STG.E.U16 desc[UR36][R10.64+0x62], R235 ;  /* 0x000062eb0a002986 */ /* 0x0003e8000c101524 */
[----:B------:R4:W-:Y:S04]  /*2f750*/  @P4 STG.E.U16 desc[UR36][R6.64+0x70], R233 ;  /* 0x000070e906004986 */ /* 0x0009e8000c101524 */
[----:B------:R0:W-:Y:S04]  /*2f760*/  @P3 STG.E.U16 desc[UR36][R6.64+0x72], R232 ;  /* 0x000072e806003986 */ /* 0x0001e8000c101524 */
[----:B-1----:R-:W3:Y:S04]  /*2f770*/  LDL.LU R235, [R1+0x38] ;  /* 0x0000380001eb7983 */ /* 0x002ee80000300800 */
[----:B----4-:R-:W4:Y:S04]  /*2f780*/  LDL.LU R233, [R1+0x20] ;  /* 0x0000200001e97983 */ /* 0x010f280000300800 */
[----:B0-----:R-:W3:Y:S04]  /*2f790*/  LDL.LU R232, [R1+0x24] ;  /* 0x0000240001e87983 */ /* 0x001ee80000300800 */
[----:B------:R-:W-:Y:S01]  /*2f7a0*/  @P1 STG.E.U16 desc[UR36][R10.64+0x72], R22 ;  /* 0x000072160a001986 */ /* 0x000fe2000c101524 */
[----:B--2---:R-:W-:-:S05]  /*2f7b0*/  FMUL R23, R23, R2 ;  /* 0x0000000217177220 */ /* 0x004fca0000400000 */
[----:B------:R-:W-:-:S05]  /*2f7c0*/  F2FP.F16.F32.PACK_AB R23, RZ, R23 ;  /* 0x00000017ff17723e */ /* 0x000fca00000000ff */
[----:B------:R0:W-:Y:S04]  /*2f7d0*/  @P0 STG.E.U16 desc[UR36][R10.64+0x70], R23 ;  /* 0x000070170a000986 */ /* 0x0001e8000c101524 */
[----:B0-----:R-:W2:Y:S04]  /*2f7e0*/  LDL.LU R23, [R1+0x28] ;  /* 0x0000280001177983 */ /* 0x001ea80000300800 */
[----:B------:R-:W2:Y:S01]  /*2f7f0*/  LDL.LU R22, [R1+0x2c] ;  /* 0x00002c0001167983 */ /* 0x000ea20000300800 */
[C---:B------:R-:W-:Y:S02]  /*2f800*/  ISETP.GT.AND P3, PT, R3.reuse, 0x40, PT ;  /* 0x000000400300780c */ /* 0x040fe40003f64270 */
[----:B------:R-:W-:-:S02]  /*2f810*/  ISETP.GT.AND P2, PT, R3, 0x41, PT ;  /* 0x000000410300780c */ /* 0x000fc40003f44270 */
[C---:B------:R-:W-:Y:S02]  /*2f820*/  ISETP.GT.AND P0, PT, R0.reuse, RZ, P3 ;  /* 0x000000ff0000720c */ /* 0x040fe40001f04270 */
[C---:B------:R-:W-:Y:S02]  /*2f830*/  ISETP.GT.AND P4, PT, R0.reuse, RZ, P2 ;  /* 0x000000ff0000720c */ /* 0x040fe40001784270 */
[C---:B------:R-:W-:Y:S02]  /*2f840*/  ISETP.GT.AND P5, PT, R0.reuse, 0x8, P3 ;  /* 0x000000080000780c */ /* 0x040fe40001fa4270 */
[----:B------:R-:W-:Y:S01]  /*2f850*/  ISETP.GT.AND P1, PT, R0, 0x8, P2 ;  /* 0x000000080000780c */ /* 0x000fe20001724270 */
[-C--:B----4-:R-:W-:Y:S01]  /*2f860*/  FMUL R233, R233, R2.reuse ;  /* 0x00000002e9e97220 */ /* 0x090fe20000400000 */
[----:B---3--:R-:W-:-:S04]  /*2f870*/  FMUL R232, R232, R2 ;  /* 0x00000002e8e87220 */ /* 0x008fc80000400000 */
[----:B------:R-:W-:Y:S02]  /*2f880*/  F2FP.F16.F32.PACK_AB R233, RZ, R233 ;  /* 0x000000e9ffe9723e */ /* 0x000fe400000000ff */
[----:B------:R-:W-:-:S03]  /*2f890*/  F2FP.F16.F32.PACK_AB R232, RZ, R232 ;  /* 0x000000e8ffe8723e */ /* 0x000fc600000000ff */
[----:B------:R-:W-:Y:S04]  /*2f8a0*/  @P0 STG.E.U16 desc[UR36][R12.64+0x80], R233 ;  /* 0x000080e90c000986 */ /* 0x000fe8000c101524 */
[----:B------:R-:W-:Y:S01]  /*2f8b0*/  @P4 STG.E.U16 desc[UR36][R12.64+0x82], R232 ;  /* 0x000082e80c004986 */ /* 0x000fe2000c101524 */
[----:B--2---:R-:W-:-:S05]  /*2f8c0*/  FMUL R23, R23, R2 ;  /* 0x0000000217177220 */ /* 0x004fca0000400000 */
[----:B------:R-:W-:Y:S01]  /*2f8d0*/  F2FP.F16.F32.PACK_AB R23, RZ, R23 ;  /* 0x00000017ff17723e */ /* 0x000fe200000000ff */
[----:B------:R-:W-:-:S04]  /*2f8e0*/  FMUL R22, R22, R2 ;  /* 0x0000000216167220 */ /* 0x000fc80000400000 */
[----:B------:R0:W-:Y:S01]  /*2f8f0*/  @P5 STG.E.U16 desc[UR36][R20.64+0x80], R23 ;  /* 0x0000801714005986 */ /* 0x0001e2000c101524 */
[----:B------:R-:W-:-:S03]  /*2f900*/  F2FP.F16.F32.PACK_AB R22, RZ, R22 ;  /* 0x00000016ff16723e */ /* 0x000fc600000000ff */
[----:B0-----:R-:W2:Y:S04]  /*2f910*/  LDL.LU R23, [R1+0x30] ;  /* 0x0000300001177983 */ /* 0x001ea80000300800 */
[----:B------:R0:W-:Y:S04]  /*2f920*/  @P1 STG.E.U16 desc[UR36][R20.64+0x82], R22 ;  /* 0x0000821614001986 */ /* 0x0001e8000c101524 */
[----:B0-----:R-:W3:Y:S01]  /*2f930*/  LDL.LU R22, [R1+0x34] ;  /* 0x0000340001167983 */ /* 0x001ee20000300800 */
[----:B------:R-:W-:-:S04]  /*2f940*/  ISETP.GT.AND P0, PT, R3, 0x48, PT ;  /* 0x000000480300780c */ /* 0x000fc80003f04270 */
[----:B------:R-:W-:Y:S02]  /*2f950*/  ISETP.GT.AND P5, PT, R0, RZ, P0 ;  /* 0x000000ff0000720c */ /* 0x000fe400007a4270 */
[----:B------:R-:W-:-:S04]  /*2f960*/  ISETP.GT.AND P1, PT, R3, 0x49, PT ;  /* 0x000000490300780c */ /* 0x000fc80003f24270 */
[----:B------:R-:W-:Y:S01]  /*2f970*/  ISETP.GT.AND P4, PT, R0, RZ, P1 ;  /* 0x000000ff0000720c */ /* 0x000fe20000f84270 */
[----:B--2---:R-:W-:-:S05]  /*2f980*/  FMUL R23, R23, R2 ;  /* 0x0000000217177220 */ /* 0x004fca0000400000 */
[----:B------:R-:W-:-:S04]  /*2f990*/  F2FP.F16.F32.PACK_AB R23, RZ, R23 ;  /* 0x00000017ff17723e */ /* 0x000fc800000000ff */
[----:B------:R-:W-:Y:S01]  /*2f9a0*/  PRMT R233, R23, 0x7610, R233 ;  /* 0x0000761017e97816 */ /* 0x000fe200000000e9 */
[-C--:B------:R-:W-:Y:S02]  /*2f9b0*/  FMUL R23, R235, R2.reuse ;  /* 0x00000002eb177220 */ /* 0x080fe40000400000 */
[----:B------:R-:W2:Y:S01]  /*2f9c0*/  LDL.LU R235, [R1+0x18] ;  /* 0x0000180001eb7983 */ /* 0x000ea20000300800 */
[----:B---3--:R-:W-:-:S03]  /*2f9d0*/  FMUL R22, R22, R2 ;  /* 0x0000000216167220 */ /* 0x008fc60000400000 */
[----:B------:R-:W-:Y:S01]  /*2f9e0*/  @P5 STG.E.U16 desc[UR36][R12.64+0x90], R233 ;  /* 0x000090e90c005986 */ /* 0x000fe2000c101524 */
[----:B------:R-:W-:Y:S02]  /*2f9f0*/  ISETP.GT.AND P5, PT, R0, 0x8, P0 ;  /* 0x000000080000780c */ /* 0x000fe400007a4270 */
[----:B------:R-:W-:Y:S02]  /*2fa00*/  F2FP.F16.F32.PACK_AB R22, RZ, R22 ;  /* 0x00000016ff16723e */ /* 0x000fe400000000ff */
[----:B------:R-:W-:Y:S02]  /*2fa10*/  F2FP.F16.F32.PACK_AB R23, RZ, R23 ;  /* 0x00000017ff17723e */ /* 0x000fe400000000ff */
[----:B------:R-:W-:Y:S01]  /*2fa20*/  PRMT R232, R22, 0x7610, R232 ;  /* 0x0000761016e87816 */ /* 0x000fe200000000e8 */
[----:B------:R-:W-:Y:S02]  /*2fa30*/  FMUL R22, R234, R2 ;  /* 0x00000002ea167220 */ /* 0x000fe40000400000 */
[----:B------:R-:W3:Y:S04]  /*2fa40*/  LDL.LU R234, [R1+0x1c] ;  /* 0x00001c0001ea7983 */ /* 0x000ee80000300800 */
[----:B------:R0:W-:Y:S04]  /*2fa50*/  @P4 STG.E.U16 desc[UR36][R12.64+0x92], R232 ;  /* 0x000092e80c004986 */ /* 0x0001e8000c101524 */
[----:B------:R1:W-:Y:S04]  /*2fa60*/  @P5 STG.E.U16 desc[UR36][R20.64+0x90], R23 ;  /* 0x0000901714005986 */ /* 0x0003e8000c101524 */
[----:B0-----:R-:W4:Y:S04]  /*2fa70*/  LDL.LU R232, [R1+0x14] ;  /* 0x0000140001e87983 */ /* 0x001f280000300800 */
[----:B-1----:R-:W2:Y:S01]  /*2fa80*/  LDL.LU R23, [R1] ;  /* 0x0000000001177983 */ /* 0x002ea20000300800 */
[----:B------:R-:W-:-:S02]  /*2fa90*/  ISETP.GT.AND P4, PT, R0, 0x8, P1 ;  /* 0x000000080000780c */ /* 0x000fc40000f84270 */
[----:B------:R-:W-:-:S11]  /*2faa0*/  F2FP.F16.F32.PACK_AB R22, RZ, R22 ;  /* 0x00000016ff16723e */ /* 0x000fd600000000ff */
[----:B------:R0:W-:Y:S01]  /*2fab0*/  @P4 STG.E.U16 desc[UR36][R20.64+0x92], R22 ;  /* 0x0000921614004986 */ /* 0x0001e2000c101524 */
[----:B------:R-:W-:-:S03]  /*2fac0*/  ISETP.GT.AND P4, PT, R0, 0x80, P3 ;  /* 0x000000800000780c */ /* 0x000fc60001f84270 */
[----:B0-----:R-:W3:Y:S01]  /*2fad0*/  LDL.LU R22, [R1+0x4] ;  /* 0x0000040001167983 */ /* 0x001ee20000300800 */
[----:B--2---:R-:W-:-:S05]  /*2fae0*/  FMUL R23, R23, R2 ;  /* 0x0000000217177220 */ /* 0x004fca0000400000 */
[----:B------:R-:W-:-:S05]  /*2faf0*/  F2FP.F16.F32.PACK_AB R23, RZ, R23 ;  /* 0x00000017ff17723e */ /* 0x000fca00000000ff */
[----:B------:R0:W-:Y:S04]  /*2fb00*/  @P4 STG.E.U16 desc[UR36][R8.64+0x80], R23 ;  /* 0x0000801708004986 */ /* 0x0001e8000c101524 */
[----:B0-----:R-:W2:Y:S01]  /*2fb10*/  LDL.LU R23, [R1+0x8] ;  /* 0x0000080001177983 */ /* 0x001ea20000300800 */
[----:B------:R-:W-:Y:S01]  /*2fb20*/  ISETP.GT.AND P5, PT, R0, 0x80, P2 ;  /* 0x000000800000780c */ /* 0x000fe200017a4270 */
[----:B---3--:R-:W-:Y:S01]  /*2fb30*/  FMUL R22, R22, R2 ;  /* 0x0000000216167220 */ /* 0x008fe20000400000 */
[----:B------:R-:W-:-:S04]  /*2fb40*/  ISETP.GT.AND P4, PT, R0, 0x88, P3 ;  /* 0x000000880000780c */ /* 0x000fc80001f84270 */
[----:B------:R-:W-:-:S07]  /*2fb50*/  F2FP.F16.F32.PACK_AB R22, RZ, R22 ;  /* 0x00000016ff16723e */ /* 0x000fce00000000ff */
[----:B------:R0:W-:Y:S04]  /*2fb60*/  @P5 STG.E.U16 desc[UR36][R8.64+0x82], R22 ;  /* 0x0000821608005986 */ /* 0x0001e8000c101524 */
[----:B0-----:R-:W3:Y:S01]  /*2fb70*/  LDL.LU R22, [R1+0xc] ;  /* 0x00000c0001167983 */ /* 0x001ee20000300800 */
[----:B--2---:R-:W-:-:S05]  /*2fb80*/  FMUL R23, R23, R2 ;  /* 0x0000000217177220 */ /* 0x004fca0000400000 */
[----:B------:R-:W-:-:S05]  /*2fb90*/  F2FP.F16.F32.PACK_AB R23, RZ, R23 ;  /* 0x00000017ff17723e */ /* 0x000fca00000000ff */
[----:B------:R0:W-:Y:S04]  /*2fba0*/  @P4 STG.E.U16 desc[UR36][R18.64+0x80], R23 ;  /* 0x0000801712004986 */ /* 0x0001e8000c101524 */
[----:B0-----:R-:W2:Y:S01]  /*2fbb0*/  LDL.LU R23, [R1+0x10] ;  /* 0x0000100001177983 */ /* 0x001ea20000300800 */
[----:B------:R-:W-:Y:S01]  /*2fbc0*/  ISETP.GT.AND P5, PT, R0, 0x88, P2 ;  /* 0x000000880000780c */ /* 0x000fe200017a4270 */
[----:B---3--:R-:W-:-:S05]  /*2fbd0*/  FMUL R22, R22, R2 ;  /* 0x0000000216167220 */ /* 0x008fca0000400000 */
[----:B------:R-:W-:Y:S02]  /*2fbe0*/  F2FP.F16.F32.PACK_AB R22, RZ, R22 ;  /* 0x00000016ff16723e */ /* 0x000fe400000000ff */
[----:B------:R-:W-:-:S05]  /*2fbf0*/  ISETP.GT.AND P4, PT, R0, 0x80, P1 ;  /* 0x000000800000780c */ /* 0x000fca0000f84270 */
[----:B------:R4:W-:Y:S01]  /*2fc00*/  @P5 STG.E.U16 desc[UR36][R18.64+0x82], R22 ;  /* 0x0000821612005986 */ /* 0x0009e2000c101524 */
[----:B------:R-:W-:Y:S01]  /*2fc10*/  ISETP.GT.AND P5, PT, R0, 0x80, P0 ;  /* 0x000000800000780c */ /* 0x000fe200007a4270 */
[----:B----4-:R-:W-:-:S05]  /*2fc20*/  FMUL R22, R232, R2 ;  /* 0x00000002e8167220 */ /* 0x010fca0000400000 */
[----:B------:R-:W-:Y:S01]  /*2fc30*/  F2FP.F16.F32.PACK_AB R22, RZ, R22 ;  /* 0x00000016ff16723e */ /* 0x000fe200000000ff */
[----:B------:R-:W-:-:S04]  /*2fc40*/  FMUL R232, R234, R2 ;  /* 0x00000002eae87220 */ /* 0x000fc80000400000 */
[----:B------:R0:W-:Y:S01]  /*2fc50*/  @P4 STG.E.U16 desc[UR36][R8.64+0x92], R22 ;  /* 0x0000921608004986 */ /* 0x0001e2000c101524 */
[----:B------:R-:W-:Y:S02]  /*2fc60*/  ISETP.GT.AND P4, PT, R0, 0x88, P1 ;  /* 0x000000880000780c */ /* 0x000fe40000f84270 */
[----:B------:R-:W-:Y:S01]  /*2fc70*/  F2FP.F16.F32.PACK_AB R232, RZ, R232 ;  /* 0x000000e8ffe8723e */ /* 0x000fe200000000ff */
[-C--:B------:R-:W-:Y:S01]  /*2fc80*/  FMUL R224, R224, R2.reuse ;  /* 0x00000002e0e07220 */ /* 0x080fe20000400000 */
[----:B------:R-:W-:-:S04]  /*2fc90*/  FMUL R225, R225, R2 ;  /* 0x00000002e1e17220 */ /* 0x000fc80000400000 */
[----:B------:R-:W-:Y:S02]  /*2fca0*/  F2FP.F16.F32.PACK_AB R224, RZ, R224 ;  /* 0x000000e0ffe0723e */ /* 0x000fe400000000ff */
        /* <DEDUP_REMOVED lines=13> */
[-C--:B0-----:R-:W-:Y:S01]  /*2fd80*/  FMUL R22, R216, R2.reuse ;  /* 0x00000002d8167220 */ /* 0x081fe20000400000 */
[-C--:B------:R-:W-:Y:S01]  /*2fd90*/  FMUL R217, R217, R2.reuse ;  /* 0x00000002d9d97220 */ /* 0x080fe20000400000 */
[----:B------:R-:W-:-:S03]  /*2fda0*/  FMUL R218, R218, R2 ;  /* 0x00000002dada7220 */ /* 0x000fc60000400000 */
[----:B------:R-:W-:Y:S02]  /*2fdb0*/  F2FP.F16.F32.PACK_AB R22, RZ, R22 ;  /* 0x00000016ff16723e */ /* 0x000fe400000000ff */
[----:B------:R-:W-:Y:S02]  /*2fdc0*/  F2FP.F16.F32.PACK_AB R217, RZ, R217 ;  /* 0x000000d9ffd9723e */ /* 0x000fe400000000ff */
[----:B------:R-:W-:Y:S01]  /*2fdd0*/  F2FP.F16.F32.PACK_AB R218, RZ, R218 ;  /* 0x000000daffda723e */ /* 0x000fe200000000ff */
[-C--:B------:R-:W-:Y:S01]  /*2fde0*/  FMUL R219, R219, R2.reuse ;  /* 0x00000002dbdb7220 */ /* 0x080fe20000400000 */
[-C--:B------:R-:W-:Y:S01]  /*2fdf0*/  FMUL R221, R221, R2.reuse ;  /* 0x00000002dddd7220 */ /* 0x080fe20000400000 */
[-C--:B------:R-:W-:Y:S01]  /*2fe00*/  FMUL R220, R220, R2.reuse ;  /* 0x00000002dcdc7220 */ /* 0x080fe20000400000 */
[-C--:B------:R-:W-:Y:S01]  /*2fe10*/  FMUL R222, R222, R2.reuse ;  /* 0x00000002dede7220 */ /* 0x080fe20000400000 */
[----:B------:R-:W-:Y:S01]  /*2fe20*/  FMUL R223, R223, R2 ;  /* 0x00000002dfdf7220 */ /* 0x000fe20000400000 */
[----:B------:R-:W-:-:S02]  /*2fe30*/  F2FP.F16.F32.PACK_AB R219, RZ, R219 ;  /* 0x000000dbffdb723e */ /* 0x000fc400000000ff */
[----:B------:R-:W-:Y:S02]  /*2fe40*/  F2FP.F16.F32.PACK_AB R221, RZ, R221 ;  /* 0x000000ddffdd723e */ /* 0x000fe400000000ff */
[----:B------:R-:W-:Y:S02]  /*2fe50*/  F2FP.F16.F32.PACK_AB R220, RZ, R220 ;  /* 0x000000dcffdc723e */ /* 0x000fe400000000ff */
[----:B------:R-:W-:Y:S02]  /*2fe60*/  F2FP.F16.F32.PACK_AB R222, RZ, R222 ;  /* 0x000000deffde723e */ /* 0x000fe400000000ff */
[----:B------:R-:W-:Y:S01]  /*2fe70*/  F2FP.F16.F32.PACK_AB R223, RZ, R223 ;  /* 0x000000dfffdf723e */ /* 0x000fe200000000ff */
[-C--:B------:R-:W-:Y:S01]  /*2fe80*/  FMUL R208, R208, R2.reuse ;  /* 0x00000002d0d07220 */ /* 0x080fe20000400000 */
[-C--:B------:R-:W-:Y:S01]  /*2fe90*/  FMUL R209, R209, R2.reuse ;  /* 0x00000002d1d17220 */ /* 0x080fe20000400000 */
[-C--:B------:R-:W-:Y:S01]  /*2fea0*/  FMUL R211, R211, R2.reuse ;  /* 0x00000002d3d37220 */ /* 0x080fe20000400000 */
[----:B------:R-:W-:-:S02]  /*2feb0*/  FMUL R210, R210, R2 ;  /* 0x00000002d2d27220 */ /* 0x000fc40000400000 */
[----:B------:R-:W-:Y:S02]  /*2fec0*/  F2FP.F16.F32.PACK_AB R208, RZ, R208 ;  /* 0x000000d0ffd0723e */ /* 0x000fe400000000ff */
[----:B------:R-:W-:Y:S02]  /*2fed0*/  F2FP.F16.F32.PACK_AB R209, RZ, R209 ;  /* 0x000000d1ffd1723e */ /* 0x000fe400000000ff */
        /* <DEDUP_REMOVED lines=11> */
[-C--:B------:R-:W-:Y:S01]  /*2ff90*/  FMUL R201, R201, R2.reuse ;  /* 0x00000002c9c97220 */ /* 0x080fe20000400000 */
[----:B--2---:R-:W-:-:S05]  /*2ffa0*/  FMUL R23, R23, R2 ;  /* 0x0000000217177220 */ /* 0x004fca0000400000 */
[----:B------:R-:W-:-:S04]  /*2ffb0*/  F2FP.F16.F32.PACK_AB R23, RZ, R23 ;  /* 0x00000017ff17723e */ /* 0x000fc800000000ff */
[----:B------:R-:W-:Y:S01]  /*2ffc0*/  PRMT R233, R23, 0x7610, R233 ;  /* 0x0000761017e97816 */ /* 0x000fe200000000e9 */
[----:B------:R-:W-:-:S04]  /*2ffd0*/  FMUL R23, R235, R2 ;  /* 0x00000002eb177220 */ /* 0x000fc80000400000 */
[----:B------:R0:W-:Y:S01]  /*2ffe0*/  @P5 STG.E.U16 desc[UR36][R8.64+0x90], R233 ;  /* 0x000090e908005986 */ /* 0x0001e2000c101524 */
[C---:B------:R-:W-:Y:S02]  /*2fff0*/  ISETP.GT.AND P5, PT, R0.reuse, 0x88, P0 ;  /* 0x000000880000780c */ /* 0x040fe400007a4270 */
[----:B------:R-:W-:Y:S01]  /*30000*/  F2FP.F16.F32.PACK_AB R23, RZ, R23 ;  /* 0x00000017ff17723e */ /* 0x000fe200000000ff */
[----:B------:R0:W-:Y:S01]  /*30010*/  @P4 STG.E.U16 desc[UR36][R18.64+0x92], R232 ;  /* 0x000092e812004986 */ /* 0x0001e2000c101524 */
[----:B------:R-:W-:-:S09]  /*30020*/  ISETP.GT.AND P4, PT, R0, 0x100, P3 ;  /* 0x000001000000780c */ /* 0x000fd20001f84270 */
[----:B------:R0:W-:Y:S01]  /*30030*/  @P5 STG.E.U16 desc[UR36][R18.64+0x90], R23 ;  /* 0x0000901712005986 */ /* 0x0001e2000c101524 */
[----:B------:R-:W-:-:S03]  /*30040*/  ISETP.GT.AND P5, PT, R0, 0x100, P2 ;  /* 0x000001000000780c */ /* 0x000fc600017a4270 */
        /* <DEDUP_REMOVED lines=15> */
[C---:B------:R-:W-:Y:S02]  /*30140*/  ISETP.GT.AND P5, PT, R0.reuse, 0x180, P3 ;  /* 0x000001800000780c */ /* 0x040fe40001fa4270 */
[C---:B------:R-:W-:Y:S01]  /*30150*/  ISETP.GT.AND P3, PT, R0.reuse, 0x188, P3 ;  /* 0x000001880000780c */ /* 0x040fe20001f64270 */
[----:B------:R0:W-:Y:S01]  /*30160*/  @P4 STG.E.U16 desc[UR36][R6.64+0x82], R217 ;  /* 0x000082d906004986 */ /* 0x0001e2000c101524 */
[C---:B------:R-:W-:Y:S02]  /*30170*/  ISETP.GT.AND P2, PT, R0.reuse, 0x188, P2 ;  /* 0x000001880000780c */ /* 0x040fe40001744270 */
[----:B------:R-:W-:-:S07]  /*30180*/  ISETP.GT.AND P4, PT, R0, 0x180, P0 ;  /* 0x000001800000780c */ /* 0x000fce0000784270 */
[----:B------:R0:W-:Y:S04]  /*30190*/  @P5 STG.E.U16 desc[UR36][R6.64+0x80], R22 ;  /* 0x0000801606005986 */ /* 0x0001e8000c101524 */
[----:B------:R0:W-:Y:S01]  /*301a0*/  @P3 STG.E.U16 desc[UR36][R10.64+0x80], R218 ;  /* 0x000080da0a003986 */ /* 0x0001e2000c101524 */
[C---:B------:R-:W-:Y:S02]  /*301b0*/  ISETP.GT.AND P3, PT, R0.reuse, 0x180, P1 ;  /* 0x000001800000780c */ /* 0x040fe40000f64270 */
[C---:B------:R-:W-:Y:S02]  /*301c0*/  ISETP.GT.AND P0, PT, R0.reuse, 0x188, P0 ;  /* 0x000001880000780c */ /* 0x040fe40000704270 */
[----:B------:R-:W-:Y:S01]  /*301d0*/  ISETP.GT.AND P1, PT, R0, 0x188, P1 ;  /* 0x000001880000780c */ /* 0x000fe20000f24270 */
[----:B------:R0:W-:Y:S01]  /*301e0*/  @P2 STG.E.U16 desc[UR36][R10.64+0x82], R219 ;  /* 0x000082db0a002986 */ /* 0x0001e2000c101524 */
[----:B------:R-:W-:-:S03]  /*301f0*/  ISETP.GT.AND P2, PT, R3, 0x51, PT ;  /* 0x000000510300780c */ /* 0x000fc60003f44270 */
[----:B------:R0:W-:Y:S04]  /*30200*/  @P4 STG.E.U16 desc[UR36][R6.64+0x90], R220 ;  /* 0x000090dc06004986 */ /* 0x0001e8000c101524 */
[----:B------:R0:W-:Y:S01]  /*30210*/  @P3 STG.E.U16 desc[UR36][R6.64+0x92], R221 ;  /* 0x000092dd06003986 */ /* 0x0001e2000c101524 */
[----:B------:R-:W-:Y:S02]  /*30220*/  ISETP.GT.AND P3, PT, R3, 0x50, PT ;  /* 0x000000500300780c */ /* 0x000fe40003f64270 */
[C---:B------:R-:W-:Y:S01]  /*30230*/  ISETP.GT.AND P4, PT, R0.reuse, RZ, P2 ;  /* 0x000000ff0000720c */ /* 0x040fe20001784270 */
[----:B------:R0:W-:Y:S01]  /*30240*/  @P0 STG.E.U16 desc[UR36][R10.64+0x90], R222 ;  /* 0x000090de0a000986 */ /* 0x0001e2000c101524 */
[----:B------:R-:W-:-:S03]  /*30250*/  ISETP.GT.AND P0, PT, R0, RZ, P3 ;  /* 0x000000ff0000720c */ /* 0x000fc60001f04270 */
[----:B------:R0:W-:Y:S01]  /*30260*/  @P1 STG.E.U16 desc[UR36][R10.64+0x92], R223 ;  /* 0x000092df0a001986 */ /* 0x0001e2000c101524 */
[C---:B------:R-:W-:Y:S02]  /*30270*/  ISETP.GT.AND P1, PT, R0.reuse, 0x8, P2 ;  /* 0x000000080000780c */ /* 0x040fe40001724270 */
[----:B------:R-:W-:-:S05]  /*30280*/  ISETP.GT.AND P5, PT, R0, 0x8, P3 ;  /* 0x000000080000780c */ /* 0x000fca0001fa4270 */
[----:B------:R0:W-:Y:S04]  /*30290*/  @P4 STG.E.U16 desc[UR36][R12.64+0xa2], R209 ;  /* 0x0000a2d10c004986 */ /* 0x0001e8000c101524 */
[----:B------:R0:W-:Y:S01]  /*302a0*/  @P0 STG.E.U16 desc[UR36][R12.64+0xa0], R208 ;  /* 0x0000a0d00c000986 */ /* 0x0001e2000c101524 */
[----:B------:R-:W-:-:S03]  /*302b0*/  ISETP.GT.AND P0, PT, R3, 0x58, PT ;  /* 0x000000580300780c */ /* 0x000fc60003f04270 */
[----:B------:R0:W-:Y:S01]  /*302c0*/  @P1 STG.E.U16 desc[UR36][R20.64+0xa2], R211 ;  /* 0x0000a2d314001986 */ /* 0x0001e2000c101524 */
[----:B------:R-:W-:-:S03]  /*302d0*/  ISETP.GT.AND P1, PT, R3, 0x59, PT ;  /* 0x000000590300780c */ /* 0x000fc60003f24270 */
[----:B------:R0:W-:Y:S01]  /*302e0*/  @P5 STG.E.U16 desc[UR36][R20.64+0xa0], R210 ;  /* 0x0000a0d214005986 */ /* 0x0001e2000c101524 */
[C---:B------:R-:W-:Y:S02]  /*302f0*/  ISETP.GT.AND P5, PT, R0.reuse, RZ, P0 ;  /* 0x000000ff0000720c */ /* 0x040fe400007a4270 */
[----:B------:R-:W-:-:S11]  /*30300*/  ISETP.GT.AND P4, PT, R0, RZ, P1 ;  /* 0x000000ff0000720c */ /* 0x000fd60000f84270 */
[----:B------:R0:W-:Y:S01]  /*30310*/  @P5 STG.E.U16 desc[UR36][R12.64+0xb0], R212 ;  /* 0x0000b0d40c005986 */ /* 0x0001e2000c101524 */
[----:B------:R-:W-:-:S03]  /*30320*/  ISETP.GT.AND P5, PT, R0, 0x8, P0 ;  /* 0x000000080000780c */ /* 0x000fc600007a4270 */
[----:B------:R0:W-:Y:S01]  /*30330*/  @P4 STG.E.U16 desc[UR36][R12.64+0xb2], R213 ;  /* 0x0000b2d50c004986 */ /* 0x0001e2000c101524 */
[----:B------:R-:W-:-:S09]  /*30340*/  ISETP.GT.AND P4, PT, R0, 0x8, P1 ;  /* 0x000000080000780c */ /* 0x000fd20000f84270 */
[----:B------:R0:W-:Y:S01]  /*30350*/  @P5 STG.E.U16 desc[UR36][R20.64+0xb0], R214 ;  /* 0x0000b0d614005986 */ /* 0x0001e2000c101524 */
[----:B------:R-:W-:-:S03]  /*30360*/  ISETP.GT.AND P5, PT, R0, 0x80, P2 ;  /* 0x000000800000780c */ /* 0x000fc600017a4270 */
[----:B------:R0:W-:Y:S01]  /*30370*/  @P4 STG.E.U16 desc[UR36][R20.64+0xb2], R215 ;  /* 0x0000b2d714004986 */ /* 0x0001e2000c101524 */
[----:B------:R-:W-:Y:S02]  /*30380*/  ISETP.GT.AND P4, PT, R0, 0x80, P3 ;  /* 0x000000800000780c */ /* 0x000fe40001f84270 */
[----:B------:R-:W-:Y:S02]  /*30390*/  F2FP.F16.F32.PACK_AB R200, RZ, R200 ;  /* 0x000000c8ffc8723e */ /* 0x000fe400000000ff */
[----:B------:R-:W-:Y:S01]  /*303a0*/  F2FP.F16.F32.PACK_AB R201, RZ, R201 ;  /* 0x000000c9ffc9723e */ /* 0x000fe200000000ff */
[----:B------:R-:W-:-:S04]  /*303b0*/  FMUL R202, R202, R2 ;  /* 0x00000002caca7220 */ /* 0x000fc80000400000 */
[----:B------:R0:W-:Y:S01]  /*303c0*/  @P5 STG.E.U16 desc[UR36][R8.64+0xa2], R201 ;  /* 0x0000a2c908005986 */ /* 0x0001e2000c101524 */
[----:B------:R-:W-:-:S03]  /*303d0*/  ISETP.GT.AND P5, PT, R0, 0x88, P2 ;  /* 0x000000880000780c */ /* 0x000fc600017a4270 */
[----:B------:R0:W-:Y:S01]  /*303e0*/  @P4 STG.E.U16 desc[UR36][R8.64+0xa0], R200 ;  /* 0x0000a0c808004986 */ /* 0x0001e2000c101524 */
[----:B------:R-:W-:Y:S01]  /*303f0*/  ISETP.GT.AND P4, PT, R0, 0x88, P3 ;  /* 0x000000880000780c */ /* 0x000fe20001f84270 */
[----:B------:R-:W-:Y:S01]  /*30400*/  FMUL R203, R203, R2 ;  /* 0x00000002cbcb7220 */ /* 0x000fe20000400000 */
[----:B------:R-:W-:-:S04]  /*30410*/  F2FP.F16.F32.PACK_AB R202, RZ, R202 ;  /* 0x000000caffca723e */ /* 0x000fc800000000ff */
        /* <DEDUP_REMOVED lines=8> */
[----:B------:R-:W-:-:S03]  /*304a0*/  F2FP.F16.F32.PACK_AB R205, RZ, R205 ;  /* 0x000000cdffcd723e */ /* 0x000fc600000000ff */
[----:B------:R0:W-:Y:S01]  /*304b0*/  @P5 STG.E.U16 desc[UR36][R8.64+0xb0], R204 ;  /* 0x0000b0cc08005986 */ /* 0x0001e2000c101524 */
[----:B------:R-:W-:-:S03]  /*304c0*/  ISETP.GT.AND P5, PT, R0, 0x88, P0 ;  /* 0x000000880000780c */ /* 0x000fc600007a4270 */
[----:B------:R0:W-:Y:S01]  /*304d0*/  @P4 STG.E.U16 desc[UR36][R8.64+0xb2], R205 ;  /* 0x0000b2cd08004986 */ /* 0x0001e2000c101524 */
[----:B------:R-:W-:Y:S01]  /*304e0*/  ISETP.GT.AND P4, PT, R0, 0x88, P1 ;  /* 0x000000880000780c */ /* 0x000fe20000f84270 */
[-C--:B------:R-:W-:Y:S01]  /*304f0*/  FMUL R206, R206, R2.reuse ;  /* 0x00000002cece7220 */ /* 0x080fe20000400000 */
[----:B------:R-:W-:-:S04]  /*30500*/  FMUL R207, R207, R2 ;  /* 0x00000002cfcf7220 */ /* 0x000fc80000400000 */
[----:B------:R-:W-:Y:S02]  /*30510*/  F2FP.F16.F32.PACK_AB R206, RZ, R206 ;  /* 0x000000ceffce723e */ /* 0x000fe400000000ff */
        /* <DEDUP_REMOVED lines=36> */
[C---:B------:R-:W-:Y:S02]  /*30760*/  ISETP.GT.AND P4, PT, R0.reuse, 0x180, P2 ;  /* 0x000001800000780c */ /* 0x040fe40001784270 */
[----:B------:R-:W-:Y:S01]  /*30770*/  ISETP.GT.AND P3, PT, R0, 0x188, P3 ;  /* 0x000001880000780c */ /* 0x000fe20001f64270 */
[-C--:B------:R-:W-:Y:S01]  /*30780*/  FMUL R184, R184, R2.reuse ;  /* 0x00000002b8b87220 */ /* 0x080fe20000400000 */
[-C--:B------:R-:W-:Y:S01]  /*30790*/  FMUL R185, R185, R2.reuse ;  /* 0x00000002b9b97220 */ /* 0x080fe20000400000 */
[----:B------:R-:W-:-:S03]  /*307a0*/  FMUL R186, R186, R2 ;  /* 0x00000002baba7220 */ /* 0x000fc60000400000 */
[----:B------:R-:W-:Y:S02]  /*307b0*/  F2FP.F16.F32.PACK_AB R184, RZ, R184 ;  /* 0x000000b8ffb8723e */ /* 0x000fe400000000ff */
[----:B------:R-:W-:Y:S02]  /*307c0*/  F2FP.F16.F32.PACK_AB R185, RZ, R185 ;  /* 0x000000b9ffb9723e */ /* 0x000fe400000000ff */
[----:B------:R-:W-:Y:S01]  /*307d0*/  F2FP.F16.F32.PACK_AB R186, RZ, R186 ;  /* 0x000000baffba723e */ /* 0x000fe200000000ff */
[----:B------:R0:W-:Y:S01]  /*307e0*/  @P5 STG.E.U16 desc[UR36][R6.64+0xa0], R184 ;  /* 0x0000a0b806005986 */ /* 0x0001e2000c101524 */
[----:B------:R-:W-:-:S03]  /*307f0*/  ISETP.GT.AND P2, PT, R0, 0x188, P2 ;  /* 0x000001880000780c */ /* 0x000fc60001744270 */
[----:B------:R0:W-:Y:S01]  /*30800*/  @P4 STG.E.U16 desc[UR36][R6.64+0xa2], R185 ;  /* 0x0000a2b906004986 */ /* 0x0001e2000c101524 */
[----:B------:R-:W-:-:S03]  /*30810*/  FMUL R187, R187, R2 ;  /* 0x00000002bbbb7220 */ /* 0x000fc60000400000 */
[----:B------:R0:W-:Y:S01]  /*30820*/  @P3 STG.E.U16 desc[UR36][R10.64+0xa0], R186 ;  /* 0x0000a0ba0a003986 */ /* 0x0001e2000c101524 */
[C---:B------:R-:W-:Y:S01]  /*30830*/  ISETP.GT.AND P3, PT, R0.reuse, 0x180, P1 ;  /* 0x000001800000780c */ /* 0x040fe20000f64270 */
[-C--:B------:R-:W-:Y:S01]  /*30840*/  FMUL R189, R189, R2.reuse ;  /* 0x00000002bdbd7220 */ /* 0x080fe20000400000 */
[C---:B------:R-:W-:Y:S02]  /*30850*/  ISETP.GT.AND P4, PT, R0.reuse, 0x180, P0 ;  /* 0x000001800000780c */ /* 0x040fe40000784270 */
[----:B------:R-:W-:Y:S01]  /*30860*/  ISETP.GT.AND P0, PT, R0, 0x188, P0 ;  /* 0x000001880000780c */ /* 0x000fe20000704270 */
[-C--:B------:R-:W-:Y:S01]  /*30870*/  FMUL R188, R188, R2.reuse ;  /* 0x00000002bcbc7220 */ /* 0x080fe20000400000 */
[----:B------:R-:W-:Y:S01]  /*30880*/  ISETP.GT.AND P1, PT, R0, 0x188, P1 ;  /* 0x000001880000780c */ /* 0x000fe20000f24270 */
[-C--:B------:R-:W-:Y:S01]  /*30890*/  FMUL R190, R190, R2.reuse ;  /* 0x00000002bebe7220 */ /* 0x080fe20000400000 */
[----:B------:R-:W-:Y:S01]  /*308a0*/  F2FP.F16.F32.PACK_AB R187, RZ, R187 ;  /* 0x000000bbffbb723e */ /* 0x000fe200000000ff */
[----:B------:R-:W-:Y:S01]  /*308b0*/  FMUL R191, R191, R2 ;  /* 0x00000002bfbf7220 */ /* 0x000fe20000400000 */
[----:B------:R-:W-:-:S02]  /*308c0*/  F2FP.F16.F32.PACK_AB R189, RZ, R189 ;  /* 0x000000bdffbd723e */ /* 0x000fc400000000ff */
[----:B------:R-:W-:Y:S01]  /*308d0*/  F2FP.F16.F32.PACK_AB R188, RZ, R188 ;  /* 0x000000bcffbc723e */ /* 0x000fe200000000ff */
[----:B------:R0:W-:Y:S01]  /*308e0*/  @P2 STG.E.U16 desc[UR36][R10.64+0xa2], R187 ;  /* 0x0000a2bb0a002986 */ /* 0x0001e2000c101524 */
[----:B------:R-:W-:Y:S02]  /*308f0*/  F2FP.F16.F32.PACK_AB R190, RZ, R190 ;  /* 0x000000beffbe723e */ /* 0x000fe400000000ff */
[----:B------:R-:W-:Y:S01]  /*30900*/  F2FP.F16.F32.PACK_AB R191, RZ, R191 ;  /* 0x000000bfffbf723e */ /* 0x000fe200000000ff */
[----:B------:R0:W-:Y:S01]  /*30910*/  @P3 STG.E.U16 desc[UR36][R6.64+0xb2], R189 ;  /* 0x0000b2bd06003986 */ /* 0x0001e2000c101524 */
[C---:B------:R-:W-:Y:S02]  /*30920*/  ISETP.GT.AND P3, PT, R3.reuse, 0x60, PT ;  /* 0x000000600300780c */ /* 0x040fe40003f64270 */
[----:B------:R-:W-:Y:S01]  /*30930*/  ISETP.GT.AND P2, PT, R3, 0x61, PT ;  /* 0x000000610300780c */ /* 0x000fe20003f44270 */
[----:B------:R0:W-:Y:S03]  /*30940*/  @P4 STG.E.U16 desc[UR36][R6.64+0xb0], R188 ;  /* 0x0000b0bc06004986 */ /* 0x0001e6000c101524 */
[C---:B------:R-:W-:Y:S01]  /*30950*/  ISETP.GT.AND P4, PT, R0.reuse, RZ, P2 ;  /* 0x000000ff0000720c */ /* 0x040fe20001784270 */
[----:B------:R0:W-:Y:S01]  /*30960*/  @P0 STG.E.U16 desc[UR36][R10.64+0xb0], R190 ;  /* 0x0000b0be0a000986 */ /* 0x0001e2000c101524 */
[----:B------:R-:W-:-:S03]  /*30970*/  ISETP.GT.AND P0, PT, R0, RZ, P3 ;  /* 0x000000ff0000720c */ /* 0x000fc60001f04270 */
[----:B------:R0:W-:Y:S01]  /*30980*/  @P1 STG.E.U16 desc[UR36][R10.64+0xb2], R191 ;  /* 0x0000b2bf0a001986 */ /* 0x0001e2000c101524 */
[----:B------:R-:W-:Y:S01]  /*30990*/  ISETP.GT.AND P1, PT, R0, 0x8, P2 ;  /* 0x000000080000780c */ /* 0x000fe20001724270 */
[-C--:B------:R-:W-:Y:S01]  /*309a0*/  FMUL R176, R176, R2.reuse ;  /* 0x00000002b0b07220 */ /* 0x080fe20000400000 */
[-C--:B------:R-:W-:Y:S01]  /*309b0*/  FMUL R177, R177, R2.reuse ;  /* 0x00000002b1b17220 */ /* 0x080fe20000400000 */
[-C--:B------:R-:W-:Y:S01]  /*309c0*/  FMUL R179, R179, R2.reuse ;  /* 0x00000002b3b37220 */ /* 0x080fe20000400000 */
[----:B------:R-:W-:Y:S01]  /*309d0*/  ISETP.GT.AND P5, PT, R0, 0x8, P3 ;  /* 0x000000080000780c */ /* 0x000fe20001fa4270 */
[----:B------:R-:W-:Y:S01]  /*309e0*/  FMUL R178, R178, R2 ;  /* 0x00000002b2b27220 */ /* 0x000fe20000400000 */
[----:B------:R-:W-:Y:S02]  /*309f0*/  F2FP.F16.F32.PACK_AB R176, RZ, R176 ;  /* 0x000000b0ffb0723e */ /* 0x000fe400000000ff */
[----:B------:R-:W-:Y:S02]  /*30a00*/  F2FP.F16.F32.PACK_AB R177, RZ, R177 ;  /* 0x000000b1ffb1723e */ /* 0x000fe400000000ff */
[----:B------:R-:W-:Y:S01]  /*30a10*/  F2FP.F16.F32.PACK_AB R179, RZ, R179 ;  /* 0x000000b3ffb3723e */ /* 0x000fe200000000ff */
[----:B------:R0:W-:Y:S01]  /*30a20*/  @P0 STG.E.U16 desc[UR36][R12.64+0xc0], R176 ;  /* 0x0000c0b00c000986 */ /* 0x0001e2000c101524 */
[----:B------:R-:W-:-:S03]  /*30a30*/  F2FP.F16.F32.PACK_AB R178, RZ, R178 ;  /* 0x000000b2ffb2723e */ /* 0x000fc600000000ff */
[----:B------:R0:W-:Y:S01]  /*30a40*/  @P4 STG.E.U16 desc[UR36][R12.64+0xc2], R177 ;  /* 0x0000c2b10c004986 */ /* 0x0001e2000c101524 */
[----:B------:R-:W-:-:S03]  /*30a50*/  ISETP.GT.AND P0, PT, R3, 0x68, PT ;  /* 0x000000680300780c */ /* 0x000fc60003f04270 */
[----:B------:R0:W-:Y:S01]  /*30a60*/  @P1 STG.E.U16 desc[UR36][R20.64+0xc2], R179 ;  /* 0x0000c2b314001986 */ /* 0x0001e2000c101524 */
[----:B------:R-:W-:-:S03]  /*30a70*/  ISETP.GT.AND P1, PT, R3, 0x69, PT ;  /* 0x000000690300780c */ /* 0x000fc60003f24270 */
[----:B------:R0:W-:Y:S01]  /*30a80*/  @P5 STG.E.U16 desc[UR36][R20.64+0xc0], R178 ;  /* 0x0000c0b214005986 */ /* 0x0001e2000c101524 */
[C---:B------:R-:W-:Y:S02]  /*30a90*/  ISETP.GT.AND P5, PT, R0.reuse, RZ, P0 ;  /* 0x000000ff0000720c */ /* 0x040fe400007a4270 */
[----:B------:R-:W-:Y:S01]  /*30aa0*/  ISETP.GT.AND P4, PT, R0, RZ, P1 ;  /* 0x000000ff0000720c */ /* 0x000fe20000f84270 */
        /* <DEDUP_REMOVED lines=227> */
[C---:B------:R-:W-:Y:S02]  /*318e0*/  ISETP.GT.AND P1, PT, R0.reuse, 0x188, P1 ;  /* 0x000001880000780c */ /* 0x040fe40000f24270 */
[----:B------:R-:W-:Y:S01]  /*318f0*/  ISETP.GT.AND P0, PT, R0, 0x188, P0 ;  /* 0x000001880000780c */ /* 0x000fe20000704270 */
[-C--:B------:R-:W-:Y:S01]  /*31900*/  FMUL R124, R124, R2.reuse ;  /* 0x000000027c7c7220 */ /* 0x080fe20000400000 */
[-C--:B------:R-:W-:Y:S01]  /*31910*/  FMUL R126, R126, R2.reuse ;  /* 0x000000027e7e7220 */ /* 0x080fe20000400000 */
[----:B------:R-:W-:Y:S01]  /*31920*/  FMUL R127, R127, R2 ;  /* 0x000000027f7f7220 */ /* 0x000fe20000400000 */
[----:B------:R-:W-:-:S02]  /*31930*/  F2FP.F16.F32.PACK_AB R123, RZ, R123 ;  /* 0x0000007bff7b723e */ /* 0x000fc400000000ff */
[----:B------:R-:W-:Y:S02]  /*31940*/  F2FP.F16.F32.PACK_AB R125, RZ, R125 ;  /* 0x0000007dff7d723e */ /* 0x000fe400000000ff */
[----:B------:R-:W-:Y:S01]  /*31950*/  F2FP.F16.F32.PACK_AB R124, RZ, R124 ;  /* 0x0000007cff7c723e */ /* 0x000fe200000000ff */
[----:B------:R0:W-:Y:S01]  /*31960*/  @P3 STG.E.U16 desc[UR36][R10.64+0xe2], R123 ;  /* 0x0000e27b0a003986 */ /* 0x0001e2000c101524 */
[----:B------:R-:W-:Y:S02]  /*31970*/  F2FP.F16.F32.PACK_AB R126, RZ, R126 ;  /* 0x0000007eff7e723e */ /* 0x000fe400000000ff */
[----:B------:R-:W-:Y:S01]  /*31980*/  F2FP.F16.F32.PACK_AB R127, RZ, R127 ;  /* 0x0000007fff7f723e */ /* 0x000fe200000000ff */
[----:B------:R0:W-:Y:S01]  /*31990*/  @P2 STG.E.U16 desc[UR36][R6.64+0xf2], R125 ;  /* 0x0000f27d06002986 */ /* 0x0001e2000c101524 */
[C---:B------:R-:W-:Y:S02]  /*319a0*/  ISETP.GT.AND P3, PT, R3.reuse, 0x80, PT ;  /* 0x000000800300780c */ /* 0x040fe40003f64270 */
[----:B------:R-:W-:Y:S01]  /*319b0*/  ISETP.GT.AND P2, PT, R3, 0x81, PT ;  /* 0x000000810300780c */ /* 0x000fe20003f44270 */
[----:B------:R0:W-:Y:S04]  /*319c0*/  @P4 STG.E.U16 desc[UR36][R6.64+0xf0], R124 ;  /* 0x0000f07c06004986 */ /* 0x0001e8000c101524 */
[----:B------:R0:W-:Y:S01]  /*319d0*/  @P1 STG.E.U16 desc[UR36][R10.64+0xf0], R126 ;  /* 0x0000f07e0a001986 */ /* 0x0001e2000c101524 */
[----:B------:R-:W-:-:S03]  /*319e0*/  ISETP.GT.AND P1, PT, R0, RZ, P2 ;  /* 0x000000ff0000720c */ /* 0x000fc60001724270 */
[----:B------:R0:W-:Y:S01]  /*319f0*/  @P0 STG.E.U16 desc[UR36][R10.64+0xf2], R127 ;  /* 0x0000f27f0a000986 */ /* 0x0001e2000c101524 */
[----:B------:R-:W-:Y:S01]  /*31a00*/  ISETP.GT.AND P0, PT, R0, RZ, P3 ;  /* 0x000000ff0000720c */ /* 0x000fe20001f04270 */
[-C--:B------:R-:W-:Y:S01]  /*31a10*/  FMUL R112, R112, R2.reuse ;  /* 0x0000000270707220 */ /* 0x080fe20000400000 */
[-C--:B------:R-:W-:Y:S01]  /*31a20*/  FMUL R113, R113, R2.reuse ;  /* 0x0000000271717220 */ /* 0x080fe20000400000 */
[C---:B------:R-:W-:Y:S02]  /*31a30*/  ISETP.GT.AND P5, PT, R0.reuse, 0x8, P3 ;  /* 0x000000080000780c */ /* 0x040fe40001fa4270 */
[----:B------:R-:W-:Y:S01]  /*31a40*/  ISETP.GT.AND P4, PT, R0, 0x8, P2 ;  /* 0x000000080000780c */ /* 0x000fe20001784270 */
[-C--:B------:R-:W-:Y:S01]  /*31a50*/  FMUL R114, R114, R2.reuse ;  /* 0x0000000272727220 */ /* 0x080fe20000400000 */
[----:B------:R-:W-:Y:S01]  /*31a60*/  FMUL R115, R115, R2 ;  /* 0x0000000273737220 */ /* 0x000fe20000400000 */
[----:B------:R-:W-:Y:S02]  /*31a70*/  F2FP.F16.F32.PACK_AB R112, RZ, R112 ;  /* 0x00000070ff70723e */ /* 0x000fe400000000ff */
[----:B------:R-:W-:-:S02]  /*31a80*/  F2FP.F16.F32.PACK_AB R113, RZ, R113 ;  /* 0x00000071ff71723e */ /* 0x000fc400000000ff */
[----:B------:R-:W-:Y:S01]  /*31a90*/  F2FP.F16.F32.PACK_AB R114, RZ, R114 ;  /* 0x00000072ff72723e */ /* 0x000fe200000000ff */
[----:B------:R0:W-:Y:S01]  /*31aa0*/  @P0 STG.E.U16 desc[UR36][R12.64+0x100], R112 ;  /* 0x000100700c000986 */ /* 0x0001e2000c101524 */
[----:B------:R-:W-:Y:S02]  /*31ab0*/  F2FP.F16.F32.PACK_AB R115, RZ, R115 ;  /* 0x00000073ff73723e */ /* 0x000fe400000000ff */
[C---:B------:R-:W-:Y:S01]  /*31ac0*/  ISETP.GT.AND P0, PT, R3.reuse, 0x88, PT ;  /* 0x000000880300780c */ /* 0x040fe20003f04270 */
[----:B------:R0:W-:Y:S01]  /*31ad0*/  @P1 STG.E.U16 desc[UR36][R12.64+0x102], R113 ;  /* 0x000102710c001986 */ /* 0x0001e2000c101524 */
[----:B------:R-:W-:-:S03]  /*31ae0*/  ISETP.GT.AND P1, PT, R3, 0x89, PT ;  /* 0x000000890300780c */ /* 0x000fc60003f24270 */
[----:B------:R0:W-:Y:S01]  /*31af0*/  @P5 STG.E.U16 desc[UR36][R20.64+0x100], R114 ;  /* 0x0001007214005986 */ /* 0x0001e2000c101524 */
[----:B------:R-:W-:-:S03]  /*31b00*/  ISETP.GT.AND P5, PT, R0, RZ, P0 ;  /* 0x000000ff0000720c */ /* 0x000fc600007a4270 */
[----:B------:R0:W-:Y:S01]  /*31b10*/  @P4 STG.E.U16 desc[UR36][R20.64+0x102], R115 ;  /* 0x0001027314004986 */ /* 0x0001e2000c101524 */
        /* <DEDUP_REMOVED lines=348> */
[----:B------:R-:W-:Y:S02]  /*330e0*/  F2FP.F16.F32.PACK_AB R25, RZ, R25 ;  /* 0x00000019ff19723e */ /* 0x000fe400000000ff */
[C---:B------:R-:W-:Y:S02]  /*330f0*/  ISETP.GT.AND P2, PT, R0.reuse, 0x188, P2 ;  /* 0x000001880000780c */ /* 0x040fe40001744270 */
[C---:B------:R-:W-:Y:S01]  /*33100*/  ISETP.GT.AND P3, PT, R0.reuse, 0x188, P3 ;  /* 0x000001880000780c */ /* 0x040fe20001f64270 */
[----:B------:R0:W-:Y:S01]  /*33110*/  @P4 STG.E.U16 desc[UR36][R6.64+0x140], R24 ;  /* 0x0001401806004986 */ /* 0x0001e2000c101524 */
[----:B------:R-:W-:-:S03]  /*33120*/  ISETP.GT.AND P4, PT, R0, 0x180, P0 ;  /* 0x000001800000780c */ /* 0x000fc60000784270 */
[----:B------:R0:W-:Y:S01]  /*33130*/  @P5 STG.E.U16 desc[UR36][R6.64+0x142], R25 ;  /* 0x0001421906005986 */ /* 0x0001e2000c101524 */
[----:B------:R-:W-:Y:S01]  /*33140*/  ISETP.GT.AND P5, PT, R0, 0x180, P1 ;  /* 0x000001800000780c */ /* 0x000fe20000fa4270 */
[-C--:B------:R-:W-:Y:S01]  /*33150*/  FMUL R26, R26, R2.reuse ;  /* 0x000000021a1a7220 */ /* 0x080fe20000400000 */
[C---:B------:R-:W-:Y:S01]  /*33160*/  ISETP.GT.AND P1, PT, R0.reuse, 0x188, P1 ;  /* 0x000001880000780c */ /* 0x040fe20000f24270 */
[-C--:B------:R-:W-:Y:S01]  /*33170*/  FMUL R27, R27, R2.reuse ;  /* 0x000000021b1b7220 */ /* 0x080fe20000400000 */
[----:B------:R-:W-:Y:S01]  /*33180*/  ISETP.GT.AND P0, PT, R0, 0x188, P0 ;  /* 0x000001880000780c */ /* 0x000fe20000704270 */
        /* <DEDUP_REMOVED lines=8> */
[----:B------:R-:W-:Y:S02]  /*33210*/  F2FP.F16.F32.PACK_AB R30, RZ, R30 ;  /* 0x0000001eff1e723e */ /* 0x000fe400000000ff */
[----:B------:R-:W-:Y:S01]  /*33220*/  F2FP.F16.F32.PACK_AB R31, RZ, R31 ;  /* 0x0000001fff1f723e */ /* 0x000fe200000000ff */
[----:B------:R0:W-:Y:S04]  /*33230*/  @P2 STG.E.U16 desc[UR36][R10.64+0x140], R26 ;  /* 0x0001401a0a002986 */ /* 0x0001e8000c101524 */
[----:B------:R0:W-:Y:S04]  /*33240*/  @P3 STG.E.U16 desc[UR36][R10.64+0x142], R27 ;  /* 0x0001421b0a003986 */ /* 0x0001e8000c101524 */
[----:B------:R0:W-:Y:S04]  /*33250*/  @P5 STG.E.U16 desc[UR36][R6.64+0x150], R28 ;  /* 0x0001501c06005986 */ /* 0x0001e8000c101524 */
[----:B------:R0:W-:Y:S04]  /*33260*/  @P4 STG.E.U16 desc[UR36][R6.64+0x152], R29 ;  /* 0x0001521d06004986 */ /* 0x0001e8000c101524 */
[----:B------:R0:W-:Y:S04]  /*33270*/  @P1 STG.E.U16 desc[UR36][R10.64+0x150], R30 ;  /* 0x0001501e0a001986 */ /* 0x0001e8000c101524 */
[----:B------:R0:W-:Y:S02]  /*33280*/  @P0 STG.E.U16 desc[UR36][R10.64+0x152], R31 ;  /* 0x0001521f0a000986 */ /* 0x0001e4000c101524 */
.L_x_722:
[----:B------:R-:W-:Y:S05]  /*33290*/  BSYNC B0 ;  /* 0x0000000000007941 */ /* 0x000fea0003800000 */
.L_x_32:
[----:B0-----:R-:W2:Y:S04]  /*332a0*/  LDL.LU R5, [R1+0x274] ;  /* 0x0002740001057983 */ /* 0x001ea80000300800 */
[----:B------:R-:W2:Y:S01]  /*332b0*/  LDL.LU R4, [R1+0x288] ;  /* 0x0002880001047983 */ /* 0x000ea20000300800 */
[----:B------:R-:W-:Y:S01]  /*332c0*/  ULDC UR4, c[0x0][0xc] ;  /* 0x0000030000047ab9 */ /* 0x000fe20000000800 */
[----:B------:R-:W-:Y:S01]  /*332d0*/  ULDC UR5, c[0x0][0x10] ;  /* 0x0000040000057ab9 */ /* 0x000fe20000000800 */
[----:B------:R-:W2:Y:S01]  /*332e0*/  LDC R3, c[0x0][0x14] ;  /* 0x00000500ff037b82 */ /* 0x000ea20000000800 */
[----:B------:R-:W-:Y:S01]  /*332f0*/  UIMAD.WIDE.U32 UR4, UR4, UR5, URZ ;  /* 0x00000005040472a5 */ /* 0x000fe2000f8e003f */
[----:B------:R-:W-:-:S05]  /*33300*/  PRMT R0, RZ, 0x7610, R0 ;  /* 0x00007610ff007816 */ /* 0x000fca0000000000 */
[----:B--2---:R-:W-:-:S04]  /*33310*/  IMAD.WIDE.U32 R4, R3, UR4, R4 ;  /* 0x0000000403047c25 */ /* 0x004fc8000f8e0004 */
[----:B------:R-:W-:Y:S01]  /*33320*/  IMAD R3, R3, UR5, RZ ;  /* 0x0000000503037c24 */ /* 0x000fe2000f8e02ff */
[----:B------:R-:W-:Y:S01]  /*33330*/  ULDC.64 UR4, c[0x0][0x650] ;  /* 0x0001940000047ab9 */ /* 0x000fe20000000a00 */
[----:B------:R-:W-:Y:S01]  /*33340*/  IMAD.MOV.U32 R23, RZ, RZ, R4 ;  /* 0x000000ffff177224 */ /* 0x000fe200078e0004 */
[----:B------:R-:W-:Y:S01]  /*33350*/  ISETP.GE.U32.AND P0, PT, R4, UR4, PT ;  /* 0x0000000404007c0c */ /* 0x000fe2000bf06070 */
[----:B------:R-:W-:Y:S01]  /*33360*/  IMAD.IADD R26, R5, 0x1, R3 ;  /* 0x00000001051a7824 */ /* 0x000fe200078e0203 */
[----:B------:R-:W-:Y:S02]  /*33370*/  UMOV UR4, 0xffffffff ;  /* 0xffffffff00047882 */ /* 0x000fe40000000000 */
[----:B------:R-:W-:Y:S02]  /*33380*/  IMAD.U32 R3, RZ, RZ, UR4 ;  /* 0x00000004ff037e24 */ /* 0x000fe4000f8e00ff */
[----:B------:R0:W-:Y:S01]  /*33390*/  STL [R1+0x274], R26 ;  /* 0x0002741a01007387 */ /* 0x0001e20000100800 */
[----:B------:R-:W-:Y:S01]  /*333a0*/  ISETP.GE.U32.AND.EX P0, PT, R26, UR5, PT, P0 ;  /* 0x000000051a007c0c */ /* 0x000fe2000bf06100 */
[----:B------:R-:W-:-:S02]  /*333b0*/  UMOV UR5, 0xffffffff ;  /* 0xffffffff00057882 */ /* 0x000fc40000000000 */
[----:B------:R0:W-:Y:S01]  /*333c0*/  STL [R1+0x288], R23 ;  /* 0x0002881701007387 */ /* 0x0001e20000100800 */
[----:B------:R-:W-:-:S03]  /*333d0*/  MOV R18, UR5 ;  /* 0x0000000500127c02 */ /* 0x000fc60008000f00 */
[----:B------:R0:W-:Y:S06]  /*333e0*/  STL [R1+0x268], R3 ;  /* 0x0002680301007387 */ /* 0x0001ec0000100800 */
[----:B------:R-:W-:Y:S05]  /*333f0*/  @P0 BRA `(.L_x_723) ;  /* 0x0000000400840947 */ /* 0x000fea0003800000 */
[----:B------:R-:W2:Y:S01]  /*33400*/  S2R R18, SR_CTAID.X ;  /* 0x0000000000127919 */ /* 0x000ea20000002500 */
[----:B------:R-:W0:Y:S01]  /*33410*/  LDC.64 R10, c[0x0][0x628] ;  /* 0x00018a00ff0a7b82 */ /* 0x000e220000000a00 */
[----:B------:R-:W-:Y:S01]  /*33420*/  ULDC UR4, c[0x0][0x150] ;  /* 0x0000540000047ab9 */ /* 0x000fe20000000800 */
[----:B-1----:R-:W-:Y:S01]  /*33430*/  IMAD.MOV.U32 R8, RZ, RZ, R23 ;  /* 0x000000ffff087224 */ /* 0x002fe200078e0017 */
[----:B----4-:R-:W1:Y:S01]  /*33440*/  S2R R20, SR_CTAID.Y ;  /* 0x0000000000147919 */ /* 0x010e620000002600 */
[----:B------:R-:W-:-:S04]  /*33450*/  IMAD.MOV.U32 R9, RZ, RZ, R26 ;  /* 0x000000ffff097224 */ /* 0x000fc800078e001a */
[----:B------:R-:W4:Y:S08]  /*33460*/  LDC R21, c[0x0][0x144] ;  /* 0x00005100ff157b82 */ /* 0x000f300000000800 */
[----:B------:R-:W1:Y:S08]  /*33470*/  LDC R12, c[0x0][0x630] ;  /* 0x00018c00ff0c7b82 */ /* 0x000e700000000800 */
[----:B------:R-:W1:Y:S01]  /*33480*/  LDC.64 R14, c[0x0][0x620] ;  /* 0x00018800ff0e7b82 */ /* 0x000e620000000a00 */
[----:B0-----:R-:W-:-:S04]  /*33490*/  ISETP.NE.U32.AND P0, PT, R10, RZ, PT ;  /* 0x000000ff0a00720c */ /* 0x001fc80003f05070 */
[----:B------:R-:W-:Y:S02]  /*334a0*/  ISETP.NE.AND.EX P0, PT, R11, RZ, PT, P0 ;  /* 0x000000ff0b00720c */ /* 0x000fe40003f05300 */
[----:B--2---:R-:W-:-:S05]  /*334b0*/  I2FP.F32.U32 R0, R18 ;  /* 0x0000001200007245 */ /* 0x004fca0000201000 */
[----:B------:R-:W-:-:S04]  /*334c0*/  FMUL R0, R0, UR4 ;  /* 0x0000000400007c20 */ /* 0x000fc80008400000 */
[----:B------:R0:W2:Y:S02]  /*334d0*/  F2I.U32.TRUNC.NTZ R19, R0 ;  /* 0x0000000000137305 */ /* 0x0000a4000020f000 */
[----:B----4-:R-:W-:Y:S05]  /*334e0*/  @!P0 BRA `(.L_x_724) ;  /* 0x0000000000288947 */ /* 0x010fea0003800000 */
[----:B0-----:R-:W0:Y:S02]  /*334f0*/  LDC R0, c[0x0][0x634] ;  /* 0x00018d00ff007b82 */ /* 0x001e240000000800 */
[----:B0-----:R-:W-:-:S05]  /*33500*/  IADD3 R3, P0, R23, R0, RZ ;  /* 0x0000000017037210 */ /* 0x001fca0007f1e0ff */
[----:B------:R-:W-:-:S04]  /*33510*/  IMAD.X R13, RZ, RZ, R26, P0 ;  /* 0x000000ffff0d7224 */ /* 0x000fc800000e061a */
[----:B------:R-:W-:-:S04]  /*33520*/  IMAD.WIDE.U32 R4, R13, R10, RZ ;  /* 0x0000000a0d047225 */ /* 0x000fc800078e00ff */
[----:B------:R-:W-:-:S04]  /*33530*/  IMAD.WIDE.U32 R6, P0, R3, R11, R4 ;  /* 0x0000000b03067225 */ /* 0x000fc80007800004 */
[----:B------:R-:W-:Y:S01]  /*33540*/  IMAD.WIDE.U32 R4, R3, R10, RZ ;  /* 0x0000000a03047225 */ /* 0x000fe200078e00ff */
[----:B------:R-:W-:-:S03]  /*33550*/  MOV R8, R7 ;  /* 0x0000000700087202 */ /* 0x000fc60000000f00 */
[----:B------:R-:W-:Y:S01]  /*33560*/  IMAD.X R9, RZ, RZ, RZ, P0 ;  /* 0x000000ffff097224 */ /* 0x000fe200000e06ff */
[----:B------:R-:W-:-:S05]  /*33570*/  IADD3 RZ, P0, R5, R6, RZ ;  /* 0x0000000605ff7210 */ /* 0x000fca0007f1e0ff */
[----:B------:R-:W-:-:S08]  /*33580*/  IMAD.WIDE.U32.X R8, R13, R11, R8, P0 ;  /* 0x0000000b0d087225 */ /* 0x000fd000000e0408 */
.L_x_724:
[-CC-:B-1----:R-:W-:Y:S01]  /*33590*/  SHF.R.U64 R28, R8, R12.reuse, R9.reuse ;  /* 0x0000000c081c7219 */ /* 0x182fe20000001209 */
[----:B------:R-:W1:Y:S01]  /*335a0*/  LDC.64 R24, c[0x0][0x640] ;  /* 0x00019000ff187b82 */ /* 0x000e620000000a00 */
[----:B0-----:R-:W-:Y:S01]  /*335b0*/  SHF.R.U32.HI R0, RZ, R12, R9 ;  /* 0x0000000cff007219 */ /* 0x001fe20000011609 */
[----:B------:R-:W-:Y:S01]  /*335c0*/  IMAD.MOV.U32 R4, RZ, RZ, R23 ;  /* 0x000000ffff047224 */ /* 0x000fe200078e0017 */
[----:B------:R-:W-:Y:S01]  /*335d0*/  IADD3 R3, P0, RZ, -R28, RZ ;  /* 0x8000001cff037210 */ /* 0x000fe20007f1e0ff */
[----:B--2---:R-:W-:Y:S01]  /*335e0*/  IMAD.MOV R19, RZ, RZ, -R19 ;  /* 0x000000ffff137224 */ /* 0x004fe200078e0a13 */
[----:B------:R-:W-:Y:S01]  /*335f0*/  ULDC UR4, c[0x0][0x154] ;  /* 0x0000550000047ab9 */ /* 0x000fe20000000800 */
[----:B------:R-:W-:Y:S02]  /*33600*/  IMAD.MOV.U32 R7, RZ, RZ, 0x1 ;  /* 0x00000001ff077424 */ /* 0x000fe400078e00ff */
[----:B------:R-:W0:Y:S01]  /*33610*/  LDC R6, c[0x0][0x618] ;  /* 0x00018600ff067b82 */ /* 0x000e220000000800 */
[----:B------:R-:W-:-:S02]  /*33620*/  IMAD.X R5, RZ, RZ, ~R0, P0 ;  /* 0x000000ffff057224 */ /* 0x000fc400000e0e00 */
[----:B------:R-:W-:Y:S02]  /*33630*/  IMAD R19, R21, R19, R18 ;  /* 0x0000001315137224 */ /* 0x000fe400078e0212 */
[-C--:B------:R-:W-:Y:S02]  /*33640*/  IMAD R0, R5, R14.reuse, RZ ;  /* 0x0000000e05007224 */ /* 0x080fe400078e02ff */
[----:B------:R-:W-:Y:S01]  /*33650*/  IMAD.MOV.U32 R5, RZ, RZ, R26 ;  /* 0x000000ffff057224 */ /* 0x000fe200078e001a */
[----:B------:R-:W2:Y:S01]  /*33660*/  LDC R8, c[0x0][0x608] ;  /* 0x00018200ff087b82 */ /* 0x000ea20000000800 */
[----:B------:R-:W-:-:S04]  /*33670*/  IMAD.WIDE.U32 R4, R3, R14, R4 ;  /* 0x0000000e03047225 */ /* 0x000fc800078e0004 */
[----:B------:R-:W-:-:S03]  /*33680*/  IMAD R3, R3, R15, R0 ;  /* 0x0000000f03037224 */ /* 0x000fc600078e0200 */
[----:B------:R-:W4:Y:S01]  /*33690*/  LDC R22, c[0x0][0x658] ;  /* 0x00019600ff167b82 */ /* 0x000f220000000800 */
[----:B------:R-:W-:Y:S02]  /*336a0*/  I2FP.F32.U32 R0, R20 ;  /* 0x0000001400007245 */ /* 0x000fe40000201000 */
[----:B-1----:R-:W-:Y:S02]  /*336b0*/  ISETP.NE.U32.AND P0, PT, R24, RZ, PT ;  /* 0x000000ff1800720c */ /* 0x002fe40003f05070 */
[----:B------:R-:W-:Y:S01]  /*336c0*/  IADD3 R3, R5, R3, RZ ;  /* 0x0000000305037210 */ /* 0x000fe20007ffe0ff */
[----:B------:R-:W-:Y:S01]  /*336d0*/  FMUL R0, R0, UR4 ;  /* 0x0000000400007c20 */ /* 0x000fe20008400000 */
[----:B------:R-:W-:Y:S01]  /*336e0*/  ISETP.NE.AND.EX P0, PT, R25, RZ, PT, P0 ;  /* 0x000000ff1900720c */ /* 0x000fe20003f05300 */
[----:B------:R-:W1:Y:S01]  /*336f0*/  LDC R15, c[0x0][0x148] ;  /* 0x00005200ff0f7b82 */ /* 0x000e620000000800 */
[-CC-:B0-----:R-:W-:Y:S01]  /*33700*/  SHF.R.U64 R12, R4, R6.reuse, R3.reuse ;  /* 0x00000006040c7219 */ /* 0x181fe20000001203 */
[----:B------:R0:W0:Y:S01]  /*33710*/  F2I.U32.TRUNC.NTZ R13, R0 ;  /* 0x00000000000d7305 */ /* 0x000022000020f000 */
[----:B------:R-:W-:Y:S01]  /*33720*/  SHF.R.U32.HI R3, RZ, R6, R3 ;  /* 0x00000006ff037219 */ /* 0x000fe20000011603 */
[----:B------:R-:W-:-:S04]  /*33730*/  IMAD.MOV.U32 R5, RZ, RZ, -0x1 ;  /* 0xffffffffff057424 */ /* 0x000fc800078e00ff */
[----:B------:R-:W0:Y:S01]  /*33740*/  LDC R18, c[0x0][0x600] ;  /* 0x00018000ff127b82 */ /* 0x000e220000000800 */
[-CC-:B--2---:R-:W-:Y:S02]  /*33750*/  SHF.R.U64 R10, R12, R8.reuse, R3.reuse ;  /* 0x000000080c0a7219 */ /* 0x184fe40000001203 */
[----:B------:R-:W-:-:S05]  /*33760*/  SHF.R.U32.HI R3, RZ, R8, R3 ;  /* 0x00000008ff037219 */ /* 0x000fca0000011603 */
[----:B------:R-:W2:Y:S01]  /*33770*/  LDC R23, c[0x0][0x648] ;  /* 0x00019200ff177b82 */ /* 0x000ea20000000800 */
[-C--:B----4-:R-:W-:Y:S02]  /*33780*/  SHF.L.U32 R4, R5, R22.reuse, RZ ;  /* 0x0000001605047219 */ /* 0x090fe400000006ff */
[-CC-:B------:R-:W-:Y:S02]  /*33790*/  SHF.R.U64 R14, R10, R22.reuse, R3.reuse ;  /* 0x000000160a0e7219 */ /* 0x180fe40000001203 */
[----:B------:R-:W-:Y:S02]  /*337a0*/  SHF.R.U32.HI R5, RZ, R22, R3 ;  /* 0x00000016ff057219 */ /* 0x000fe40000011603 */
[----:B------:R-:W-:Y:S01]  /*337b0*/  LOP3.LUT R21, RZ, R4, RZ, 0x33, !PT ;  /* 0x00000004ff157212 */ /* 0x000fe200078e33ff */
[----:B------:R-:W4:Y:S01]  /*337c0*/  LDC R26, c[0x0][0x638] ;  /* 0x00018e00ff1a7b82 */ /* 0x000f220000000800 */
[----:B------:R-:W-:Y:S01]  /*337d0*/  SHF.L.U32 R22, R7, R22, RZ ;  /* 0x0000001607167219 */ /* 0x000fe200000006ff */
[----:B------:R-:W-:-:S06]  /*337e0*/  IMAD.MOV.U32 R4, RZ, RZ, R14 ;  /* 0x000000ffff047224 */ /* 0x000fcc00078e000e */
[----:B------:R-:W0:Y:S01]  /*337f0*/  LDC R27, c[0x0][0x610] ;  /* 0x00018400ff1b7b82 */ /* 0x000e220000000800 */
[----:B------:R-:W-:Y:S05]  /*33800*/  @!P0 BRA `(.L_x_725) ;  /* 0x0000000000288947 */ /* 0x000fea0003800000 */
[----:B------:R-:W3:Y:S02]  /*33810*/  LDC R3, c[0x0][0x64c] ;  /* 0x00019300ff037b82 */ /* 0x000ee40000000800 */
[----:B---3--:R-:W-:-:S05]  /*33820*/  IADD3 R3, P0, R14, R3, RZ ;  /* 0x000000030e037210 */ /* 0x008fca0007f1e0ff */
        /* <DEDUP_REMOVED lines=8> */
.L_x_725:
[----:B------:R-:W3:Y:S01]  /*338b0*/  LDC R3, c[0x0][0x65c] ;  /* 0x00019700ff037b82 */ /* 0x000ee20000000800 */
[----:B0-2---:R-:W-:Y:S01]  /*338c0*/  SHF.R.U64 R0, R4, R23, R5 ;  /* 0x0000001704007219 */ /* 0x005fe20000001205 */
[----:B------:R-:W-:Y:S01]  /*338d0*/  VIADD R7, R18, 0xffffffff ;  /* 0xffffffff12077836 */ /* 0x000fe20000000000 */
[----:B------:R-:W-:Y:S01]  /*338e0*/  LOP3.LUT R5, R10, R21, RZ, 0xc0, !PT ;  /* 0x000000150a057212 */ /* 0x000fe200078ec0ff */
[----:B------:R-:W-:Y:S01]  /*338f0*/  IMAD.MOV R13, RZ, RZ, -R13 ;  /* 0x000000ffff0d7224 */ /* 0x000fe200078e0a0d */
[----:B------:R-:W-:Y:S02]  /*33900*/  R2UR UR5, R28 ;  /* 0x000000001c0572ca */ /* 0x000fe400000e0000 */
[----:B------:R-:W-:Y:S02]  /*33910*/  LOP3.LUT R12, R12, R7, RZ, 0xc0, !PT ;  /* 0x000000070c0c7212 */ /* 0x000fe400078ec0ff */
[----:B---3--:R-:W-:Y:S01]  /*33920*/  ISETP.NE.AND P0, PT, R3, 0x1, PT ;  /* 0x000000010300780c */ /* 0x008fe20003f05270 */
[----:B------:R-:W-:-:S02]  /*33930*/  IMAD.MOV R3, RZ, RZ, -R0 ;  /* 0x000000ffff037224 */ /* 0x000fc400078e0a00 */
[----:B------:R-:W-:Y:S02]  /*33940*/  IMAD R0, R22, R0, R5 ;  /* 0x0000000016007224 */ /* 0x000fe400078e0205 */
[----:B----4-:R-:W-:-:S04]  /*33950*/  IMAD R3, R3, R26, R14 ;  /* 0x0000001a03037224 */ /* 0x010fc800078e020e */
[----:B------:R-:W-:-:S04]  /*33960*/  IMAD R3, R3, R18, R12 ;  /* 0x0000001203037224 */ /* 0x000fc800078e020c */
[----:B-1----:R-:W-:-:S04]  /*33970*/  @P0 IMAD R19, R15, R13, R20 ;  /* 0x0000000d0f130224 */ /* 0x002fc800078e0214 */
[----:B------:R-:W-:-:S05]  /*33980*/  IMAD R0, R0, R27, R19 ;  /* 0x0000001b00007224 */ /* 0x000fca00078e0213 */
[----:B------:R-:W-:Y:S02]  /*33990*/  SEL R4, R3, R0, !P0 ;  /* 0x0000000003047207 */ /* 0x000fe40004000000 */
[----:B------:R-:W-:Y:S02]  /*339a0*/  SEL R0, R0, R3, !P0 ;  /* 0x0000000300007207 */ /* 0x000fe40004000000 */
[----:B------:R-:W-:Y:S02]  /*339b0*/  MOV R3, UR5 ;  /* 0x0000000500037c02 */ /* 0x000fe40008000f00 */
[----:B------:R-:W-:Y:S02]  /*339c0*/  R2UR UR4, R4 ;  /* 0x00000000040472ca */ /* 0x000fe400000e0000 */
[----:B------:R-:W-:Y:S01]  /*339d0*/  R2UR UR6, R0 ;  /* 0x00000000000672ca */ /* 0x000fe200000e0000 */
[----:B------:R2:W-:Y:S01]  /*339e0*/  STL [R1+0x268], R3 ;  /* 0x0002680301007387 */ /* 0x0005e20000100800 */
[----:B------:R-:W-:-:S09]  /*339f0*/  IMAD.MOV.U32 R0, RZ, RZ, 0x1 ;  /* 0x00000001ff007424 */ /* 0x000fd200078e00ff */
[----:B--2---:R-:W-:-:S07]  /*33a00*/  IMAD.U32 R18, RZ, RZ, UR4 ;  /* 0x00000004ff127e24 */ /* 0x004fce000f8e00ff */
.L_x_723:
[----:B------:R-:W-:Y:S01]  /*33a10*/  LOP3.LUT P0, RZ, R0, 0xff, RZ, 0xc0, !PT ;  /* 0x000000ff00ff7812 */ /* 0x000fe2000780c0ff */
[----:B------:R-:W-:-:S12]  /*33a20*/  IMAD.U32 R19, RZ, RZ, UR6 ;  /* 0x00000006ff137e24 */ /* 0x000fd8000f8e00ff */
[----:B------:R-:W-:Y:S05]  /*33a30*/  @P0 BRA `(.L_x_726) ;  /* 0xfffffcd800380947 */ /* 0x000fea000383ffff */
[----:B------:R-:W-:Y:S05]  /*33a40*/  EXIT ;  /* 0x000000000000794d */ /* 0x000fea0003800000 */
.L_x_7:
[----:B------:R-:W2:Y:S01]  /*33a50*/  LDL R163, [R1+0x288] ;  /* 0x0002880001a37983 */ /* 0x000ea20000100800 */
[----:B------:R-:W-:-:S03]  /*33a60*/  ULDC.64 UR4, c[0x0][0x650] ;  /* 0x0001940000047ab9 */ /* 0x000fc60000000a00 */
[----:B------:R-:W3:Y:S01]  /*33a70*/  LDL R162, [R1+0x274] ;  /* 0x0002740001a27983 */ /* 0x000ee20000100800 */
[----:B------:R-:W-:Y:S01]  /*33a80*/  PRMT R6, RZ, 0x7610, R6 ;  /* 0x00007610ff067816 */ /* 0x000fe20000000006 */
[----:B------:R-:W-:Y:S01]  /*33a90*/  IMAD.MOV.U32 R4, RZ, RZ, -0x1 ;  /* 0xffffffffff047424 */ /* 0x000fe200078e00ff */
[----:B------:R-:W-:Y:S01]  /*33aa0*/  MOV R5, 0xffffffff ;  /* 0xffffffff00057802 */ /* 0x000fe20000000f00 */
[----:B------:R-:W-:Y:S01]  /*33ab0*/  IMAD.MOV.U32 R10, RZ, RZ, -0x1 ;  /* 0xffffffffff0a7424 */ /* 0x000fe200078e00ff */
[----:B--2---:R-:W-:-:S04]  /*33ac0*/  ISETP.GE.U32.AND P0, PT, R163, UR4, PT ;  /* 0x00000004a3007c0c */ /* 0x004fc8000bf06070 */
[----:B---3--:R-:W-:-:S13]  /*33ad0*/  ISETP.GE.U32.AND.EX P0, PT, R162, UR5, PT, P0 ;  /* 0x00000005a2007c0c */ /* 0x008fda000bf06100 */
[----:B------:R-:W-:Y:S05]  /*33ae0*/  @P0 BRA `(.L_x_727) ;  /* 0x0000000400340947 */ /* 0x000fea0003800000 */
[----:B------:R-:W1:Y:S01]  /*33af0*/  LDC.64 R14, c[0x0][0x628] ;  /* 0x00018a00ff0e7b82 */ /* 0x000e620000000a00 */
[----:B------:R-:W-:Y:S02]  /*33b00*/  IMAD.MOV.U32 R8, RZ, RZ, R163 ;  /* 0x000000ffff087224 */ /* 0x000fe400078e00a3 */
[----:B------:R-:W-:-:S05]  /*33b10*/  IMAD.MOV.U32 R9, RZ, RZ, R162 ;  /* 0x000000ffff097224 */ /* 0x000fca00078e00a2 */
[----:B------:R-:W2:Y:S08]  /*33b20*/  LDC R10, c[0x0][0x630] ;  /* 0x00018c00ff0a7b82 */ /* 0x000eb00000000800 */
[----:B------:R-:W3:Y:S01]  /*33b30*/  LDC.64 R16, c[0x0][0x620] ;  /* 0x00018800ff107b82 */ /* 0x000ee20000000a00 */
[----:B-1----:R-:W-:-:S04]  /*33b40*/  ISETP.NE.U32.AND P0, PT, R14, RZ, PT ;  /* 0x000000ff0e00720c */ /* 0x002fc80003f05070 */
[----:B------:R-:W-:-:S13]  /*33b50*/  ISETP.NE.AND.EX P0, PT, R15, RZ, PT, P0 ;  /* 0x000000ff0f00720c */ /* 0x000fda0003f05300 */
[----:B--23--:R-:W-:Y:S05]  /*33b60*/  @!P0 BRA `(.L_x_728) ;  /* 0x0000000000288947 */ /* 0x00cfea0003800000 */
[----:B------:R-:W1:Y:S02]  /*33b70*/  LDC R4, c[0x0][0x634] ;  /* 0x00018d00ff047b82 */ /* 0x000e640000000800 */
[----:B-1----:R-:W-:-:S05]  /*33b80*/  IADD3 R9, P0, R163, R4, RZ ;  /* 0x00000004a3097210 */ /* 0x002fca0007f1e0ff */
        /* <DEDUP_REMOVED lines=8> */
.L_x_728:
[----:B------:R-:W1:Y:S01]  /*33c10*/  LDC.64 R20, c[0x0][0x640] ;  /* 0x00019000ff147b82 */ /* 0x000e620000000a00 */
[-CC-:B------:R-:W-:Y:S02]  /*33c20*/  SHF.R.U64 R14, R8, R10.reuse, R9.reuse ;  /* 0x0000000a080e7219 */ /* 0x180fe40000001209 */
[----:B------:R-:W-:Y:S02]  /*33c30*/  SHF.R.U32.HI R4, RZ, R10, R9 ;  /* 0x0000000aff047219 */ /* 0x000fe40000011609 */
[----:B------:R-:W-:-:S03]  /*33c40*/  IADD3 R7, P0, RZ, -R14, RZ ;  /* 0x8000000eff077210 */ /* 0x000fc60007f1e0ff */
[----:B------:R-:W2:Y:S02]  /*33c50*/  LDC R8, c[0x0][0x618] ;  /* 0x00018600ff087b82 */ /* 0x000ea40000000800 */
[----:B------:R-:W-:Y:S02]  /*33c60*/  IMAD.X R5, RZ, RZ, ~R4, P0 ;  /* 0x000000ffff057224 */ /* 0x000fe400000e0e04 */
[----:B------:R-:W-:Y:S02]  /*33c70*/  IMAD.MOV.U32 R4, RZ, RZ, R163 ;  /* 0x000000ffff047224 */ /* 0x000fe400078e00a3 */
[-C--:B------:R-:W-:Y:S02]  /*33c80*/  IMAD R6, R5, R16.reuse, RZ ;  /* 0x0000001005067224 */ /* 0x080fe400078e02ff */
[----:B------:R-:W3:Y:S01]  /*33c90*/  LDC R18, c[0x0][0x608] ;  /* 0x00018200ff127b82 */ /* 0x000ee20000000800 */
[----:B------:R-:W-:Y:S02]  /*33ca0*/  IMAD.MOV.U32 R5, RZ, RZ, R162 ;  /* 0x000000ffff057224 */ /* 0x000fe400078e00a2 */
[----:B------:R-:W-:-:S05]  /*33cb0*/  IMAD.WIDE.U32 R4, R7, R16, R4 ;  /* 0x0000001007047225 */ /* 0x000fca00078e0004 */
[----:B------:R-:W4:Y:S01]  /*33cc0*/  LDC R19, c[0x0][0x658] ;  /* 0x00019600ff137b82 */ /* 0x000f220000000800 */
[----:B------:R-:W-:Y:S01]  /*33cd0*/  IMAD R7, R7, R17, R6 ;  /* 0x0000001107077224 */ /* 0x000fe200078e0206 */
[----:B-1----:R-:W-:Y:S01]  /*33ce0*/  ISETP.NE.U32.AND P0, PT, R20, RZ, PT ;  /* 0x000000ff1400720c */ /* 0x002fe20003f05070 */
[----:B------:R-:W-:-:S03]  /*33cf0*/  IMAD.MOV.U32 R6, RZ, RZ, -0x1 ;  /* 0xffffffffff067424 */ /* 0x000fc600078e00ff */
[----:B------:R-:W-:Y:S02]  /*33d00*/  IADD3 R5, R5, R7, RZ ;  /* 0x0000000705057210 */ /* 0x000fe40007ffe0ff */
[----:B------:R-:W1:Y:S01]  /*33d10*/  LDC R17, c[0x0][0x600] ;  /* 0x00018000ff117b82 */ /* 0x000e620000000800 */
[----:B------:R-:W-:Y:S02]  /*33d20*/  ISETP.NE.AND.EX P0, PT, R21, RZ, PT, P0 ;  /* 0x000000ff1500720c */ /* 0x000fe40003f05300 */
[-CC-:B--2---:R-:W-:Y:S02]  /*33d30*/  SHF.R.U64 R10, R4, R8.reuse, R5.reuse ;  /* 0x00000008040a7219 */ /* 0x184fe40000001205 */
[----:B------:R-:W-:-:S03]  /*33d40*/  SHF.R.U32.HI R5, RZ, R8, R5 ;  /* 0x00000008ff057219 */ /* 0x000fc60000011605 */
[----:B------:R-:W2:Y:S01]  /*33d50*/  LDC R22, c[0x0][0x648] ;  /* 0x00019200ff167b82 */ /* 0x000ea20000000800 */
[-CC-:B---3--:R-:W-:Y:S02]  /*33d60*/  SHF.R.U64 R15, R10, R18.reuse, R5.reuse ;  /* 0x000000120a0f7219 */ /* 0x188fe40000001205 */
[----:B------:R-:W-:Y:S01]  /*33d70*/  SHF.R.U32.HI R4, RZ, R18, R5 ;  /* 0x00000012ff047219 */ /* 0x000fe20000011605 */
[----:B------:R-:W-:-:S04]  /*33d80*/  IMAD.MOV.U32 R18, RZ, RZ, 0x1 ;  /* 0x00000001ff127424 */ /* 0x000fc800078e00ff */
[----:B0-----:R-:W0:Y:S01]  /*33d90*/  LDC R23, c[0x0][0x638] ;  /* 0x00018e00ff177b82 */ /* 0x001e220000000800 */
[-CC-:B----4-:R-:W-:Y:S02]  /*33da0*/  SHF.R.U64 R16, R15, R19.reuse, R4.reuse ;  /* 0x000000130f107219 */ /* 0x190fe40000001204 */
[-C--:B------:R-:W-:Y:S02]  /*33db0*/  SHF.L.U32 R6, R6, R19.reuse, RZ ;  /* 0x0000001306067219 */ /* 0x080fe400000006ff */
[----:B------:R-:W-:Y:S01]  /*33dc0*/  SHF.R.U32.HI R5, RZ, R19, R4 ;  /* 0x00000013ff057219 */ /* 0x000fe20000011604 */
[----:B------:R-:W-:Y:S01]  /*33dd0*/  IMAD.MOV.U32 R4, RZ, RZ, R16 ;  /* 0x000000ffff047224 */ /* 0x000fe200078e0010 */
[----:B------:R-:W-:Y:S01]  /*33de0*/  LOP3.LUT R24, RZ, R6, RZ, 0x33, !PT ;  /* 0x00000006ff187212 */ /* 0x000fe200078e33ff */
[----:B------:R-:W3:Y:S01]  /*33df0*/  LDC R25, c[0x0][0x610] ;  /* 0x00018400ff197b82 */ /* 0x000ee20000000800 */
[----:B------:R-:W-:Y:S05]  /*33e00*/  @!P0 BRA `(.L_x_729) ;  /* 0x0000000000288947 */ /* 0x000fea0003800000 */
        /* <DEDUP_REMOVED lines=10> */
.L_x_729:
[----:B------:R-:W4:Y:S01]  /*33eb0*/  LDC R6, c[0x0][0x65c] ;  /* 0x00019700ff067b82 */ /* 0x000f220000000800 */
[----:B--2---:R-:W-:Y:S01]  /*33ec0*/  SHF.R.U64 R4, R4, R22, R5 ;  /* 0x0000001604047219 */ /* 0x004fe20000001205 */
[----:B-1----:R-:W-:Y:S01]  /*33ed0*/  VIADD R7, R17, 0xffffffff ;  /* 0xffffffff11077836 */ /* 0x002fe20000000000 */
[----:B------:R-:W-:Y:S02]  /*33ee0*/  SHF.L.U32 R18, R18, R19, RZ ;  /* 0x0000001312127219 */ /* 0x000fe400000006ff */
[----:B------:R-:W-:Y:S01]  /*33ef0*/  LOP3.LUT R3, R15, R24, RZ, 0xc0, !PT ;  /* 0x000000180f037212 */ /* 0x000fe200078ec0ff */
[----:B------:R-:W-:Y:S01]  /*33f00*/  IMAD.MOV R5, RZ, RZ, -R4 ;  /* 0x000000ffff057224 */ /* 0x000fe200078e0a04 */
[----:B------:R-:W-:Y:S02]  /*33f10*/  LOP3.LUT R7, R10, R7, RZ, 0xc0, !PT ;  /* 0x000000070a077212 */ /* 0x000fe400078ec0ff */
[----:B------:R-:W-:Y:S01]  /*33f20*/  MOV R10, R14 ;  /* 0x0000000e000a7202 */ /* 0x000fe20000000f00 */
[----:B------:R-:W-:Y:S01]  /*33f30*/  IMAD R3, R18, R4, R3 ;  /* 0x0000000412037224 */ /* 0x000fe200078e0203 */
[----:B----4-:R-:W-:Y:S01]  /*33f40*/  ISETP.NE.AND P0, PT, R6, 0x1, PT ;  /* 0x000000010600780c */ /* 0x010fe20003f05270 */
[----:B------:R-:W-:-:S12]  /*33f50*/  IMAD.MOV.U32 R6, RZ, RZ, 0x1 ;  /* 0x00000001ff067424 */ /* 0x000fd800078e00ff */
[----:B------:R-:W-:Y:S02]  /*33f60*/  @P0 IMAD R0, R11, R12, R2 ;  /* 0x0000000c0b000224 */ /* 0x000fe400078e0202 */
[----:B0-----:R-:W-:Y:S02]  /*33f70*/  IMAD R2, R5, R23, R16 ;  /* 0x0000001705027224 */ /* 0x001fe400078e0210 */
[----:B---3--:R-:W-:Y:S02]  /*33f80*/  IMAD R0, R3, R25, R0 ;  /* 0x0000001903007224 */ /* 0x008fe400078e0200 */
[----:B------:R-:W-:-:S05]  /*33f90*/  IMAD R3, R2, R17, R7 ;  /* 0x0000001102037224 */ /* 0x000fca00078e0207 */
[----:B------:R-:W-:Y:S02]  /*33fa0*/  SEL R5, R3, R0, !P0 ;  /* 0x0000000003057207 */ /* 0x000fe40004000000 */
[----:B------:R-:W-:-:S07]  /*33fb0*/  SEL R4, R0, R3, !P0 ;  /* 0x0000000300047207 */ /* 0x000fce0004000000 */
.L_x_727:
[----:B------:R-:W-:-:S08]  /*33fc0*/  NOP ;  /* 0x0000000000007918 */ /* 0x000fd00000000000 */
[----:B0-----:R-:W0:-:S00]  /*33fd0*/  USETMAXREG.DEALLOC.CTAPOOL 0x18 ;  /* 0x00000018000079c8 */ /* 0x001e0000080e0500 */
[----:B------:R-:W-:-:S13]  /*33fe0*/  ISETP.NE.AND P0, PT, RZ, UR8, PT ;  /* 0x00000008ff007c0c */ /* 0x000fda000bf05270 */
[----:B------:R-:W-:Y:S05]  /*33ff0*/  @P0 EXIT ;  /* 0x000000000000094d */ /* 0x000fea0003800000 */
[----:B0-----:R-:W-:Y:S01]  /*34000*/  LOP3.LUT P0, RZ, R6, 0xff, RZ, 0xc0, !PT ;  /* 0x000000ff06ff7812 */ /* 0x001fe2000780c0ff */
[----:B------:R-:W-:Y:S02]  /*34010*/  IMAD.MOV.U32 R0, RZ, RZ, 0x1 ;  /* 0x00000001ff007424 */ /* 0x000fe400078e00ff */
[----:B------:R-:W-:-:S10]  /*34020*/  IMAD.MOV.U32 R6, RZ, RZ, RZ ;  /* 0x000000ffff067224 */ /* 0x000fd400078e00ff */
[----:B------:R-:W-:Y:S05]  /*34030*/  @!P0 BRA `(.L_x_730) ;  /* 0x0000000c00648947 */ /* 0x000fea0003800000 */
[----:B------:R-:W2:Y:S01]  /*34040*/  LDL R2, [R1+0x264] ;  /* 0x0002640001027983 */ /* 0x000ea20000100800 */
[----:B------:R-:W0:Y:S01]  /*34050*/  LDC R0, c[0x0][0x28c] ;  /* 0x0000a300ff007b82 */ /* 0x000e220000000800 */
[----:B------:R-:W-:Y:S01]  /*34060*/  ULDC UR5, c[0x0][0x658] ;  /* 0x0001960000057ab9 */ /* 0x000fe20000000800 */
[----:B------:R-:W-:Y:S01]  /*34070*/  UMOV UR7, 0xffffffff ;  /* 0xffffffff00077882 */ /* 0x000fe20000000000 */
[----:B------:R-:W1:Y:S01]  /*34080*/  S2R R16, SR_CgaCtaId ;  /* 0x0000000000107919 */ /* 0x000e620000008800 */
[----:B------:R-:W-:Y:S01]  /*34090*/  ULDC UR6, c[0x0][0xc] ;  /* 0x0000030000067ab9 */ /* 0x000fe20000000800 */
[----:B------:R-:W-:Y:S01]  /*340a0*/  UMOV UR9, 0x1 ;  /* 0x0000000100097882 */ /* 0x000fe20000000000 */
[----:B------:R-:W-:Y:S01]  /*340b0*/  BSSY B0, `(.L_x_730) ;  /* 0x00000d1000007945 */ /* 0x000fe20003800000 */
[----:B------:R-:W-:Y:S01]  /*340c0*/  USHF.L.U32 UR18, UR9, UR5, URZ ;  /* 0x0000000509127299 */ /* 0x000fe2000800063f */
[----:B------:R-:W-:Y:S01]  /*340d0*/  IMAD.MOV.U32 R9, RZ, RZ, 0x1 ;  /* 0x00000001ff097424 */ /* 0x000fe200078e00ff */
[----:B------:R-:W-:Y:S01]  /*340e0*/  ULDC UR4, c[0x0][0x600] ;  /* 0x0001800000047ab9 */ /* 0x000fe20000000800 */
[----:B------:R-:W-:Y:S01]  /*340f0*/  IMAD.MOV.U32 R6, RZ, RZ, RZ ;  /* 0x000000ffff067224 */ /* 0x000fe200078e00ff */
[----:B------:R-:W-:Y:S01]  /*34100*/  UIADD3 UR4, UR4, -0x1, URZ ;  /* 0xffffffff04047890 */ /* 0x000fe2000fffe03f */
[----:B------:R-:W-:Y:S01]  /*34110*/  ULDC.64 UR22, c[0x0][0x198] ;  /* 0x0000660000167ab9 */ /* 0x000fe20000000a00 */
[----:B0-----:R-:W-:-:S05]  /*34120*/  VIADD R0, R0, 0x3f ;  /* 0x0000003f00007836 */ /* 0x001fca0000000000 */
[----:B------:R-:W-:-:S04]  /*34130*/  SHF.R.S32.HI R3, RZ, 0x1f, R0 ;  /* 0x0000001fff037819 */ /* 0x000fc80000011400 */
[----:B------:R-:W-:Y:S02]  /*34140*/  LEA.HI R3, R3, R0, RZ, 0x6 ;  /* 0x0000000003037211 */ /* 0x000fe400078f30ff */
[----:B-1----:R-:W-:Y:S02]  /*34150*/  LOP3.LUT R16, R16, 0x1, RZ, 0xc0, !PT ;  /* 0x0000000110107812 */ /* 0x002fe400078ec0ff */
[----:B------:R-:W-:Y:S02]  /*34160*/  SHF.R.S32.HI R7, RZ, 0x6, R3 ;  /* 0x00000006ff077819 */ /* 0x000fe40000011403 */
[----:B------:R-:W-:-:S03]  /*34170*/  MOV R0, 0x1 ;  /* 0x0000000100007802 */ /* 0x000fc60000000f00 */
[----:B------:R-:W-:Y:S01]  /*34180*/  VIADD R17, R7, 0x1 ;  /* 0x0000000107117836 */ /* 0x000fe20000000000 */
[----:B--2---:R-:W-:-:S13]  /*34190*/  R2UR UR8, R2 ;  /* 0x00000000020872ca */ /* 0x004fda00000e0000 */
[----:B------:R-:W-:Y:S02]  /*341a0*/  ULOP3.LUT UR24, UR8, 0x2, URZ, 0xfc, !UPT ;  /* 0x0000000208187892 */ /* 0x000fe4000f8efc3f */
[----:B------:R-:W-:-:S03]  /*341b0*/  USHF.L.U32 UR8, UR7, UR5, URZ ;  /* 0x0000000507087299 */ /* 0x000fc6000800063f */
[----:B------:R-:W-:Y:S01]  /*341c0*/  ULDC UR7, c[0x0][0x10] ;  /* 0x0000040000077ab9 */ /* 0x000fe20000000800 */
[----:B------:R-:W-:Y:S01]  /*341d0*/  ULDC UR5, c[0x0][0x14] ;  /* 0x0000050000057ab9 */ /* 0x000fe20000000800 */
[----:B------:R-:W-:Y:S02]  /*341e0*/  UIMAD.WIDE.U32 UR6, UR6, UR7, URZ ;  /* 0x00000007060672a5 */ /* 0x000fe4000f8e003f */
[----:B------:R-:W-:Y:S02]  /*341f0*/  ULOP3.LUT UR17, URZ, UR8, URZ, 0x33, !UPT ;  /* 0x000000083f117292 */ /* 0x000fe4000f8e333f */
[----:B------:R-:W-:Y:S02]  /*34200*/  UIMAD.WIDE.U32 UR20, UR6, UR5, URZ ;  /* 0x00000005061472a5 */ /* 0x000fe4000f8e003f */
[----:B------:R-:W-:-:S04]  /*34210*/  UIMAD UR13, UR7, UR5, URZ ;  /* 0x00000005070d72a4 */ /* 0x000fc8000f8e023f */
[----:B------:R-:W-:-:S12]  /*34220*/  UIADD3 UR13, UR21, UR13, URZ ;  /* 0x0000000d150d7290 */ /* 0x000fd8000fffe03f */
.L_x_741:
[----:B------:R-:W-:-:S03]  /*34230*/  UMOV UR5, 0xffffffff ;  /* 0xffffffff00057882 */ /* 0x000fc60000000000 */
[----:B------:R-:W-:Y:S05]  /*34240*/  BRA.DIV UR5, `(.L_x_731) ;  /* 0x0000000e05907947 */ /* 0x000fea000b800000 */
[----:B------:R-:W-:-:S13]  /*34250*/  ELECT P6, URZ, PT ;  /* 0x00000000003f782f */ /* 0x000fda00038c0000 */
.L_x_750:
[----:B------:R-:W0:Y:S01]  /*34260*/  LDC R2, c[0x0][0x28c] ;  /* 0x0000a300ff027b82 */ /* 0x000e220000000800 */
[----:B------:R-:W-:Y:S01]  /*34270*/  BSSY B1, `(.L_x_732) ;  /* 0x000003c000017945 */ /* 0x000fe20003800000 */
[----:B0-----:R-:W-:-:S13]  /*34280*/  ISETP.LT.OR P6, PT, R2, 0x1, !P6 ;  /* 0x000000010200780c */ /* 0x001fda00077c1670 */
[----:B------:R-:W-:Y:S05]  /*34290*/  @P6 BRA `(.L_x_733) ;  /* 0x0000000000e46947 */ /* 0x000fea0003800000 */
[----:B------:R-:W-:Y:S01]  /*342a0*/  IMAD R5, R5, 0x2, R16 ;  /* 0x0000000205057824 */ /* 0x000fe200078e0210 */
[----:B------:R-:W-:Y:S01]  /*342b0*/  MOV R14, RZ ;  /* 0x000000ff000e7202 */ /* 0x000fe20000000f00 */
[----:B------:R-:W-:Y:S02]  /*342c0*/  IMAD.SHL.U32 R4, R4, 0x200, RZ ;  /* 0x0000020004047824 */ /* 0x000fe400078e00ff */
[----:B------:R-:W-:Y:S02]  /*342d0*/  IMAD R5, R5, 0x58, RZ ;  /* 0x0000005805057824 */ /* 0x000fe400078e02ff */
[----:B------:R-:W-:Y:S02]  /*342e0*/  IMAD.MOV.U32 R3, RZ, RZ, R17 ;  /* 0x000000ffff037224 */ /* 0x000fe400078e0011 */
[----:B------:R-:W-:Y:S02]  /*342f0*/  IMAD.MOV.U32 R2, RZ, RZ, R0 ;  /* 0x000000ffff027224 */ /* 0x000fe400078e0000 */
[----:B------:R-:W-:-:S07]  /*34300*/  IMAD.MOV.U32 R11, RZ, RZ, R6 ;  /* 0x000000ffff0b7224 */ /* 0x000fce00078e0006 */
.L_x_736:
[----:B------:R-:W0:Y:S01]  /*34310*/  S2R R13, SR_CgaCtaId ;  /* 0x00000000000d7919 */ /* 0x000e220000008800 */
[----:B------:R-:W-:-:S04]  /*34320*/  MOV R8, 0x400 ;  /* 0x0000040000087802 */ /* 0x000fc80000000f00 */
[----:B0-----:R-:W-:Y:S02]  /*34330*/  LEA R8, R13, R8, 0x18 ;  /* 0x000000080d087211 */ /* 0x001fe400078ec0ff */
[----:B------:R-:W-:-:S03]  /*34340*/  SHF.L.U32 R13, R2, 0x1f, RZ ;  /* 0x0000001f020d7819 */ /* 0x000fc600000006ff */
[----:B------:R-:W-:-:S04]  /*34350*/  IMAD R12, R11, 0x8, R8 ;  /* 0x000000080b0c7824 */ /* 0x000fc800078e0208 */
[----:B------:R-:W0:Y:S02]  /*34360*/  SYNCS.PHASECHK.TRANS64.TRYWAIT P0, [R12+URZ+0x10], R13 ;  /* 0x0000100d0c0075a7 */ /* 0x000e24000800017f */
[----:B0-----:R-:W-:Y:S05]  /*34370*/  @!P0 BRA `(.L_x_734) ;  /* 0x0000000c00648947 */ /* 0x001fea0003800000 */
.L_x_751:
[----:B------:R-:W1:Y:S01]  /*34380*/  S2R R15, SR_TID.X ;  /* 0x00000000000f7919 */ /* 0x000e620000002100 */
[----:B------:R-:W-:-:S04]  /*34390*/  UPRMT UR5, UR24, 0x9910, URZ ;  /* 0x0000991018057896 */ /* 0x000fc8000800003f */
[----:B------:R-:W-:Y:S01]  /*343a0*/  UISETP.NE.AND UP0, UPT, UR5, 0x2, UPT ;  /* 0x000000020500788c */ /* 0x000fe2000bf05270 */
[----:B-1----:R-:W-:-:S13]  /*343b0*/  LOP3.LUT P0, RZ, R15, 0x7f, RZ, 0xc0, !PT ;  /* 0x0000007f0fff7812 */ /* 0x002fda000780c0ff */
[----:B0-----:R-:W0:Y:S02]  /*343c0*/  @!P0 LDC R13, c[0x0][0x500] ;  /* 0x00014000ff0d8b82 */ /* 0x001e240000000800 */
[----:B0-----:R0:W-:Y:S01]  /*343d0*/  @!P0 SYNCS.ARRIVE.TRANS64 RZ, [R12+URZ], R13 ;  /* 0x0000000d0cff89a7 */ /* 0x0011e2000800003f */
[----:B------:R-:W-:-:S13]  /*343e0*/  PLOP3.LUT P0, PT, PT, PT, UP0, 0x80, 0x0 ;  /* 0x000000000000781c */ /* 0x000fda0003f0f008 */
[----:B0-----:R-:W-:Y:S05]  /*343f0*/  @P0 BRA `(.L_x_735) ;  /* 0x0000000000040947 */ /* 0x001fea0003800000 */
[----:B------:R-:W-:Y:S01]  /*34400*/  BPT.TRAP 0x1 ;  /* 0x000000040000795c */ /* 0x000fe20000300000 */
.L_x_735:
[----:B------:R-:W-:Y:S01]  /*34410*/  IMAD R13, R11, 0x2, R16 ;  /* 0x000000020b0d7824 */ /* 0x000fe200078e0210 */
[----:B------:R-:W-:Y:S01]  /*34420*/  R2UR UR9, R12 ;  /* 0x000000000c0972ca */ /* 0x000fe200000e0000 */
[----:B------:R-:W-:Y:S01]  /*34430*/  VIADD R3, R3, 0xffffffff ;  /* 0xffffffff03037836 */ /* 0x000fe20000000000 */
[----:B------:R-:W-:Y:S01]  /*34440*/  LEA R12, R11, R8, 0x10 ;  /* 0x000000080b0c7211 */ /* 0x000fe200078e80ff */
[----:B------:R-:W-:Y:S01]  /*34450*/  IMAD R13, R13, 0x1600, RZ ;  /* 0x000016000d0d7824 */ /* 0x000fe200078e02ff */
[----:B------:R-:W-:Y:S01]  /*34460*/  UIADD3 UR6, UP0, UR22, 0xf0, URZ ;  /* 0x000000f016067890 */ /* 0x000fe2000ff1e03f */
[----:B------:R-:W-:Y:S01]  /*34470*/  R2UR UR11, R4 ;  /* 0x00000000040b72ca */ /* 0x000fe200000e0000 */
[----:B------:R-:W-:Y:S01]  /*34480*/  UIADD3 UR26, UP1, UR22, 0x1f0, URZ ;  /* 0x000001f0161a7890 */ /* 0x000fe2000ff3e03f */
[----:B------:R-:W-:Y:S01]  /*34490*/  IMAD R13, R13, 0x2, R8 ;  /* 0x000000020d0d7824 */ /* 0x000fe200078e0208 */
[----:B------:R-:W-:Y:S01]  /*344a0*/  R2UR UR5, R12 ;  /* 0x000000000c0572ca */ /* 0x000fe200000e0000 */
[----:B------:R-:W-:Y:S01]  /*344b0*/  UIADD3.X UR7, URZ, UR23, URZ, UP0, !UPT ;  /* 0x000000173f077290 */ /* 0x000fe200087fe43f */
[----:B------:R-:W-:Y:S01]  /*344c0*/  R2UR UR10, R14 ;  /* 0x000000000e0a72ca */ /* 0x000fe200000e0000 */
[----:B------:R-:W-:Y:S01]  /*344d0*/  VIADD R11, R11, 0x1 ;  /* 0x000000010b0b7836 */ /* 0x000fe20000000000 */
[----:B------:R-:W-:Y:S01]  /*344e0*/  R2UR UR8, R13 ;  /* 0x000000000d0872ca */ /* 0x000fe200000e0000 */
[----:B------:R-:W-:Y:S01]  /*344f0*/  UIADD3.X UR27, URZ, UR23, URZ, UP1, !UPT ;  /* 0x000000173f1b7290 */ /* 0x000fe20008ffe43f */
[----:B------:R-:W-:Y:S01]  /*34500*/  R2UR UR12, R10 ;  /* 0x000000000a0c72ca */ /* 0x000fe200000e0000 */
[----:B------:R-:W-:Y:S01]  /*34510*/  UMOV UR14, 0x0 ;  /* 0x00000000000e7882 */ /* 0x000fe20000000000 */
[----:B------:R-:W-:Y:S01]  /*34520*/  R2UR UR19, R5 ;  /* 0x00000000051372ca */ /* 0x000fe200000e0000 */
[----:B------:R-:W-:Y:S01]  /*34530*/  UMOV UR15, 0x10000000 ;  /* 0x10000000000f7882 */ /* 0x000fe20000000000 */
[----:B------:R-:W-:Y:S01]  /*34540*/  ISETP.GT.AND P1, PT, R3, 0x1, PT ;  /* 0x000000010300780c */ /* 0x000fe20003f24270 */
[----:B------:R-:W-:Y:S01]  /*34550*/  UMOV UR25, 0x30000 ;  /* 0x0003000000197882 */ /* 0x000fe20000000000 */
[----:B------:R-:W-:Y:S01]  /*34560*/  ISETP.NE.AND P0, PT, R11, 0x2, PT ;  /* 0x000000020b00780c */ /* 0x000fe20003f05270 */
[----:B------:R-:W-:Y:S01]  /*34570*/  UIADD3 UR5, UR5, 0x100, URZ ;  /* 0x0000010005057890 */ /* 0x000fe2000fffe03f */
[----:B------:R-:W-:-:S02]  /*34580*/  IADD3 R14, R14, 0x40, RZ ;  /* 0x000000400e0e7810 */ /* 0x000fc40007ffe0ff */
[----:B------:R-:W-:Y:S01]  /*34590*/  SEL R13, RZ, 0x1, P0 ;  /* 0x00000001ff0d7807 */ /* 0x000fe20000000000 */
[----:B------:R-:W-:Y:S01]  /*345a0*/  UIADD3 UR16, UR8, 0x20100, URZ ;  /* 0x0002010008107890 */ /* 0x000fe2000fffe03f */
[----:B------:R-:W-:Y:S02]  /*345b0*/  SEL R11, R11, RZ, P0 ;  /* 0x000000ff0b0b7207 */ /* 0x000fe40000000000 */
[----:B------:R-:W-:Y:S01]  /*345c0*/  UMOV UR8, UR5 ;  /* 0x0000000500087c82 */ /* 0x000fe20008000000 */
[----:B------:R-:W-:Y:S01]  /*345d0*/  LOP3.LUT R2, R2, R13, RZ, 0x3c, !PT ;  /* 0x0000000d02027212 */ /* 0x000fe200078e3cff */
[----:B------:R0:W-:Y:S02]  /*345e0*/  UTMALDG.3D [UR8], [UR6], desc[UR14] ;  /* 0x00000e08060075b4 */ /* 0x0001e40008011000 */
[----:B0-----:R-:W-:Y:S01]  /*345f0*/  UMOV UR8, UR16 ;  /* 0x0000001000087c82 */ /* 0x001fe20008000000 */
[----:B------:R-:W-:Y:S02]  /*34600*/  UMOV UR11, UR19 ;  /* 0x00000013000b7c82 */ /* 0x000fe40008000000 */
[----:B------:R0:W-:Y:S02]  /*34610*/  UTMALDG.3D.MULTICAST [UR8], [UR26], UR25, desc[UR14] ;  /* 0x00000e081a0073b4 */ /* 0x0001e40008011819 */
[----:B0-----:R-:W-:Y:S05]  /*34620*/  @P1 BRA `(.L_x_736) ;  /* 0xfffffffc00381947 */ /* 0x001fea000383ffff */
.L_x_733:
[----:B------:R-:W-:Y:S05]  /*34630*/  BSYNC B1 ;  /* 0x0000000000017941 */ /* 0x000fea0003800000 */
.L_x_732:
[----:B------:R-:W2:Y:S01]  /*34640*/  LDL.LU R13, [R1+0x274] ;  /* 0x00027400010d7983 */ /* 0x000ea20000300800 */
[----:B------:R-:W-:Y:S01]  /*34650*/  LOP3.LUT P2, RZ, R9, 0xff, RZ, 0xc0, !PT ;  /* 0x000000ff09ff7812 */ /* 0x000fe2000784c0ff */
[----:B------:R-:W-:Y:S01]  /*34660*/  IMAD.IADD R6, R7, 0x1, R6 ;  /* 0x0000000107067824 */ /* 0x000fe200078e0206 */
[----:B------:R-:W-:Y:S01]  /*34670*/  ULDC.64 UR6, c[0x0][0x650] ;  /* 0x0001940000067ab9 */ /* 0x000fe20000000a00 */
[----:B------:R-:W3:Y:S01]  /*34680*/  LDL.LU R12, [R1+0x288] ;  /* 0x00028800010c7983 */ /* 0x000ee20000300800 */
[----:B------:R-:W-:Y:S01]  /*34690*/  BSSY B1, `(.L_x_737) ;  /* 0x0000070000017945 */ /* 0x000fe20003800000 */
[----:B------:R-:W-:Y:S01]  /*346a0*/  IMAD.MOV.U32 R4, RZ, RZ, -0x1 ;  /* 0xffffffffff047424 */ /* 0x000fe200078e00ff */
[----:B------:R-:W-:Y:S01]  /*346b0*/  SHF.R.U32.HI R2, RZ, 0x1, R6 ;  /* 0x00000001ff027819 */ /* 0x000fe20000011606 */
[----:B------:R-:W-:Y:S01]  /*346c0*/  IMAD.MOV.U32 R5, RZ, RZ, -0x1 ;  /* 0xffffffffff057424 */ /* 0x000fe200078e00ff */
[----:B------:R-:W-:Y:S01]  /*346d0*/  ISETP.GT.U32.AND P0, PT, R6, 0x1, PT ;  /* 0x000000010600780c */ /* 0x000fe20003f04070 */
[----:B------:R-:W-:Y:S01]  /*346e0*/  IMAD.MOV.U32 R10, RZ, RZ, -0x1 ;  /* 0xffffffffff0a7424 */ /* 0x000fe200078e00ff */
[----:B------:R-:W-:-:S02]  /*346f0*/  LOP3.LUT R2, R2, 0x1, RZ, 0xc0, !PT ;  /* 0x0000000102027812 */ /* 0x000fc400078ec0ff */
[C---:B------:R-:W-:Y:S01]  /*34700*/  ISETP.LT.U32.AND P0, PT, R7.reuse, 0x2, P0 ;  /* 0x000000020700780c */ /* 0x040fe20000701070 */
[----:B------:R-:W0:Y:S01]  /*34710*/  @P2 S2R R3, SR_CgaCtaId ;  /* 0x0000000000032919 */ /* 0x000e220000008800 */
[----:B------:R-:W-:Y:S02]  /*34720*/  ISETP.NE.U32.AND P1, PT, R2, 0x1, PT ;  /* 0x000000010200780c */ /* 0x000fe40003f25070 */
[----:B------:R-:W-:Y:S02]  /*34730*/  @P2 MOV R2, 0x400 ;  /* 0x0000040000022802 */ /* 0x000fe40000000f00 */
[----:B------:R-:W-:Y:S02]  /*34740*/  ISETP.GT.U32.AND P1, PT, R7, 0x1, !P1 ;  /* 0x000000010700780c */ /* 0x000fe40004f24070 */
[----:B------:R-:W-:Y:S02]  /*34750*/  LOP3.LUT R6, R6, 0x1, RZ, 0xc0, !PT ;  /* 0x0000000106067812 */ /* 0x000fe400078ec0ff */
[----:B------:R-:W-:-:S02]  /*34760*/  PRMT R9, RZ, 0x7610, R9 ;  /* 0x00007610ff097816 */ /* 0x000fc40000000009 */
[----:B0-----:R-:W-:Y:S02]  /*34770*/  @P2 LEA R2, R3, R2, 0x18 ;  /* 0x0000000203022211 */ /* 0x001fe400078ec0ff */
[----:B------:R-:W-:Y:S02]  /*34780*/  SEL R3, RZ, 0x1, !P0 ;  /* 0x00000001ff037807 */ /* 0x000fe40004000000 */
[----:B------:R0:W-:Y:S02]  /*34790*/  @P2 SYNCS.ARRIVE.TRANS64.A1T0 RZ, [R2+URZ+0x38], RZ ;  /* 0x000038ff02ff29a7 */ /* 0x0001e4000810003f */
[----:B0-----:R-:W-:-:S04]  /*347a0*/  SEL R2, RZ, 0x1, !P1 ;  /* 0x00000001ff027807 */ /* 0x001fc80004800000 */
[----:B------:R-:W-:Y:S02]  /*347b0*/  LOP3.LUT R0, R2, R0, R3, 0x96, !PT ;  /* 0x0000000002007212 */ /* 0x000fe400078e9603 */
[----:B------:R-:W-:Y:S02]  /*347c0*/  PRMT R2, RZ, 0x7610, R2 ;  /* 0x00007610ff027816 */ /* 0x000fe40000000002 */
[----:B---3--:R-:W-:-:S04]  /*347d0*/  IADD3 R12, P0, R12, UR20, RZ ;  /* 0x000000140c0c7c10 */ /* 0x008fc8000ff1e0ff */
[----:B--2---:R-:W-:Y:S01]  /*347e0*/  IADD3.X R13, R13, UR13, RZ, P0, !PT ;  /* 0x0000000d0d0d7c10 */ /* 0x004fe200087fe4ff */
[----:B------:R0:W-:Y:S01]  /*347f0*/  STL [R1+0x288], R12 ;  /* 0x0002880c01007387 */ /* 0x0001e20000100800 */
[----:B------:R-:W-:-:S03]  /*34800*/  ISETP.GE.U32.AND P0, PT, R12, UR6, PT ;  /* 0x000000060c007c0c */ /* 0x000fc6000bf06070 */
[----:B------:R0:W-:Y:S01]  /*34810*/  STL [R1+0x274], R13 ;  /* 0x0002740d01007387 */ /* 0x0001e20000100800 */
[----:B------:R-:W-:-:S13]  /*34820*/  ISETP.GE.U32.AND.EX P0, PT, R13, UR7, PT, P0 ;  /* 0x000000070d007c0c */ /* 0x000fda000bf06100 */
[----:B0-----:R-:W-:Y:S05]  /*34830*/  @P0 BRA `(.L_x_738) ;  /* 0x0000000400540947 */ /* 0x001fea0003800000 */
[----:B------:R-:W0:Y:S01]  /*34840*/  S2R R8, SR_CTAID.X ;  /* 0x0000000000087919 */ /* 0x000e220000002500 */
[----:B------:R-:W1:Y:S01]  /*34850*/  LDC R15, c[0x0][0x65c] ;  /* 0x00019700ff0f7b82 */ /* 0x000e620000000800 */
[----:B------:R-:W-:Y:S01]  /*34860*/  ULDC UR5, c[0x0][0x150] ;  /* 0x0000540000057ab9 */ /* 0x000fe20000000800 */
[----:B------:R-:W-:Y:S01]  /*34870*/  ULDC.64 UR6, c[0x0][0x628] ;  /* 0x00018a0000067ab9 */ /* 0x000fe20000000a00 */
[----:B------:R-:W2:Y:S01]  /*34880*/  S2R R2, SR_CTAID.Y ;  /* 0x0000000000027919 */ /* 0x000ea20000002600 */
[----:B------:R-:W-:Y:S01]  /*34890*/  ISETP.NE.U32.AND P0, PT, RZ, UR6, PT ;  /* 0x00000006ff007c0c */ /* 0x000fe2000bf05070 */
[----:B------:R-:W-:-:S03]  /*348a0*/  ULDC UR8, c[0x0][0x630] ;  /* 0x00018c0000087ab9 */ /* 0x000fc60000000800 */
[----:B------:R-:W3:Y:S01]  /*348b0*/  LDC R5, c[0x0][0x144] ;  /* 0x00005100ff057b82 */ /* 0x000ee20000000800 */
[----:B------:R-:W-:-:S07]  /*348c0*/  ISETP.NE.AND.EX P0, PT, RZ, UR7, PT, P0 ;  /* 0x00000007ff007c0c */ /* 0x000fce000bf05300 */
[----:B------:R-:W4:Y:S01]  /*348d0*/  LDC R11, c[0x0][0x148] ;  /* 0x00005200ff0b7b82 */ /* 0x000f220000000800 */
[----:B-1----:R-:W-:Y:S02]  /*348e0*/  ISETP.NE.AND P3, PT, R15, 0x1, PT ;  /* 0x000000010f00780c */ /* 0x002fe40003f65270 */
[----:B0-----:R-:W-:Y:S02]  /*348f0*/  I2FP.F32.U32 R3, R8 ;  /* 0x0000000800037245 */ /* 0x001fe40000201000 */
[----:B--2---:R-:W-:-:S03]  /*34900*/  I2FP.F32.U32 R4, R2 ;  /* 0x0000000200047245 */ /* 0x004fc60000201000 */
[----:B------:R-:W-:Y:S01]  /*34910*/  FMUL R3, R3, UR5 ;  /* 0x0000000503037c20 */ /* 0x000fe20008400000 */
[----:B------:R-:W-:Y:S02]  /*34920*/  ULDC UR5, c[0x0][0x154] ;  /* 0x0000550000057ab9 */ /* 0x000fe40000000800 */
[----:B------:R-:W-:-:S03]  /*34930*/  FMUL R10, R4, UR5 ;  /* 0x00000005040a7c20 */ /* 0x000fc60008400000 */
[----:B------:R-:W0:Y:S08]  /*34940*/  F2I.U32.TRUNC.NTZ R3, R3 ;  /* 0x0000000300037305 */ /* 0x000e30000020f000 */
[----:B------:R-:W1:Y:S01]  /*34950*/  F2I.U32.TRUNC.NTZ R10, R10 ;  /* 0x0000000a000a7305 */ /* 0x000e62000020f000 */
[----:B0-----:R-:W-:Y:S01]  /*34960*/  IADD3 R4, -R3, RZ, RZ ;  /* 0x000000ff03047210 */ /* 0x001fe20007ffe1ff */
[----:B------:R-:W-:-:S04]  /*34970*/  IMAD.MOV.U32 R3, RZ, RZ, R13 ;  /* 0x000000ffff037224 */ /* 0x000fc800078e000d */
[----:B---3--:R-:W-:Y:S02]  /*34980*/  IMAD R8, R5, R4, R8 ;  /* 0x0000000405087224 */ /* 0x008fe400078e0208 */
[----:B-1----:R-:W-:-:S04]  /*34990*/  IMAD.MOV R4, RZ, RZ, -R10 ;  /* 0x000000ffff047224 */ /* 0x002fc800078e0a0a */
[----:B----4-:R-:W-:Y:S02]  /*349a0*/  @P3 IMAD R8, R11, R4, R2 ;  /* 0x000000040b083224 */ /* 0x010fe400078e0202 */
[----:B------:R-:W-:Y:S01]  /*349b0*/  IMAD.MOV.U32 R2, RZ, RZ, R12 ;  /* 0x000000ffff027224 */ /* 0x000fe200078e000c */
[----:B------:R-:W-:Y:S06]  /*349c0*/  @!P0 BRA `(.L_x_739) ;  /* 0x0000000000288947 */ /* 0x000fec0003800000 */
[----:B------:R-:W-:Y:S02]  /*349d0*/  ULDC UR5, c[0x0][0x634] ;  /* 0x00018d0000057ab9 */ /* 0x000fe40000000800 */
[----:B------:R-:W-:-:S05]  /*349e0*/  IADD3 R3, P0, R12, UR5, RZ ;  /* 0x000000050c037c10 */ /* 0x000fca000ff1e0ff */
[----:B------:R-:W-:-:S04]  /*349f0*/  IMAD.X R11, RZ, RZ, R13, P0 ;  /* 0x000000ffff0b7224 */ /* 0x000fc800000e060d */
[----:B------:R-:W-:-:S04]  /*34a00*/  IMAD.WIDE.U32 R4, R11, UR6, RZ ;  /* 0x000000060b047c25 */ /* 0x000fc8000f8e00ff */
[----:B------:R-:W-:-:S04]  /*34a10*/  IMAD.WIDE.U32 R4, P0, R3, UR7, R4 ;  /* 0x0000000703047c25 */ /* 0x000fc8000f800004 */
[----:B------:R-:W-:-:S04]  /*34a20*/  IMAD.WIDE.U32 R2, R3, UR6, RZ ;  /* 0x0000000603027c25 */ /* 0x000fc8000f8e00ff */
[----:B------:R-:W-:Y:S01]  /*34a30*/  IMAD.MOV.U32 R2, RZ, RZ, R5 ;  /* 0x000000ffff027224 */ /* 0x000fe200078e0005 */
[----:B------:R-:W-:Y:S02]  /*34a40*/  IADD3 RZ, P1, R3, R4, RZ ;  /* 0x0000000403ff7210 */ /* 0x000fe40007f3e0ff */
[----:B------:R-:W-:-:S03]  /*34a50*/  IADD3.X R3, RZ, RZ, RZ, P0, !PT ;  /* 0x000000ffff037210 */ /* 0x000fc600007fe4ff */
[----:B------:R-:W-:-:S08]  /*34a60*/  IMAD.WIDE.U32.X R2, R11, UR7, R2, P1 ;  /* 0x000000070b027c25 */ /* 0x000fd000088e0402 */
.L_x_739:
[--C-:B------:R-:W-:Y:S01]  /*34a70*/  SHF.R.U64 R10, R2, UR8, R3.reuse ;  /* 0x00000008020a7c19 */ /* 0x100fe20008001203 */
[----:B------:R-:W-:Y:S01]  /*34a80*/  ULDC.64 UR6, c[0x0][0x620] ;  /* 0x0001880000067ab9 */ /* 0x000fe20000000a00 */
[----:B------:R-:W-:Y:S01]  /*34a90*/  SHF.R.U32.HI R2, RZ, UR8, R3 ;  /* 0x00000008ff027c19 */ /* 0x000fe20008011603 */
[----:B------:R-:W-:Y:S01]  /*34aa0*/  IMAD.MOV.U32 R3, RZ, RZ, R13 ;  /* 0x000000ffff037224 */ /* 0x000fe200078e000d */
[----:B------:R-:W-:Y:S01]  /*34ab0*/  IADD3 R11, P0, RZ, -R10, RZ ;  /* 0x8000000aff0b7210 */ /* 0x000fe20007f1e0ff */
[----:B------:R-:W-:-:S04]  /*34ac0*/  ULDC UR5, c[0x0][0x618] ;  /* 0x0001860000057ab9 */ /* 0x000fc80000000800 */
[----:B------:R-:W-:-:S04]  /*34ad0*/  IMAD.X R2, RZ, RZ, ~R2, P0 ;  /* 0x000000ffff027224 */ /* 0x000fc800000e0e02 */
[----:B------:R-:W-:-:S04]  /*34ae0*/  IMAD R2, R2, UR6, RZ ;  /* 0x0000000602027c24 */ /* 0x000fc8000f8e02ff */
[----:B------:R-:W-:Y:S02]  /*34af0*/  IMAD R5, R11, UR7, R2 ;  /* 0x000000070b057c24 */ /* 0x000fe4000f8e0202 */
[----:B------:R-:W-:-:S04]  /*34b00*/  IMAD.MOV.U32 R2, RZ, RZ, R12 ;  /* 0x000000ffff027224 */ /* 0x000fc800078e000c */
[----:B------:R-:W-:Y:S01]  /*34b10*/  IMAD.WIDE.U32 R2, R11, UR6, R2 ;  /* 0x000000060b027c25 */ /* 0x000fe2000f8e0002 */
[----:B------:R-:W-:Y:S02]  /*34b20*/  ULDC.64 UR6, c[0x0][0x640] ;  /* 0x0001900000067ab9 */ /* 0x000fe40000000a00 */
[----:B------:R-:W-:Y:S02]  /*34b30*/  ISETP.NE.U32.AND P0, PT, RZ, UR6, PT ;  /* 0x00000006ff007c0c */ /* 0x000fe4000bf05070 */
[----:B------:R-:W-:Y:S02]  /*34b40*/  IADD3 R3, R3, R5, RZ ;  /* 0x0000000503037210 */ /* 0x000fe40007ffe0ff */
[----:B------:R-:W-:Y:S02]  /*34b50*/  ISETP.NE.AND.EX P0, PT, RZ, UR7, PT, P0 ;  /* 0x00000007ff007c0c */ /* 0x000fe4000bf05300 */
[--C-:B------:R-:W-:Y:S02]  /*34b60*/  SHF.R.U64 R11, R2, UR5, R3.reuse ;  /* 0x00000005020b7c19 */ /* 0x100fe40008001203 */
[----:B------:R-:W-:Y:S01]  /*34b70*/  SHF.R.U32.HI R2, RZ, UR5, R3 ;  /* 0x00000005ff027c19 */ /* 0x000fe20008011603 */
[----:B------:R-:W-:-:S03]  /*34b80*/  ULDC UR5, c[0x0][0x608] ;  /* 0x0001820000057ab9 */ /* 0x000fc60000000800 */
[--C-:B------:R-:W-:Y:S02]  /*34b90*/  SHF.R.U64 R12, R11, UR5, R2.reuse ;  /* 0x000000050b0c7c19 */ /* 0x100fe40008001202 */
[----:B------:R-:W-:Y:S01]  /*34ba0*/  SHF.R.U32.HI R3, RZ, UR5, R2 ;  /* 0x00000005ff037c19 */ /* 0x000fe20008011602 */
[----:B------:R-:W-:-:S03]  /*34bb0*/  ULDC UR5, c[0x0][0x658] ;  /* 0x0001960000057ab9 */ /* 0x000fc60000000800 */
[--C-:B------:R-:W-:Y:S02]  /*34bc0*/  SHF.R.U64 R13, R12, UR5, R3.reuse ;  /* 0x000000050c0d7c19 */ /* 0x100fe40008001203 */
[----:B------:R-:W-:-:S03]  /*34bd0*/  SHF.R.U32.HI R3, RZ, UR5, R3 ;  /* 0x00000005ff037c19 */ /* 0x000fc60008011603 */
        /* <DEDUP_REMOVED lines=9> */
[----:B------:R-:W-:Y:S01]  /*34c70*/  IADD3 RZ, P1, R3, R4, RZ ;  /* 0x0000000403ff7210 */ /* 0x000fe20007f3e0ff */
[----:B------:R-:W-:-:S04]  /*34c80*/  IMAD.X R3, RZ, RZ, RZ, P0 ;  /* 0x000000ffff037224 */ /* 0x000fc800000e06ff */
[----:B------:R-:W-:-:S08]  /*34c90*/  IMAD.WIDE.U32.X R2, R14, UR7, R2, P1 ;  /* 0x000000070e027c25 */ /* 0x000fd000088e0402 */
.L_x_740:
[----:B------:R-:W-:Y:S01]  /*34ca0*/  ULDC UR5, c[0x0][0x648] ;  /* 0x0001920000057ab9 */ /* 0x000fe20000000800 */
[----:B------:R-:W-:Y:S02]  /*34cb0*/  LOP3.LUT R12, R12, UR17, RZ, 0xc0, !PT ;  /* 0x000000110c0c7c12 */ /* 0x000fe4000f8ec0ff */
[----:B------:R-:W-:Y:S01]  /*34cc0*/  SHF.R.U64 R3, R2, UR5, R3 ;  /* 0x0000000502037c19 */ /* 0x000fe20008001203 */
[----:B------:R-:W-:-:S03]  /*34cd0*/  ULDC UR5, c[0x0][0x638] ;  /* 0x00018e0000057ab9 */ /* 0x000fc60000000800 */
[C---:B------:R-:W-:Y:S01]  /*34ce0*/  IADD3 R2, -R3.reuse, RZ, RZ ;  /* 0x000000ff03027210 */ /* 0x040fe20007ffe1ff */
[----:B------:R-:W-:-:S04]  /*34cf0*/  IMAD R5, R3, UR18, R12 ;  /* 0x0000001203057c24 */ /* 0x000fc8000f8e020c */
[----:B------:R-:W-:Y:S01]  /*34d00*/  IMAD R13, R2, UR5, R13 ;  /* 0x00000005020d7c24 */ /* 0x000fe2000f8e020d */
[----:B------:R-:W-:Y:S01]  /*34d10*/  ULDC UR5, c[0x0][0x610] ;  /* 0x0001840000057ab9 */ /* 0x000fe20000000800 */
[----:B------:R-:W-:Y:S01]  /*34d20*/  LOP3.LUT R2, R11, UR4, RZ, 0xc0, !PT ;  /* 0x000000040b027c12 */ /* 0x000fe2000f8ec0ff */
[----:B------:R-:W-:Y:S01]  /*34d30*/  IMAD R8, R5, UR5, R8 ;  /* 0x0000000505087c24 */ /* 0x000fe2000f8e0208 */
[----:B------:R-:W-:-:S03]  /*34d40*/  ULDC UR5, c[0x0][0x600] ;  /* 0x0001800000057ab9 */ /* 0x000fc60000000800 */
[----:B------:R-:W-:Y:S02]  /*34d50*/  IMAD R13, R13, UR5, R2 ;  /* 0x000000050d0d7c24 */ /* 0x000fe4000f8e0202 */
[----:B------:R-:W-:-:S03]  /*34d60*/  IMAD.MOV.U32 R2, RZ, RZ, 0x1 ;  /* 0x00000001ff027424 */ /* 0x000fc600078e00ff */
[----:B------:R-:W-:Y:S02]  /*34d70*/  SEL R5, R13, R8, !P3 ;  /* 0x000000080d057207 */ /* 0x000fe40005800000 */
[----:B------:R-:W-:-:S07]  /*34d80*/  SEL R4, R8, R13, !P3 ;  /* 0x0000000d08047207 */ /* 0x000fce0005800000 */
.L_x_738:
[----:B------:R-:W-:Y:S05]  /*34d90*/  BSYNC B1 ;  /* 0x0000000000017941 */ /* 0x000fea0003800000 */
.L_x_737:
[----:B------:R-:W-:-:S13]  /*34da0*/  LOP3.LUT P0, RZ, R2, 0xff, RZ, 0xc0, !PT ;  /* 0x000000ff02ff7812 */ /* 0x000fda000780c0ff */
[----:B------:R-:W-:Y:S05]  /*34db0*/  @P0 BRA `(.L_x_741) ;  /* 0xfffffff4001c0947 */ /* 0x000fea000383ffff */
[----:B------:R-:W-:Y:S05]  /*34dc0*/  BSYNC B0 ;  /* 0x0000000000007941 */ /* 0x000fea0003800000 */
.L_x_730:
[----:B------:R-:W-:-:S03]  /*34dd0*/  UMOV UR5, 0xffffffff ;  /* 0xffffffff00057882 */ /* 0x000fc60000000000 */
[----:B------:R-:W-:Y:S05]  /*34de0*/  BRA.DIV UR5, `(.L_x_742) ;  /* 0x0000000205dc7947 */ /* 0x000fea000b800000 */
[----:B------:R-:W-:-:S13]  /*34df0*/  ELECT P6, URZ, PT ;  /* 0x00000000003f782f */ /* 0x000fda00038c0000 */
.L_x_754:
[----:B------:R-:W-:Y:S04]  /*34e00*/  BSSY B0, `(.L_x_743) ;  /* 0x000001c000007945 */ /* 0x000fe80003800000 */
[----:B------:R-:W-:Y:S05]  /*34e10*/  @!P6 BRA `(.L_x_744) ;  /* 0x000000000068e947 */ /* 0x000fea0003800000 */
[----:B------:R-:W2:Y:S02]  /*34e20*/  LDL R2, [R1+0x264] ;  /* 0x0002640001027983 */ /* 0x000ea40000100800 */
[----:B--2---:R-:W-:-:S13]  /*34e30*/  R2UR UR5, R2 ;  /* 0x00000000020572ca */ /* 0x004fda00000e0000 */
[----:B------:R-:W-:-:S04]  /*34e40*/  ULOP3.LUT UR5, UR5, 0x2, URZ, 0xfc, !UPT ;  /* 0x0000000205057892 */ /* 0x000fc8000f8efc3f */
[----:B------:R-:W-:-:S06]  /*34e50*/  UISETP.NE.AND UP0, UPT, UR5, 0x3, UPT ;  /* 0x000000030500788c */ /* 0x000fcc000bf05270 */
[----:B------:R-:W-:-:S13]  /*34e60*/  PLOP3.LUT P0, PT, PT, PT, UP0, 0x80, 0x0 ;  /* 0x000000000000781c */ /* 0x000fda0003f0f008 */
[----:B------:R-:W-:Y:S05]  /*34e70*/  @!P0 BRA `(.L_x_745) ;  /* 0x0000000000048947 */ /* 0x000fea0003800000 */
[----:B------:R-:W-:Y:S01]  /*34e80*/  BPT.TRAP 0x1 ;  /* 0x000000040000795c */ /* 0x000fe20000300000 */
.L_x_745:
[----:B------:R-:W0:Y:S01]  /*34e90*/  S2R R3, SR_CgaCtaId ;  /* 0x0000000000037919 */ /* 0x000e220000008800 */
[----:B------:R-:W-:-:S04]  /*34ea0*/  MOV R2, 0x400 ;  /* 0x0000040000027802 */ /* 0x000fc80000000f00 */
[----:B0-----:R-:W-:Y:S02]  /*34eb0*/  LEA R3, R3, R2, 0x18 ;  /* 0x0000000203037211 */ /* 0x001fe400078ec0ff */
[----:B------:R-:W-:-:S03]  /*34ec0*/  SHF.L.U32 R2, R0, 0x1f, RZ ;  /* 0x0000001f00027819 */ /* 0x000fc600000006ff */
[----:B------:R-:W-:-:S04]  /*34ed0*/  VIADD R3, R3, 0x10 ;  /* 0x0000001003037836 */ /* 0x000fc80000000000 */
[----:B------:R-:W-:-:S04]  /*34ee0*/  IMAD R5, R6, 0x8, R3 ;  /* 0x0000000806057824 */ /* 0x000fc800078e0203 */
[----:B------:R-:W0:Y:S02]  /*34ef0*/  SYNCS.PHASECHK.TRANS64.TRYWAIT P0, [R5+URZ], R2 ;  /* 0x00000002050075a7 */ /* 0x000e24000800017f */
[----:B0-----:R-:W-:Y:S05]  /*34f00*/  @!P0 BRA `(.L_x_746) ;  /* 0x0000000000b48947 */ /* 0x001fea0003800000 */
.L_x_755:
[----:B------:R-:W-:-:S05]  /*34f10*/  VIADD R6, R6, 0x1 ;  /* 0x0000000106067836 */ /* 0x000fca0000000000 */
[----:B------:R-:W-:-:S04]  /*34f20*/  ISETP.NE.AND P0, PT, R6, 0x2, PT ;  /* 0x000000020600780c */ /* 0x000fc80003f05270 */
[----:B0-----:R-:W-:Y:S02]  /*34f30*/  SEL R5, RZ, 0x1, P0 ;  /* 0x00000001ff057807 */ /* 0x001fe40000000000 */
[----:B------:R-:W-:Y:S02]  /*34f40*/  SEL R6, R6, RZ, P0 ;  /* 0x000000ff06067207 */ /* 0x000fe40000000000 */
[----:B------:R-:W-:Y:S02]  /*34f50*/  LOP3.LUT R0, R0, R5, RZ, 0x3c, !PT ;  /* 0x0000000500007212 */ /* 0x000fe400078e3cff */
[----:B------:R-:W-:Y:S02]  /*34f60*/  LEA R3, R6, R3, 0x3 ;  /* 0x0000000306037211 */ /* 0x000fe400078e18ff */
[----:B------:R-:W-:-:S07]  /*34f70*/  SHF.L.U32 R0, R0, 0x1f, RZ ;  /* 0x0000001f00007819 */ /* 0x000fce00000006ff */
.L_x_747:
[----:B0-----:R0:W1:Y:S02]  /*34f80*/  SYNCS.PHASECHK.TRANS64.TRYWAIT P0, [R3+URZ], R0 ;  /* 0x00000000030075a7 */ /* 0x001064000800017f */
[----:B-1----:R-:W-:Y:S05]  /*34f90*/  @!P0 NANOSLEEP.SYNCS 0x989680 ;  /* 0x009896800000895d */ /* 0x002fea0003900000 */
[----:B------:R-:W1:Y:S02]  /*34fa0*/  @!P0 SYNCS.PHASECHK.TRANS64 P0, [R3+URZ], R0 ;  /* 0x00000000030085a7 */ /* 0x000e64000800007f */
[----:B-1----:R-:W-:Y:S05]  /*34fb0*/  @!P0 BRA `(.L_x_747) ;  /* 0xfffffffc00f08947 */ /* 0x002fea000383ffff */
.L_x_744:
[----:B------:R-:W-:Y:S05]  /*34fc0*/  BSYNC B0 ;  /* 0x0000000000007941 */ /* 0x000fea0003800000 */
.L_x_743:
[----:B------:R-:W-:Y:S05]  /*34fd0*/  EXIT ;  /* 0x000000000000794d */ /* 0x000fea0003800000 */
.L_x_21:
[----:B---3--:R3:W4:Y:S02]  /*34fe0*/  SYNCS.PHASECHK.TRANS64.TRYWAIT P1, [R3+URZ], R0 ;  /* 0x00000000030075a7 */ /* 0x008724000802017f */
[----:B----4-:R-:W-:Y:S05]  /*34ff0*/  @!P1 NANOSLEEP.SYNCS 0x989680 ;  /* 0x009896800000995d */ /* 0x010fea0003900000 */
[----:B------:R-:W4:Y:S02]  /*35000*/  @!P1 SYNCS.PHASECHK.TRANS64 P1, [R3+URZ], R0 ;  /* 0x00000000030095a7 */ /* 0x000f24000802007f */
[----:B----4-:R-:W-:Y:S05]  /*35010*/  @!P1 BRA `(.L_x_21) ;  /* 0xfffffffc00f09947 */ /* 0x010fea000383ffff */
[----:B------:R-:W-:Y:S05]  /*35020*/  BRA `(.L_x_20) ;  /* 0xfffffcc400907947 */ /* 0x000fea000383ffff */
.L_x_26:
[----:B--2---:R-:W-:-:S04]  /*35030*/  IMAD.U32 R6, RZ, RZ, UR4 ;  /* 0x00000004ff067e24 */ /* 0x004fc8000f8e00ff */
[----:B------:R2:W3:Y:S03]  /*35040*/  SYNCS.PHASECHK.TRANS64.TRYWAIT P1, [R6+URZ], R0 ;  /* 0x00000000060075a7 */ /* 0x0004e6000802017f */
[----:B---3--:R-:W-:Y:S05]  /*35050*/  @!P1 NANOSLEEP.SYNCS 0x989680 ;  /* 0x009896800000995d */ /* 0x008fea0003900000 */
[----:B------:R-:W3:Y:S02]  /*35060*/  @!P1 SYNCS.PHASECHK.TRANS64 P1, [R6+URZ], R0 ;  /* 0x00000000060095a7 */ /* 0x000ee4000802007f */
[----:B---3--:R-:W-:Y:S05]  /*35070*/  @!P1 BRA `(.L_x_26) ;  /* 0xfffffffc00ec9947 */ /* 0x008fea000383ffff */
[----:B------:R-:W-:Y:S05]  /*35080*/  BRA `(.L_x_25) ;  /* 0xfffffd5800847947 */ /* 0x000fea000383ffff */
.L_x_731:
[----:B------:R-:W-:Y:S01]  /*35090*/  BSSY B1, `(.L_x_748) ;  /* 0x0000006000017945 */ /* 0x000fe20003800000 */
[----:B------:R-:W-:-:S07]  /*350a0*/  IMAD.MOV.U32 R15, RZ, RZ, -0x1 ;  /* 0xffffffffff0f7424 */ /* 0x000fce00078e00ff */
[----:B------:R-:W-:Y:S05]  /*350b0*/  WARPSYNC.COLLECTIVE R15, `(.L_x_749) ;  /* 0x000000000f0c7348 */ /* 0x000fea0003c00000 */
[----:B------:R-:W-:Y:S02]  /*350c0*/  ELECT P6, UR62, PT ;  /* 0x00000000003e782f */ /* 0x000fe400038c0000 */
[----:B------:R-:W-:Y:S01]  /*350d0*/  MOV R14, UR62 ;  /* 0x0000003e000e7c02 */ /* 0x000fe20008000f00 */
[----:B------:R-:W-:Y:S10]  /*350e0*/  ENDCOLLECTIVE ;  /* 0x000000000000791b */ /* 0x000ff40003800000 */
.L_x_749:
[----:B------:R-:W-:Y:S05]  /*350f0*/  BSYNC B1 ;  /* 0x0000000000017941 */ /* 0x000fea0003800000 */
.L_x_748:
[----:B------:R-:W-:Y:S05]  /*35100*/  BRA `(.L_x_750) ;  /* 0xfffffff000547947 */ /* 0x000fea000383ffff */
.L_x_734:
[----:B0-----:R0:W1:Y:S02]  /*35110*/  SYNCS.PHASECHK.TRANS64.TRYWAIT P0, [R12+URZ+0x10], R13 ;  /* 0x0000100d0c0075a7 */ /* 0x001064000800017f */
[----:B-1----:R-:W-:Y:S05]  /*35120*/  @!P0 NANOSLEEP.SYNCS 0x989680 ;  /* 0x009896800000895d */ /* 0x002fea0003900000 */
[----:B------:R-:W1:Y:S02]  /*35130*/  @!P0 SYNCS.PHASECHK.TRANS64 P0, [R12+URZ+0x10], R13 ;  /* 0x0000100d0c0085a7 */ /* 0x000e64000800007f */
[----:B-1----:R-:W-:Y:S05]  /*35140*/  @!P0 BRA `(.L_x_734) ;  /* 0xfffffffc00f08947 */ /* 0x002fea000383ffff */
[----:B------:R-:W-:Y:S05]  /*35150*/  BRA `(.L_x_751) ;  /* 0xfffffff000887947 */ /* 0x000fea000383ffff */
.L_x_742:
[----:B------:R-:W-:Y:S01]  /*35160*/  BSSY B0, `(.L_x_752) ;  /* 0x0000006000007945 */ /* 0x000fe20003800000 */
[----:B------:R-:W-:-:S07]  /*35170*/  IMAD.MOV.U32 R15, RZ, RZ, -0x1 ;  /* 0xffffffffff0f7424 */ /* 0x000fce00078e00ff */
[----:B------:R-:W-:Y:S05]  /*35180*/  WARPSYNC.COLLECTIVE R15, `(.L_x_753) ;  /* 0x000000000f0c7348 */ /* 0x000fea0003c00000 */
[----:B------:R-:W-:Y:S02]  /*35190*/  ELECT P6, UR62, PT ;  /* 0x00000000003e782f */ /* 0x000fe400038c0000 */
[----:B------:R-:W-:Y:S01]  /*351a0*/  MOV R14, UR62 ;  /* 0x0000003e000e7c02 */ /* 0x000fe20008000f00 */
[----:B------:R-:W-:Y:S10]  /*351b0*/  ENDCOLLECTIVE ;  /* 0x000000000000791b */ /* 0x000ff40003800000 */
.L_x_753:
[----:B------:R-:W-:Y:S05]  /*351c0*/  BSYNC B0 ;  /* 0x0000000000007941 */ /* 0x000fea0003800000 */
.L_x_752:
[----:B------:R-:W-:Y:S05]  /*351d0*/  BRA `(.L_x_754) ;  /* 0xfffffffc00087947 */ /* 0x000fea000383ffff */
.L_x_746:
[----:B0-----:R0:W1:Y:S02]  /*351e0*/  SYNCS.PHASECHK.TRANS64.TRYWAIT P0, [R5+URZ], R2 ;  /* 0x00000002050075a7 */ /* 0x001064000800017f */
[----:B-1----:R-:W-:Y:S05]  /*351f0*/  @!P0 NANOSLEEP.SYNCS 0x989680 ;  /* 0x009896800000895d */ /* 0x002fea0003900000 */
[----:B------:R-:W1:Y:S02]  /*35200*/  @!P0 SYNCS.PHASECHK.TRANS64 P0, [R5+URZ], R2 ;  /* 0x00000002050085a7 */ /* 0x000e64000800007f */
[----:B-1----:R-:W-:Y:S05]  /*35210*/  @!P0 BRA `(.L_x_746) ;  /* 0xfffffffc00f08947 */ /* 0x002fea000383ffff */
[----:B------:R-:W-:Y:S05]  /*35220*/  BRA `(.L_x_755) ;  /* 0xfffffffc00387947 */ /* 0x000fea000383ffff */
.L_x_756:
[----:B------:R-:W-:-:S00]  /*35230*/  BRA `(.L_x_756) ;  /* 0xfffffffc00fc7947 */ /* 0x000fc0000383ffff */
[----:B------:R-:W-:-:S00]  /*35240*/  NOP ;  /* 0x0000000000007918 */ /* 0x000fc00000000000 */
        /* <DEDUP_REMOVED lines=11> */
.L_x_757:


//--------------------- .nv.global.init           --------------------------
	.section	.nv.global.init,"aw",@progbits
.nv.global.init:
	.type		$str$22,@object
	.size		$str$22,($str$23 - $str$22)
$str$22:
        /*0000*/ 	.byte	0x6b, 0x5f, 0x74, 0x69, 0x6c, 0x65, 0x5f, 0x63, 0x6f, 0x75, 0x6e, 0x74, 0x20, 0x3e, 0x3d, 0x20
        /*0010*/ 	.byte	0x31, 0x00
	.type		$str$23,@object
	.size		$str$23,(__unnamed_1 - $str$23)
$str$23:
        /*0012*/ 	.byte	0x2f, 0x74, 0x6d, 0x70, 0x2f, 0x63, 0x75, 0x74, 0x6c, 0x61, 0x73, 0x73, 0x5f, 0x73, 0x77, 0x65
        /*0022*/ 	.byte	0x65, 0x70, 0x5f, 0x73, 0x72, 0x63, 0x2f, 0x69, 0x6e, 0x63, 0x6c, 0x75, 0x64, 0x65, 0x2f, 0x63
        /*0032*/ 	.byte	0x75, 0x74, 0x6c, 0x61, 0x73, 0x73, 0x2f, 0x67, 0x65, 0x6d, 0x6d, 0x2f, 0x63, 0x6f, 0x6c, 0x6c
        /*0042*/ 	.byte	0x65, 0x63, 0x74, 0x69, 0x76, 0x65, 0x2f, 0x73, 0x6d, 0x39, 0x30, 0x5f, 0x6d, 0x6d, 0x61, 0x5f
        /*0052*/ 	.byte	0x74, 0x6d, 0x61, 0x5f, 0x67, 0x6d, 0x6d, 0x61, 0x5f, 0x73, 0x73, 0x5f, 0x77, 0x61, 0x72, 0x70
        /*0062*/ 	.byte	0x73, 0x70, 0x65, 0x63, 0x69, 0x61, 0x6c, 0x69, 0x7a, 0x65, 0x64, 0x2e, 0x68, 0x70, 0x70, 0x00
	.type		__unnamed_1,@object
	.size		__unnamed_1,(.L_0 - __unnamed_1)
__unnamed_1:
        /* <DEDUP_REMOVED lines=181> */
        /*0bc2*/ 	.byte	0x74, 0x69, 0x74, 0x79, 0x5d, 0x00
.L_0:


//--------------------- .nv.shared._ZN7cutlass13device_kernelINS_4gemm6kernel13GemmUniversalIN4cute5tupleIJiiiiEEENS1_10collective13CollectiveMmaINS1_34MainloopSm90TmaGmmaWarpSpecializedILi2ENS5_IJNS4_1CILi2EEENSA_ILi1EEESC_EEENS1_35KernelTmaWarpSpecializedCooperativeEEENS5_IJNSA_ILi512EEENSA_ILi176EEENSA_ILi64EEEEEENS_6half_tENS5_IJlSC_lEEESK_SL_NS4_8TiledMMAINS4_8MMA_AtomIJNS4_4SM904GMMA25MMA_64x16x16_F32F16F16_SSILNSP_5MajorE0ELSR_0ELNSP_7ScaleInE1ELSS_1EEEEEENS4_6LayoutISD_NS5_IJSC_NSA_ILi0EEESW_EEEEENS5_IJNS4_10UnderscoreESZ_SZ_EEEEENS4_13SM90_TMA_LOADENS4_14ComposedLayoutINS4_7SwizzleILi3ELi4ELi3EEENS4_18smem_ptr_flag_bitsILi16EEENSV_INS5_IJNSA_ILi8EEESI_EEENS5_IJSI_SC_EEEEEEEvNS4_8identityENS4_23SM90_TMA_LOAD_MULTICASTES1C_vS1D_EENS_8epilogue10collective6detail29Sm90TmaWarpSpecializedAdapterINS1H_15DefaultEpilogueISK_SL_SL_NS1G_6thread17LinearCombinationISK_Li1EffLNS1L_9ScaleType4KindE0ELNS_15FloatRoundStyleE2ESK_EENS1_15EpilogueDefaultEEEEEvvEEEEvNT_6ParamsE --------------------------
	.section	.nv.shared._ZN7cutlass13device_kernelINS_4gemm6kernel13GemmUniversalIN4cute5tupleIJiiiiEEENS1_10collective13CollectiveMmaINS1_34MainloopSm90TmaGmmaWarpSpecializedILi2ENS5_IJNS4_1CILi2EEENSA_ILi1EEESC_EEENS1_35KernelTmaWarpSpecializedCooperativeEEENS5_IJNSA_ILi512EEENSA_ILi176EEENSA_ILi64EEEEEENS_6half_tENS5_IJlSC_lEEESK_SL_NS4_8TiledMMAINS4_8MMA_AtomIJNS4_4SM904GMMA25MMA_64x16x16_F32F16F16_SSILNSP_5MajorE0ELSR_0ELNSP_7ScaleInE1ELSS_1EEEEEENS4_6LayoutISD_NS5_IJSC_NSA_ILi0EEESW_EEEEENS5_IJNS4_10UnderscoreESZ_SZ_EEEEENS4_13SM90_TMA_LOADENS4_14ComposedLayoutINS4_7SwizzleILi3ELi4ELi3EEENS4_18smem_ptr_flag_bitsILi16EEENSV_INS5_IJNSA_ILi8EEESI_EEENS5_IJSI_SC_EEEEEEEvNS4_8identityENS4_23SM90_TMA_LOAD_MULTICASTES1C_vS1D_EENS_8epilogue10collective6detail29Sm90TmaWarpSpecializedAdapterINS1H_15DefaultEpilogueISK_SL_SL_NS1G_6thread17LinearCombinationISK_Li1EffLNS1L_9ScaleType4KindE0ELNS_15FloatRoundStyleE2ESK_EENS1_15EpilogueDefaultEEEEEvvEEEEvNT_6ParamsE,"aw",@nobits
	.sectionflags	@""
	.align	16
	.zero		1024


//--------------------- .nv.shared.reserved.0     --------------------------
	.section	.nv.shared.reserved.0,"aw",@nobits
	.weak		__nv_reservedSMEM_offset_0_alias
	.size		__nv_reservedSMEM_offset_0_alias, 0, 0
	.other		__nv_reservedSMEM_offset_0_alias,@"STO_CUDA_RESERVED_SHARED STV_DEFAULT"
__nv_reservedSMEM_offset_0_alias:
	.zero		0


//--------------------- .nv.global                --------------------------
	.section	.nv.global,"aw",@nobits
.nv.global:
	.type		_ZN39_INTERNAL_ad7af460_4_k_cu_b6e31fd7_57504cute1_E,@object
	.size		_ZN39_INTERNAL_ad7af460_4_k_cu_b6e31fd7_57504cute1_E,(_ZN39_INTERNAL_ad7af460_4_k_cu_b6e31fd7_57504cuda3std3__45__cpo6cbeginE - _ZN39_INTERNAL_ad7af460_4_k_cu_b6e31fd7_57504cute1_E)
_ZN39_INTERNAL_ad7af460_4_k_cu_b6e31fd7_57504cute1_E:
	.zero		1
	.type		_ZN39_INTERNAL_ad7af460_4_k_cu_b6e31fd7_57504cuda3std3__45__cpo6cbeginE,@object
	.size		_ZN39_INTERNAL_ad7af460_4_k_cu_b6e31fd7_57504cuda3std3__45__cpo6cbeginE,(_ZN39_INTERNAL_ad7af460_4_k_cu_b6e31fd7_57504cuda3std3__48in_placeE - _ZN39_INTERNAL_ad7af460_4_k_cu_b6e31fd7_57504cuda3std3__45__cpo6cbeginE)
_ZN39_INTERNAL_ad7af460_4_k_cu_b6e31fd7_57504cuda3std3__45__cpo6cbeginE:
	.zero		1
	.type		_ZN39_INTERNAL_ad7af460_4_k_cu_b6e31fd7_57504cuda3std3__48in_placeE,@object
	.size		_ZN39_INTERNAL_ad7af460_4_k_cu_b6e31fd7_57504cuda3std3__48in_placeE,(_ZN39_INTERNAL_ad7af460_4_k_cu_b6e31fd7_57504cuda3std6ranges3__45__cpo9iter_moveE - _ZN39_INTERNAL_ad7af460_4_k_cu_b6e31fd7_57504cuda3std3__48in_placeE)
_ZN39_INTERNAL_ad7af460_4_k_cu_b6e31fd7_57504cuda3std3__48in_placeE:
	.zero		1
	.type		_ZN39_INTERNAL_ad7af460_4_k_cu_b6e31fd7_57504cuda3std6ranges3__45__cpo9iter_moveE,@object
	.size		_ZN39_INTERNAL_ad7af460_4_k_cu_b6e31fd7_57504cuda3std6ranges3__45__cpo9iter_moveE,(_ZN39_INTERNAL_ad7af460_4_k_cu_b6e31fd7_57504cuda3std3__45__cpo5beginE - _ZN39_INTERNAL_ad7af460_4_k_cu_b6e31fd7_57504cuda3std6ranges3__45__cpo9iter_moveE)
_ZN39_INTERNAL_ad7af460_4_k_cu_b6e31fd7_57504cuda3std6ranges3__45__cpo9iter_moveE:
	.zero		1
	.type		_ZN39_INTERNAL_ad7af460_4_k_cu_b6e31fd7_57504cuda3std3__45__cpo5beginE,@object
	.size		_ZN39_INTERNAL_ad7af460_4_k_cu_b6e31fd7_57504cuda3std3__45__cpo5beginE,(_ZN39_INTERNAL_ad7af460_4_k_cu_b6e31fd7_57504cuda3std3__441_GLOBAL__N__ad7af460_4_k_cu_b6e31fd7_57506ignoreE - _ZN39_INTERNAL_ad7af460_4_k_cu_b6e31fd7_57504cuda3std3__45__cpo5beginE)
_ZN39_INTERNAL_ad7af460_4_k_cu_b6e31fd7_57504cuda3std3__45__cpo5beginE:
	.zero		1
	.type		_ZN39_INTERNAL_ad7af460_4_k_cu_b6e31fd7_57504cuda3std3__441_GLOBAL__N__ad7af460_4_k_cu_b6e31fd7_57506ignoreE,@object
	.size		_ZN39_INTERNAL_ad7af460_4_k_cu_b6e31fd7_57504cuda3std3__441_GLOBAL__N__ad7af460_4_k_cu_b6e31fd7_57506ignoreE,(_ZN39_INTERNAL_ad7af460_4_k_cu_b6e31fd7_57504cute7productE - _ZN39_INTERNAL_ad7af460_4_k_cu_b6e31fd7_57504cuda3std3__441_GLOBAL__N__ad7af460_4_k_cu_b6e31fd7_57506ignoreE)
_ZN39_INTERNAL_ad7af460_4_k_cu_b6e31fd7_57504cuda3std3__441_GLOBAL__N__ad7af460_4_k_cu_b6e31fd7_57506ignoreE:
	.zero		1
	.type		_ZN39_INTERNAL_ad7af460_4_k_cu_b6e31fd7_57504cute7productE,@object
	.size		_ZN39_INTERNAL_ad7af460_4_k_cu_b6e31fd7_57504cute7productE,(_ZN39_INTERNAL_ad7af460_4_k_cu_b6e31fd7_57504cuda3std3__45__cpo3endE - _ZN39_INTERNAL_ad7af460_4_k_cu_b6e31fd7_57504cute7productE)
_ZN39_INTERNAL_ad7af460_4_k_cu_b6e31fd7_57504cute7productE:
	.zero		1
	.type		_ZN39_INTERNAL_ad7af460_4_k_cu_b6e31fd7_57504cuda3std3__45__cpo3endE,@object
	.size		_ZN39_INTERNAL_ad7af460_4_k_cu_b6e31fd7_57504cuda3std3__45__cpo3endE,(_ZN39_INTERNAL_ad7af460_4_k_cu_b6e31fd7_57504cuda3std3__419piecewise_constructE - _ZN39_INTERNAL_ad7af460_4_k_cu_b6e31fd7_57504cuda3std3__45__cpo3endE)
_ZN39_INTERNAL_ad7af460_4_k_cu_b6e31fd7_57504cuda3std3__45__cpo3endE:
	.zero		1
	.type		_ZN39_INTERNAL_ad7af460_4_k_cu_b6e31fd7_57504cuda3std3__419piecewise_constructE,@object
	.size		_ZN39_INTERNAL_ad7af460_4_k_cu_b6e31fd7_57504cuda3std3__419piecewise_constructE,(_ZN39_INTERNAL_ad7af460_4_k_cu_b6e31fd7_57504cuda3std3__45__cpo4cendE - _ZN39_INTERNAL_ad7af460_4_k_cu_b6e31fd7_57504cuda3std3__419piecewise_constructE)
_ZN39_INTERNAL_ad7af460_4_k_cu_b6e31fd7_57504cuda3std3__419piecewise_constructE:
	.zero		1
	.type		_ZN39_INTERNAL_ad7af460_4_k_cu_b6e31fd7_57504cuda3std3__45__cpo4cendE,@object
	.size		_ZN39_INTERNAL_ad7af460_4_k_cu_b6e31fd7_57504cuda3std3__45__cpo4cendE,(_ZN39_INTERNAL_ad7af460_4_k_cu_b6e31fd7_57504cuda3std6ranges3__45__cpo4swapE - _ZN39_INTERNAL_ad7af460_4_k_cu_b6e31fd7_57504cuda3std3__45__cpo4cendE)
_ZN39_INTERNAL_ad7af460_4_k_cu_b6e31fd7_57504cuda3std3__45__cpo4cendE:
	.zero		1
	.type		_ZN39_INTERNAL_ad7af460_4_k_cu_b6e31fd7_57504cuda3std6ranges3__45__cpo4swapE,@object
	.size		_ZN39_INTERNAL_ad7af460_4_k_cu_b6e31fd7_57504cuda3std6ranges3__45__cpo4swapE,(.L_8 - _ZN39_INTERNAL_ad7af460_4_k_cu_b6e31fd7_57504cuda3std6ranges3__45__cpo4swapE)
_ZN39_INTERNAL_ad7af460_4_k_cu_b6e31fd7_57504cuda3std6ranges3__45__cpo4swapE:
	.zero		1
.L_8:


//--------------------- .nv.constant0._ZN7cutlass13device_kernelINS_4gemm6kernel13GemmUniversalIN4cute5tupleIJiiiiEEENS1_10collective13CollectiveMmaINS1_34MainloopSm90TmaGmmaWarpSpecializedILi2ENS5_IJNS4_1CILi2EEENSA_ILi1EEESC_EEENS1_35KernelTmaWarpSpecializedCooperativeEEENS5_IJNSA_ILi512EEENSA_ILi176EEENSA_ILi64EEEEEENS_6half_tENS5_IJlSC_lEEESK_SL_NS4_8TiledMMAINS4_8MMA_AtomIJNS4_4SM904GMMA25MMA_64x16x16_F32F16F16_SSILNSP_5MajorE0ELSR_0ELNSP_7ScaleInE1ELSS_1EEEEEENS4_6LayoutISD_NS5_IJSC_NSA_ILi0EEESW_EEEEENS5_IJNS4_10UnderscoreESZ_SZ_EEEEENS4_13SM90_TMA_LOADENS4_14ComposedLayoutINS4_7SwizzleILi3ELi4ELi3EEENS4_18smem_ptr_flag_bitsILi16EEENSV_INS5_IJNSA_ILi8EEESI_EEENS5_IJSI_SC_EEEEEEEvNS4_8identityENS4_23SM90_TMA_LOAD_MULTICASTES1C_vS1D_EENS_8epilogue10collective6detail29Sm90TmaWarpSpecializedAdapterINS1H_15DefaultEpilogueISK_SL_SL_NS1G_6thread17LinearCombinationISK_Li1EffLNS1L_9ScaleType4KindE0ELNS_15FloatRoundStyleE2ESK_EENS1_15EpilogueDefaultEEEEEvvEEEEvNT_6ParamsE --------------------------
	.section	.nv.constant0._ZN7cutlass13device_kernelINS_4gemm6kernel13GemmUniversalIN4cute5tupleIJiiiiEEENS1_10collective13CollectiveMmaINS1_34MainloopSm90TmaGmmaWarpSpecializedILi2ENS5_IJNS4_1CILi2EEENSA_ILi1EEESC_EEENS1_35KernelTmaWarpSpecializedCooperativeEEENS5_IJNSA_ILi512EEENSA_ILi176EEENSA_ILi64EEEEEENS_6half_tENS5_IJlSC_lEEESK_SL_NS4_8TiledMMAINS4_8MMA_AtomIJNS4_4SM904GMMA25MMA_64x16x16_F32F16F16_SSILNSP_5MajorE0ELSR_0ELNSP_7ScaleInE1ELSS_1EEEEEENS4_6LayoutISD_NS5_IJSC_NSA_ILi0EEESW_EEEEENS5_IJNS4_10UnderscoreESZ_SZ_EEEEENS4_13SM90_TMA_LOADENS4_14ComposedLayoutINS4_7SwizzleILi3ELi4ELi3EEENS4_18smem_ptr_flag_bitsILi16EEENSV_INS5_IJNSA_ILi8EEESI_EEENS5_IJSI_SC_EEEEEEEvNS4_8identityENS4_23SM90_TMA_LOAD_MULTICASTES1C_vS1D_EENS_8epilogue10collective6detail29Sm90TmaWarpSpecializedAdapterINS1H_15DefaultEpilogueISK_SL_SL_NS1G_6thread17LinearCombinationISK_Li1EffLNS1L_9ScaleType4KindE0ELNS_15FloatRoundStyleE2ESK_EENS1_15EpilogueDefaultEEEEEvvEEEEvNT_6ParamsE,"a",@progbits
	.sectionflags	@""
	.align	4
.nv.constant0._ZN7cutlass13device_kernelINS_4gemm6kernel13GemmUniversalIN4cute5tupleIJiiiiEEENS1_10collective13CollectiveMmaINS1_34MainloopSm90TmaGmmaWarpSpecializedILi2ENS5_IJNS4_1CILi2EEENSA_ILi1EEESC_EEENS1_35KernelTmaWarpSpecializedCooperativeEEENS5_IJNSA_ILi512EEENSA_ILi176EEENSA_ILi64EEEEEENS_6half_tENS5_IJlSC_lEEESK_SL_NS4_8TiledMMAINS4_8MMA_AtomIJNS4_4SM904GMMA25MMA_64x16x16_F32F16F16_SSILNSP_5MajorE0ELSR_0ELNSP_7ScaleInE1ELSS_1EEEEEENS4_6LayoutISD_NS5_IJSC_NSA_ILi0EEESW_EEEEENS5_IJNS4_10UnderscoreESZ_SZ_EEEEENS4_13SM90_TMA_LOADENS4_14ComposedLayoutINS4_7SwizzleILi3ELi4ELi3EEENS4_18smem_ptr_flag_bitsILi16EEENSV_INS5_IJNSA_ILi8EEESI_EEENS5_IJSI_SC_EEEEEEEvNS4_8identityENS4_23SM90_TMA_LOAD_MULTICASTES1C_vS1D_EENS_8epilogue10collective6detail29Sm90TmaWarpSpecializedAdapterINS1H_15DefaultEpilogueISK_SL_SL_NS1G_6thread17LinearCombinationISK_Li1EffLNS1L_9ScaleType4KindE0ELNS_15FloatRoundStyleE2ESK_EENS1_15EpilogueDefaultEEEEEvvEEEEvNT_6ParamsE:
	.zero		1664


//--------------------- SYMBOLS --------------------------

	.type		.nv.reservedSmem.offset0,@object
	.size		.nv.reservedSmem.offset0,0x4
	.type		__assertfail,@function
